// Copyright (c) 2024, Jay Shah, Ganesh Bikshandi, Ying Zhang, Vijay Thakkar, Pradeep Ramani, Tri Dao.
// Splitting the different template instantiations to different files to speed up compilation.
// This file is auto-generated. See "generate_kernels.py"

#include "flash_bwd_launch_template.h"

#ifndef FLASHATTENTION_DISABLE_HDIM128
template<>
void run_mha_bwd_<90, cutlass::bfloat16_t, 128, false>(Flash_bwd_params &params, cudaStream_t stream) {
    run_mha_bwd_hdim128<90, cutlass::bfloat16_t, false>(params, stream);
}
#endif


// ===== COMPILED SASS (sm_90a) =====

	.target	sm_90a

	.elftype	@"ET_EXEC"


//--------------------- .note.nv.tkinfo           --------------------------
	.section	.note.nv.tkinfo,"",@"SHT_NOTE"
	.sectionflags	@"SHF_NOTE_NV_TKINFO"
	.tkinfo
        /*0018*/ 	.word	0x00000002
        /*0030*/ 	.string	""
        /*0030*/ 	.string	"ptxas"
        /*0030*/ 	.string	"Cuda compilation tools, release 13.0, V13.0.88"
        /*0030*/ 	.string	"Build cuda_13.0.r13.0/compiler.36424714_0"
        /*0030*/ 	.string	"-arch sm_90a -m 64 "



//--------------------- .note.nv.cuinfo           --------------------------
	.section	.note.nv.cuinfo,"",@"SHT_NOTE"
	.sectionflags	@"SHF_NOTE_NV_CUINFO"
        /*0018*/ 	.short	0x0002
        /*001a*/ 	.short	0x005a
        /*001c*/ 	.short	0x0082
	.zero		2


//--------------------- .nv.info                  --------------------------
	.section	.nv.info,"",@"SHT_CUDA_INFO"
	.align	4


	//----- nvinfo : EIATTR_REGCOUNT
	.align		4
        /*0000*/ 	.byte	0x04, 0x2f
        /*0002*/ 	.short	(.L_20 - .L_19)
	.align		4
.L_19:
        /*0004*/ 	.word	index@(_ZN7cutlass13device_kernelIN5flash22FlashAttnBwdPreprocessIN4cute5tupleIJNS3_1CILi64EEENS5_ILi128EEEEEENS_10bfloat16_tEfNS_4arch4Sm90ELb1ELb1EEEEEvNT_6ParamsE)
        /*0008*/ 	.word	0x00000040


	//----- nvinfo : EIATTR_FRAME_SIZE
	.align		4
.L_20:
        /*000c*/ 	.byte	0x04, 0x11
        /*000e*/ 	.short	(.L_22 - .L_21)
	.align		4
.L_21:
        /*0010*/ 	.word	index@(_ZN7cutlass13device_kernelIN5flash22FlashAttnBwdPreprocessIN4cute5tupleIJNS3_1CILi64EEENS5_ILi128EEEEEENS_10bfloat16_tEfNS_4arch4Sm90ELb1ELb1EEEEEvNT_6ParamsE)
        /*0014*/ 	.word	0x00000000


	//----- nvinfo : EIATTR_REGCOUNT
	.align		4
.L_22:
        /*0018*/ 	.byte	0x04, 0x2f
        /*001a*/ 	.short	(.L_24 - .L_23)
	.align		4
.L_23:
        /*001c*/ 	.word	index@(_ZN7cutlass13device_kernelIN5flash11enable_sm90INS1_16FlashAttnBwdSm90INS1_25CollectiveMainloopBwdSm90ILi2ELi2ELi2EN4cute5tupleIJNS5_1CILi1EEES8_S8_EEENS6_IJNS7_ILi64EEENS7_ILi128EEESB_EEENS_10bfloat16_tEfNS_4arch4Sm90ELb1ELb0ELb0ELb1ELb1ELb1ELb0ELb0ELi2ELi1ELi2ELi1ELb0EEENS1_24CollectiveEpilogueBwdGQAISC_fSF_Li256ELb1ELb1EEENS1_25SingleTileBwdLPTSchedulerILb1ELi128ELb1EEEEEEEEEvNT_6ParamsE)
        /*0020*/ 	.word	0x000000a8


	//----- nvinfo : EIATTR_FRAME_SIZE
	.align		4
.L_24:
        /*0024*/ 	.byte	0x04, 0x11
        /*0026*/ 	.short	(.L_26 - .L_25)
	.align		4
.L_25:
        /*0028*/ 	.word	index@(_ZN7cutlass13device_kernelIN5flash11enable_sm90INS1_16FlashAttnBwdSm90INS1_25CollectiveMainloopBwdSm90ILi2ELi2ELi2EN4cute5tupleIJNS5_1CILi1EEES8_S8_EEENS6_IJNS7_ILi64EEENS7_ILi128EEESB_EEENS_10bfloat16_tEfNS_4arch4Sm90ELb1ELb0ELb0ELb1ELb1ELb1ELb0ELb0ELi2ELi1ELi2ELi1ELb0EEENS1_24CollectiveEpilogueBwdGQAISC_fSF_Li256ELb1ELb1EEENS1_25SingleTileBwdLPTSchedulerILb1ELi128ELb1EEEEEEEEEvNT_6ParamsE)
        /*002c*/ 	.word	0x00000008


	//----- nvinfo : EIATTR_REGCOUNT
	.align		4
.L_26:
        /*0030*/ 	.byte	0x04, 0x2f
        /*0032*/ 	.short	(.L_28 - .L_27)
	.align		4
.L_27:
        /*0034*/ 	.word	index@(_ZN7cutlass13device_kernelIN5flash32FlashAttnBwdPostprocessConvertdQIN4cute5tupleIJNS3_1CILi64EEENS5_ILi128EEEEEENS_10bfloat16_tEfNS_4arch4Sm90ELi256ENS3_8TiledMMAINS3_8MMA_AtomIJNS3_4SM904GMMA27MMA_64x64x16_F32BF16BF16_SSILNSF_5MajorE0ELSH_1ELNSF_7ScaleInE1ELSI_1EEEEEENS3_6LayoutINS4_IJNS5_ILi1EEENS5_ILi2EEESM_EEENS4_IJNS5_ILi0EEESM_SP_EEEEENS4_IJNS3_10UnderscoreESS_SS_EEEEELb0EEEEEvNT_6ParamsE)
        /*0038*/ 	.word	0x00000038


	//----- nvinfo : EIATTR_FRAME_SIZE
	.align		4
.L_28:
        /*003c*/ 	.byte	0x04, 0x11
        /*003e*/ 	.short	(.L_30 - .L_29)
	.align		4
.L_29:
        /*0040*/ 	.word	index@(_ZN7cutlass13device_kernelIN5flash32FlashAttnBwdPostprocessConvertdQIN4cute5tupleIJNS3_1CILi64EEENS5_ILi128EEEEEENS_10bfloat16_tEfNS_4arch4Sm90ELi256ENS3_8TiledMMAINS3_8MMA_AtomIJNS3_4SM904GMMA27MMA_64x64x16_F32BF16BF16_SSILNSF_5MajorE0ELSH_1ELNSF_7ScaleInE1ELSI_1EEEEEENS3_6LayoutINS4_IJNS5_ILi1EEENS5_ILi2EEESM_EEENS4_IJNS5_ILi0EEESM_SP_EEEEENS4_IJNS3_10UnderscoreESS_SS_EEEEELb0EEEEEvNT_6ParamsE)
        /*0044*/ 	.word	0x00000000


	//----- nvinfo : EIATTR_REGCOUNT
	.align		4
.L_30:
        /*0048*/ 	.byte	0x04, 0x2f
        /*004a*/ 	.short	(.L_32 - .L_31)
	.align		4
.L_31:
        /*004c*/ 	.word	index@(_ZN7cutlass13device_kernelIN5flash32FlashAttnBwdPostprocessConvertdQIN4cute5tupleIJNS3_1CILi128EEES6_EEENS_10bfloat16_tEfNS_4arch4Sm90ELi256ENS3_8TiledMMAINS3_8MMA_AtomIJNS3_4SM904GMMA28MMA_64x128x16_F32BF16BF16_RSILNSE_5MajorE0ELSG_1ELNSE_7ScaleInE1ELSH_1EEEEEENS3_6LayoutINS4_IJNS5_ILi2EEENS5_ILi1EEESM_EEENS4_IJSM_NS5_ILi0EEESO_EEEEENS4_IJNS3_10UnderscoreESR_SR_EEEEELb0EEEEEvNT_6ParamsE)
        /*0050*/ 	.word	0x00000058


	//----- nvinfo : EIATTR_FRAME_SIZE
	.align		4
.L_32:
        /*0054*/ 	.byte	0x04, 0x11
        /*0056*/ 	.short	(.L_34 - .L_33)
	.align		4
.L_33:
        /*0058*/ 	.word	index@(_ZN7cutlass13device_kernelIN5flash32FlashAttnBwdPostprocessConvertdQIN4cute5tupleIJNS3_1CILi128EEES6_EEENS_10bfloat16_tEfNS_4arch4Sm90ELi256ENS3_8TiledMMAINS3_8MMA_AtomIJNS3_4SM904GMMA28MMA_64x128x16_F32BF16BF16_RSILNSE_5MajorE0ELSG_1ELNSE_7ScaleInE1ELSH_1EEEEEENS3_6LayoutINS4_IJNS5_ILi2EEENS5_ILi1EEESM_EEENS4_IJSM_NS5_ILi0EEESO_EEEEENS4_IJNS3_10UnderscoreESR_SR_EEEEELb0EEEEEvNT_6ParamsE)
        /*005c*/ 	.word	0x00000000


	//----- nvinfo : EIATTR_REGCOUNT
	.align		4
.L_34:
        /*0060*/ 	.byte	0x04, 0x2f
        /*0062*/ 	.short	(.L_36 - .L_35)
	.align		4
.L_35:
        /*0064*/ 	.word	index@(_ZN7cutlass13device_kernelIN5flash11enable_sm90INS1_16FlashAttnBwdSm90INS1_25CollectiveMainloopBwdSm90ILi2ELi2ELi2EN4cute5tupleIJNS5_1CILi1EEES8_S8_EEENS6_IJNS7_ILi64EEENS7_ILi128EEESB_EEENS_10bfloat16_tEfNS_4arch4Sm90ELb1ELb0ELb0ELb1ELb0ELb1ELb0ELb0ELi2ELi1ELi2ELi1ELb0EEENS1_24CollectiveEpilogueBwdGQAISC_fSF_Li256ELb1ELb0EEENS1_25SingleTileBwdLPTSchedulerILb1ELi128ELb0EEEEEEEEEvNT_6ParamsE)
        /*0068*/ 	.word	0x000000a8


	//----- nvinfo : EIATTR_FRAME_SIZE
	.align		4
.L_36:
        /*006c*/ 	.byte	0x04, 0x11
        /*006e*/ 	.short	(.L_38 - .L_37)
	.align		4
.L_37:
        /*0070*/ 	.word	index@(_ZN7cutlass13device_kernelIN5flash11enable_sm90INS1_16FlashAttnBwdSm90INS1_25CollectiveMainloopBwdSm90ILi2ELi2ELi2EN4cute5tupleIJNS5_1CILi1EEES8_S8_EEENS6_IJNS7_ILi64EEENS7_ILi128EEESB_EEENS_10bfloat16_tEfNS_4arch4Sm90ELb1ELb0ELb0ELb1ELb0ELb1ELb0ELb0ELi2ELi1ELi2ELi1ELb0EEENS1_24CollectiveEpilogueBwdGQAISC_fSF_Li256ELb1ELb0EEENS1_25SingleTileBwdLPTSchedulerILb1ELi128ELb0EEEEEEEEEvNT_6ParamsE)
        /*0074*/ 	.word	0x00000008


	//----- nvinfo : EIATTR_REGCOUNT
	.align		4
.L_38:
        /*0078*/ 	.byte	0x04, 0x2f
        /*007a*/ 	.short	(.L_40 - .L_39)
	.align		4
.L_39:
        /*007c*/ 	.word	index@(_ZN7cutlass13device_kernelIN5flash11enable_sm90INS1_16FlashAttnBwdSm90INS1_25CollectiveMainloopBwdSm90ILi2ELi2ELi2EN4cute5tupleIJNS5_1CILi1EEES8_S8_EEENS6_IJNS7_ILi64EEENS7_ILi128EEESB_EEENS_10bfloat16_tEfNS_4arch4Sm90ELb1ELb0ELb0ELb1ELb1ELb1ELb0ELb0ELi2ELi1ELi2ELi1ELb0EEENS1_21CollectiveEpilogueBwdISC_SD_SF_Li256ELb1ELb0ELi1EEENS1_25SingleTileBwdLPTSchedulerILb1ELi128ELb1EEEEEEEEEvNT_6ParamsE)
        /*0080*/ 	.word	0x000000a8


	//----- nvinfo : EIATTR_FRAME_SIZE
	.align		4
.L_40:
        /*0084*/ 	.byte	0x04, 0x11
        /*0086*/ 	.short	(.L_42 - .L_41)
	.align		4
.L_41:
        /*0088*/ 	.word	index@(_ZN7cutlass13device_kernelIN5flash11enable_sm90INS1_16FlashAttnBwdSm90INS1_25CollectiveMainloopBwdSm90ILi2ELi2ELi2EN4cute5tupleIJNS5_1CILi1EEES8_S8_EEENS6_IJNS7_ILi64EEENS7_ILi128EEESB_EEENS_10bfloat16_tEfNS_4arch4Sm90ELb1ELb0ELb0ELb1ELb1ELb1ELb0ELb0ELi2ELi1ELi2ELi1ELb0EEENS1_21CollectiveEpilogueBwdISC_SD_SF_Li256ELb1ELb0ELi1EEENS1_25SingleTileBwdLPTSchedulerILb1ELi128ELb1EEEEEEEEEvNT_6ParamsE)
        /*008c*/ 	.word	0x00000008


	//----- nvinfo : EIATTR_REGCOUNT
	.align		4
.L_42:
        /*0090*/ 	.byte	0x04, 0x2f
        /*0092*/ 	.short	(.L_44 - .L_43)
	.align		4
.L_43:
        /*0094*/ 	.word	index@(_ZN7cutlass13device_kernelIN5flash11enable_sm90INS1_16FlashAttnBwdSm90INS1_25CollectiveMainloopBwdSm90ILi2ELi2ELi2EN4cute5tupleIJNS5_1CILi1EEES8_S8_EEENS6_IJNS7_ILi64EEENS7_ILi128EEESB_EEENS_10bfloat16_tEfNS_4arch4Sm90ELb1ELb0ELb0ELb1ELb0ELb1ELb0ELb0ELi2ELi1ELi2ELi1ELb0EEENS1_21CollectiveEpilogueBwdISC_SD_SF_Li256ELb1ELb0ELi1EEENS1_25SingleTileBwdLPTSchedulerILb1ELi128ELb0EEEEEEEEEvNT_6ParamsE)
        /*0098*/ 	.word	0x000000a8


	//----- nvinfo : EIATTR_FRAME_SIZE
	.align		4
.L_44:
        /*009c*/ 	.byte	0x04, 0x11
        /*009e*/ 	.short	(.L_46 - .L_45)
	.align		4
.L_45:
        /*00a0*/ 	.word	index@(_ZN7cutlass13device_kernelIN5flash11enable_sm90INS1_16FlashAttnBwdSm90INS1_25CollectiveMainloopBwdSm90ILi2ELi2ELi2EN4cute5tupleIJNS5_1CILi1EEES8_S8_EEENS6_IJNS7_ILi64EEENS7_ILi128EEESB_EEENS_10bfloat16_tEfNS_4arch4Sm90ELb1ELb0ELb0ELb1ELb0ELb1ELb0ELb0ELi2ELi1ELi2ELi1ELb0EEENS1_21CollectiveEpilogueBwdISC_SD_SF_Li256ELb1ELb0ELi1EEENS1_25SingleTileBwdLPTSchedulerILb1ELi128ELb0EEEEEEEEEvNT_6ParamsE)
        /*00a4*/ 	.word	0x00000008


	//----- nvinfo : EIATTR_REGCOUNT
	.align		4
.L_46:
        /*00a8*/ 	.byte	0x04, 0x2f
        /*00aa*/ 	.short	(.L_48 - .L_47)
	.align		4
.L_47:
        /*00ac*/ 	.word	index@(_ZN7cutlass13device_kernelIN5flash22FlashAttnBwdPreprocessIN4cute5tupleIJNS3_1CILi64EEENS5_ILi128EEEEEENS_10bfloat16_tEfNS_4arch4Sm90ELb1ELb0EEEEEvNT_6ParamsE)
        /*00b0*/ 	.word	0x00000040


	//----- nvinfo : EIATTR_FRAME_SIZE
	.align		4
.L_48:
        /*00b4*/ 	.byte	0x04, 0x11
        /*00b6*/ 	.short	(.L_50 - .L_49)
	.align		4
.L_49:
        /*00b8*/ 	.word	index@(_ZN7cutlass13device_kernelIN5flash22FlashAttnBwdPreprocessIN4cute5tupleIJNS3_1CILi64EEENS5_ILi128EEEEEENS_10bfloat16_tEfNS_4arch4Sm90ELb1ELb0EEEEEvNT_6ParamsE)
        /*00bc*/ 	.word	0x00000000


	//----- nvinfo : EIATTR_REGCOUNT
	.align		4
.L_50:
        /*00c0*/ 	.byte	0x04, 0x2f
        /*00c2*/ 	.short	(.L_52 - .L_51)
	.align		4
.L_51:
        /*00c4*/ 	.word	index@(_ZN7cutlass13device_kernelIN5flash11enable_sm90INS1_16FlashAttnBwdSm90INS1_25CollectiveMainloopBwdSm90ILi2ELi2ELi2EN4cute5tupleIJNS5_1CILi1EEES8_S8_EEENS6_IJNS7_ILi64EEENS7_ILi128EEESB_EEENS_10bfloat16_tEfNS_4arch4Sm90ELb1ELb0ELb0ELb0ELb1ELb1ELb0ELb0ELi2ELi1ELi2ELi1ELb0EEENS1_24CollectiveEpilogueBwdGQAISC_fSF_Li256ELb0ELb1EEENS1_25SingleTileBwdLPTSchedulerILb0ELi128ELb1EEEEEEEEEvNT_6ParamsE)
        /*00c8*/ 	.word	0x000000a8


	//----- nvinfo : EIATTR_FRAME_SIZE
	.align		4
.L_52:
        /*00cc*/ 	.byte	0x04, 0x11
        /*00ce*/ 	.short	(.L_54 - .L_53)
	.align		4
.L_53:
        /*00d0*/ 	.word	index@(_ZN7cutlass13device_kernelIN5flash11enable_sm90INS1_16FlashAttnBwdSm90INS1_25CollectiveMainloopBwdSm90ILi2ELi2ELi2EN4cute5tupleIJNS5_1CILi1EEES8_S8_EEENS6_IJNS7_ILi64EEENS7_ILi128EEESB_EEENS_10bfloat16_tEfNS_4arch4Sm90ELb1ELb0ELb0ELb0ELb1ELb1ELb0ELb0ELi2ELi1ELi2ELi1ELb0EEENS1_24CollectiveEpilogueBwdGQAISC_fSF_Li256ELb0ELb1EEENS1_25SingleTileBwdLPTSchedulerILb0ELi128ELb1EEEEEEEEEvNT_6ParamsE)
        /*00d4*/ 	.word	0x00000008


	//----- nvinfo : EIATTR_REGCOUNT
	.align		4
.L_54:
        /*00d8*/ 	.byte	0x04, 0x2f
        /*00da*/ 	.short	(.L_56 - .L_55)
	.align		4
.L_55:
        /*00dc*/ 	.word	index@(_ZN7cutlass13device_kernelIN5flash11enable_sm90INS1_16FlashAttnBwdSm90INS1_25CollectiveMainloopBwdSm90ILi2ELi2ELi2EN4cute5tupleIJNS5_1CILi1EEES8_S8_EEENS6_IJNS7_ILi64EEENS7_ILi128EEESB_EEENS_10bfloat16_tEfNS_4arch4Sm90ELb1ELb0ELb0ELb0ELb0ELb1ELb0ELb0ELi2ELi1ELi2ELi1ELb0EEENS1_24CollectiveEpilogueBwdGQAISC_fSF_Li256ELb0ELb0EEENS1_25SingleTileBwdLPTSchedulerILb0ELi128ELb0EEEEEEEEEvNT_6ParamsE)
        /*00e0*/ 	.word	0x000000a8


	//----- nvinfo : EIATTR_FRAME_SIZE
	.align		4
.L_56:
        /*00e4*/ 	.byte	0x04, 0x11
        /*00e6*/ 	.short	(.L_58 - .L_57)
	.align		4
.L_57:
        /*00e8*/ 	.word	index@(_ZN7cutlass13device_kernelIN5flash11enable_sm90INS1_16FlashAttnBwdSm90INS1_25CollectiveMainloopBwdSm90ILi2ELi2ELi2EN4cute5tupleIJNS5_1CILi1EEES8_S8_EEENS6_IJNS7_ILi64EEENS7_ILi128EEESB_EEENS_10bfloat16_tEfNS_4arch4Sm90ELb1ELb0ELb0ELb0ELb0ELb1ELb0ELb0ELi2ELi1ELi2ELi1ELb0EEENS1_24CollectiveEpilogueBwdGQAISC_fSF_Li256ELb0ELb0EEENS1_25SingleTileBwdLPTSchedulerILb0ELi128ELb0EEEEEEEEEvNT_6ParamsE)
        /*00ec*/ 	.word	0x00000008


	//----- nvinfo : EIATTR_REGCOUNT
	.align		4
.L_58:
        /*00f0*/ 	.byte	0x04, 0x2f
        /*00f2*/ 	.short	(.L_60 - .L_59)
	.align		4
.L_59:
        /*00f4*/ 	.word	index@(_ZN7cutlass13device_kernelIN5flash11enable_sm90INS1_16FlashAttnBwdSm90INS1_25CollectiveMainloopBwdSm90ILi2ELi2ELi2EN4cute5tupleIJNS5_1CILi1EEES8_S8_EEENS6_IJNS7_ILi64EEENS7_ILi128EEESB_EEENS_10bfloat16_tEfNS_4arch4Sm90ELb1ELb0ELb0ELb0ELb1ELb1ELb0ELb0ELi2ELi1ELi2ELi1ELb0EEENS1_21CollectiveEpilogueBwdISC_SD_SF_Li256ELb0ELb0ELi1EEENS1_25SingleTileBwdLPTSchedulerILb0ELi128ELb1EEEEEEEEEvNT_6ParamsE)
        /*00f8*/ 	.word	0x000000a8


	//----- nvinfo : EIATTR_FRAME_SIZE
	.align		4
.L_60:
        /*00fc*/ 	.byte	0x04, 0x11
        /*00fe*/ 	.short	(.L_62 - .L_61)
	.align		4
.L_61:
        /*0100*/ 	.word	index@(_ZN7cutlass13device_kernelIN5flash11enable_sm90INS1_16FlashAttnBwdSm90INS1_25CollectiveMainloopBwdSm90ILi2ELi2ELi2EN4cute5tupleIJNS5_1CILi1EEES8_S8_EEENS6_IJNS7_ILi64EEENS7_ILi128EEESB_EEENS_10bfloat16_tEfNS_4arch4Sm90ELb1ELb0ELb0ELb0ELb1ELb1ELb0ELb0ELi2ELi1ELi2ELi1ELb0EEENS1_21CollectiveEpilogueBwdISC_SD_SF_Li256ELb0ELb0ELi1EEENS1_25SingleTileBwdLPTSchedulerILb0ELi128ELb1EEEEEEEEEvNT_6ParamsE)
        /*0104*/ 	.word	0x00000008


	//----- nvinfo : EIATTR_REGCOUNT
	.align		4
.L_62:
        /*0108*/ 	.byte	0x04, 0x2f
        /*010a*/ 	.short	(.L_64 - .L_63)
	.align		4
.L_63:
        /*010c*/ 	.word	index@(_ZN7cutlass13device_kernelIN5flash11enable_sm90INS1_16FlashAttnBwdSm90INS1_25CollectiveMainloopBwdSm90ILi2ELi2ELi2EN4cute5tupleIJNS5_1CILi1EEES8_S8_EEENS6_IJNS7_ILi64EEENS7_ILi128EEESB_EEENS_10bfloat16_tEfNS_4arch4Sm90ELb1ELb0ELb0ELb0ELb0ELb1ELb0ELb0ELi2ELi1ELi2ELi1ELb0EEENS1_21CollectiveEpilogueBwdISC_SD_SF_Li256ELb0ELb0ELi1EEENS1_25SingleTileBwdLPTSchedulerILb0ELi128ELb0EEEEEEEEEvNT_6ParamsE)
        /*0110*/ 	.word	0x000000a8


	//----- nvinfo : EIATTR_FRAME_SIZE
	.align		4
.L_64:
        /*0114*/ 	.byte	0x04, 0x11
        /*0116*/ 	.short	(.L_66 - .L_65)
	.align		4
.L_65:
        /*0118*/ 	.word	index@(_ZN7cutlass13device_kernelIN5flash11enable_sm90INS1_16FlashAttnBwdSm90INS1_25CollectiveMainloopBwdSm90ILi2ELi2ELi2EN4cute5tupleIJNS5_1CILi1EEES8_S8_EEENS6_IJNS7_ILi64EEENS7_ILi128EEESB_EEENS_10bfloat16_tEfNS_4arch4Sm90ELb1ELb0ELb0ELb0ELb0ELb1ELb0ELb0ELi2ELi1ELi2ELi1ELb0EEENS1_21CollectiveEpilogueBwdISC_SD_SF_Li256ELb0ELb0ELi1EEENS1_25SingleTileBwdLPTSchedulerILb0ELi128ELb0EEEEEEEEEvNT_6ParamsE)
        /*011c*/ 	.word	0x00000008


	//----- nvinfo : EIATTR_REGCOUNT
	.align		4
.L_66:
        /*0120*/ 	.byte	0x04, 0x2f
        /*0122*/ 	.short	(.L_68 - .L_67)
	.align		4
.L_67:
        /*0124*/ 	.word	index@(_ZN7cutlass13device_kernelIN5flash11enable_sm90INS1_16FlashAttnBwdSm90INS1_25CollectiveMainloopBwdSm90ILi2ELi2ELi2EN4cute5tupleIJNS5_1CILi1EEES8_S8_EEENS6_IJNS7_ILi64EEENS7_ILi128EEESB_EEENS_10bfloat16_tEfNS_4arch4Sm90ELb0ELb1ELb0ELb1ELb1ELb1ELb0ELb0ELi2ELi1ELi2ELi1ELb0EEENS1_24CollectiveEpilogueBwdGQAISC_fSF_Li256ELb1ELb1EEENS1_19SingleTileSchedulerILb1ELb0ELb0ELi128EEEEEEEEEvNT_6ParamsE)
        /*0128*/ 	.word	0x000000a8


	//----- nvinfo : EIATTR_FRAME_SIZE
	.align		4
.L_68:
        /*012c*/ 	.byte	0x04, 0x11
        /*012e*/ 	.short	(.L_70 - .L_69)
	.align		4
.L_69:
        /*0130*/ 	.word	index@(_ZN7cutlass13device_kernelIN5flash11enable_sm90INS1_16FlashAttnBwdSm90INS1_25CollectiveMainloopBwdSm90ILi2ELi2ELi2EN4cute5tupleIJNS5_1CILi1EEES8_S8_EEENS6_IJNS7_ILi64EEENS7_ILi128EEESB_EEENS_10bfloat16_tEfNS_4arch4Sm90ELb0ELb1ELb0ELb1ELb1ELb1ELb0ELb0ELi2ELi1ELi2ELi1ELb0EEENS1_24CollectiveEpilogueBwdGQAISC_fSF_Li256ELb1ELb1EEENS1_19SingleTileSchedulerILb1ELb0ELb0ELi128EEEEEEEEEvNT_6ParamsE)
        /*0134*/ 	.word	0x00000008


	//----- nvinfo : EIATTR_REGCOUNT
	.align		4
.L_70:
        /*0138*/ 	.byte	0x04, 0x2f
        /*013a*/ 	.short	(.L_72 - .L_71)
	.align		4
.L_71:
        /*013c*/ 	.word	index@(_ZN7cutlass13device_kernelIN5flash11enable_sm90INS1_16FlashAttnBwdSm90INS1_25CollectiveMainloopBwdSm90ILi2ELi2ELi2EN4cute5tupleIJNS5_1CILi1EEES8_S8_EEENS6_IJNS7_ILi64EEENS7_ILi128EEESB_EEENS_10bfloat16_tEfNS_4arch4Sm90ELb0ELb1ELb0ELb1ELb0ELb1ELb0ELb0ELi2ELi1ELi2ELi1ELb0EEENS1_24CollectiveEpilogueBwdGQAISC_fSF_Li256ELb1ELb0EEENS1_19SingleTileSchedulerILb1ELb0ELb0ELi128EEEEEEEEEvNT_6ParamsE)
        /*0140*/ 	.word	0x000000a8


	//----- nvinfo : EIATTR_FRAME_SIZE
	.align		4
.L_72:
        /*0144*/ 	.byte	0x04, 0x11
        /*0146*/ 	.short	(.L_74 - .L_73)
	.align		4
.L_73:
        /*0148*/ 	.word	index@(_ZN7cutlass13device_kernelIN5flash11enable_sm90INS1_16FlashAttnBwdSm90INS1_25CollectiveMainloopBwdSm90ILi2ELi2ELi2EN4cute5tupleIJNS5_1CILi1EEES8_S8_EEENS6_IJNS7_ILi64EEENS7_ILi128EEESB_EEENS_10bfloat16_tEfNS_4arch4Sm90ELb0ELb1ELb0ELb1ELb0ELb1ELb0ELb0ELi2ELi1ELi2ELi1ELb0EEENS1_24CollectiveEpilogueBwdGQAISC_fSF_Li256ELb1ELb0EEENS1_19SingleTileSchedulerILb1ELb0ELb0ELi128EEEEEEEEEvNT_6ParamsE)
        /*014c*/ 	.word	0x00000008


	//----- nvinfo : EIATTR_REGCOUNT
	.align		4
.L_74:
        /*0150*/ 	.byte	0x04, 0x2f
        /*0152*/ 	.short	(.L_76 - .L_75)
	.align		4
.L_75:
        /*0154*/ 	.word	index@(_ZN7cutlass13device_kernelIN5flash11enable_sm90INS1_16FlashAttnBwdSm90INS1_25CollectiveMainloopBwdSm90ILi2ELi2ELi2EN4cute5tupleIJNS5_1CILi1EEES8_S8_EEENS6_IJNS7_ILi64EEENS7_ILi128EEESB_EEENS_10bfloat16_tEfNS_4arch4Sm90ELb0ELb1ELb0ELb1ELb1ELb1ELb0ELb0ELi2ELi1ELi2ELi1ELb0EEENS1_21CollectiveEpilogueBwdISC_SD_SF_Li256ELb1ELb0ELi1EEENS1_19SingleTileSchedulerILb1ELb0ELb0ELi128EEEEEEEEEvNT_6ParamsE)
        /*0158*/ 	.word	0x000000a8


	//----- nvinfo : EIATTR_FRAME_SIZE
	.align		4
.L_76:
        /*015c*/ 	.byte	0x04, 0x11
        /*015e*/ 	.short	(.L_78 - .L_77)
	.align		4
.L_77:
        /*0160*/ 	.word	index@(_ZN7cutlass13device_kernelIN5flash11enable_sm90INS1_16FlashAttnBwdSm90INS1_25CollectiveMainloopBwdSm90ILi2ELi2ELi2EN4cute5tupleIJNS5_1CILi1EEES8_S8_EEENS6_IJNS7_ILi64EEENS7_ILi128EEESB_EEENS_10bfloat16_tEfNS_4arch4Sm90ELb0ELb1ELb0ELb1ELb1ELb1ELb0ELb0ELi2ELi1ELi2ELi1ELb0EEENS1_21CollectiveEpilogueBwdISC_SD_SF_Li256ELb1ELb0ELi1EEENS1_19SingleTileSchedulerILb1ELb0ELb0ELi128EEEEEEEEEvNT_6ParamsE)
        /*0164*/ 	.word	0x00000008


	//----- nvinfo : EIATTR_REGCOUNT
	.align		4
.L_78:
        /*0168*/ 	.byte	0x04, 0x2f
        /*016a*/ 	.short	(.L_80 - .L_79)
	.align		4
.L_79:
        /*016c*/ 	.word	index@(_ZN7cutlass13device_kernelIN5flash11enable_sm90INS1_16FlashAttnBwdSm90INS1_25CollectiveMainloopBwdSm90ILi2ELi2ELi2EN4cute5tupleIJNS5_1CILi1EEES8_S8_EEENS6_IJNS7_ILi64EEENS7_ILi128EEESB_EEENS_10bfloat16_tEfNS_4arch4Sm90ELb0ELb1ELb0ELb1ELb0ELb1ELb0ELb0ELi2ELi1ELi2ELi1ELb0EEENS1_21CollectiveEpilogueBwdISC_SD_SF_Li256ELb1ELb0ELi1EEENS1_19SingleTileSchedulerILb1ELb0ELb0ELi128EEEEEEEEEvNT_6ParamsE)
        /*0170*/ 	.word	0x000000a8


	//----- nvinfo : EIATTR_FRAME_SIZE
	.align		4
.L_80:
        /*0174*/ 	.byte	0x04, 0x11
        /*0176*/ 	.short	(.L_82 - .L_81)
	.align		4
.L_81:
        /*0178*/ 	.word	index@(_ZN7cutlass13device_kernelIN5flash11enable_sm90INS1_16FlashAttnBwdSm90INS1_25CollectiveMainloopBwdSm90ILi2ELi2ELi2EN4cute5tupleIJNS5_1CILi1EEES8_S8_EEENS6_IJNS7_ILi64EEENS7_ILi128EEESB_EEENS_10bfloat16_tEfNS_4arch4Sm90ELb0ELb1ELb0ELb1ELb0ELb1ELb0ELb0ELi2ELi1ELi2ELi1ELb0EEENS1_21CollectiveEpilogueBwdISC_SD_SF_Li256ELb1ELb0ELi1EEENS1_19SingleTileSchedulerILb1ELb0ELb0ELi128EEEEEEEEEvNT_6ParamsE)
        /*017c*/ 	.word	0x00000008


	//----- nvinfo : EIATTR_REGCOUNT
	.align		4
.L_82:
        /*0180*/ 	.byte	0x04, 0x2f
        /*0182*/ 	.short	(.L_84 - .L_83)
	.align		4
.L_83:
        /*0184*/ 	.word	index@(_ZN7cutlass13device_kernelIN5flash11enable_sm90INS1_16FlashAttnBwdSm90INS1_25CollectiveMainloopBwdSm90ILi2ELi2ELi2EN4cute5tupleIJNS5_1CILi1EEES8_S8_EEENS6_IJNS7_ILi64EEENS7_ILi128EEESB_EEENS_10bfloat16_tEfNS_4arch4Sm90ELb0ELb1ELb0ELb0ELb1ELb1ELb0ELb0ELi2ELi1ELi2ELi1ELb0EEENS1_24CollectiveEpilogueBwdGQAISC_fSF_Li256ELb0ELb1EEENS1_19SingleTileSchedulerILb0ELb0ELb0ELi128EEEEEEEEEvNT_6ParamsE)
        /*0188*/ 	.word	0x000000a8


	//----- nvinfo : EIATTR_FRAME_SIZE
	.align		4
.L_84:
        /*018c*/ 	.byte	0x04, 0x11
        /*018e*/ 	.short	(.L_86 - .L_85)
	.align		4
.L_85:
        /*0190*/ 	.word	index@(_ZN7cutlass13device_kernelIN5flash11enable_sm90INS1_16FlashAttnBwdSm90INS1_25CollectiveMainloopBwdSm90ILi2ELi2ELi2EN4cute5tupleIJNS5_1CILi1EEES8_S8_EEENS6_IJNS7_ILi64EEENS7_ILi128EEESB_EEENS_10bfloat16_tEfNS_4arch4Sm90ELb0ELb1ELb0ELb0ELb1ELb1ELb0ELb0ELi2ELi1ELi2ELi1ELb0EEENS1_24CollectiveEpilogueBwdGQAISC_fSF_Li256ELb0ELb1EEENS1_19SingleTileSchedulerILb0ELb0ELb0ELi128EEEEEEEEEvNT_6ParamsE)
        /*0194*/ 	.word	0x00000008


	//----- nvinfo : EIATTR_REGCOUNT
	.align		4
.L_86:
        /*0198*/ 	.byte	0x04, 0x2f
        /*019a*/ 	.short	(.L_88 - .L_87)
	.align		4
.L_87:
        /*019c*/ 	.word	index@(_ZN7cutlass13device_kernelIN5flash11enable_sm90INS1_16FlashAttnBwdSm90INS1_25CollectiveMainloopBwdSm90ILi2ELi2ELi2EN4cute5tupleIJNS5_1CILi1EEES8_S8_EEENS6_IJNS7_ILi64EEENS7_ILi128EEESB_EEENS_10bfloat16_tEfNS_4arch4Sm90ELb0ELb1ELb0ELb0ELb0ELb1ELb0ELb0ELi2ELi1ELi2ELi1ELb0EEENS1_24CollectiveEpilogueBwdGQAISC_fSF_Li256ELb0ELb0EEENS1_19SingleTileSchedulerILb0ELb0ELb0ELi128EEEEEEEEEvNT_6ParamsE)
        /*01a0*/ 	.word	0x000000a8


	//----- nvinfo : EIATTR_FRAME_SIZE
	.align		4
.L_88:
        /*01a4*/ 	.byte	0x04, 0x11
        /*01a6*/ 	.short	(.L_90 - .L_89)
	.align		4
.L_89:
        /*01a8*/ 	.word	index@(_ZN7cutlass13device_kernelIN5flash11enable_sm90INS1_16FlashAttnBwdSm90INS1_25CollectiveMainloopBwdSm90ILi2ELi2ELi2EN4cute5tupleIJNS5_1CILi1EEES8_S8_EEENS6_IJNS7_ILi64EEENS7_ILi128EEESB_EEENS_10bfloat16_tEfNS_4arch4Sm90ELb0ELb1ELb0ELb0ELb0ELb1ELb0ELb0ELi2ELi1ELi2ELi1ELb0EEENS1_24CollectiveEpilogueBwdGQAISC_fSF_Li256ELb0ELb0EEENS1_19SingleTileSchedulerILb0ELb0ELb0ELi128EEEEEEEEEvNT_6ParamsE)
        /*01ac*/ 	.word	0x00000008


	//----- nvinfo : EIATTR_REGCOUNT
	.align		4
.L_90:
        /*01b0*/ 	.byte	0x04, 0x2f
        /*01b2*/ 	.short	(.L_92 - .L_91)
	.align		4
.L_91:
        /*01b4*/ 	.word	index@(_ZN7cutlass13device_kernelIN5flash11enable_sm90INS1_16FlashAttnBwdSm90INS1_25CollectiveMainloopBwdSm90ILi2ELi2ELi2EN4cute5tupleIJNS5_1CILi1EEES8_S8_EEENS6_IJNS7_ILi64EEENS7_ILi128EEESB_EEENS_10bfloat16_tEfNS_4arch4Sm90ELb0ELb1ELb0ELb0ELb1ELb1ELb0ELb0ELi2ELi1ELi2ELi1ELb0EEENS1_21CollectiveEpilogueBwdISC_SD_SF_Li256ELb0ELb0ELi1EEENS1_19SingleTileSchedulerILb0ELb0ELb0ELi128EEEEEEEEEvNT_6ParamsE)
        /*01b8*/ 	.word	0x000000a8


	//----- nvinfo : EIATTR_FRAME_SIZE
	.align		4
.L_92:
        /*01bc*/ 	.byte	0x04, 0x11
        /*01be*/ 	.short	(.L_94 - .L_93)
	.align		4
.L_93:
        /*01c0*/ 	.word	index@(_ZN7cutlass13device_kernelIN5flash11enable_sm90INS1_16FlashAttnBwdSm90INS1_25CollectiveMainloopBwdSm90ILi2ELi2ELi2EN4cute5tupleIJNS5_1CILi1EEES8_S8_EEENS6_IJNS7_ILi64EEENS7_ILi128EEESB_EEENS_10bfloat16_tEfNS_4arch4Sm90ELb0ELb1ELb0ELb0ELb1ELb1ELb0ELb0ELi2ELi1ELi2ELi1ELb0EEENS1_21CollectiveEpilogueBwdISC_SD_SF_Li256ELb0ELb0ELi1EEENS1_19SingleTileSchedulerILb0ELb0ELb0ELi128EEEEEEEEEvNT_6ParamsE)
        /*01c4*/ 	.word	0x00000008


	//----- nvinfo : EIATTR_REGCOUNT
	.align		4
.L_94:
        /*01c8*/ 	.byte	0x04, 0x2f
        /*01ca*/ 	.short	(.L_96 - .L_95)
	.align		4
.L_95:
        /*01cc*/ 	.word	index@(_ZN7cutlass13device_kernelIN5flash11enable_sm90INS1_16FlashAttnBwdSm90INS1_25CollectiveMainloopBwdSm90ILi2ELi2ELi2EN4cute5tupleIJNS5_1CILi1EEES8_S8_EEENS6_IJNS7_ILi64EEENS7_ILi128EEESB_EEENS_10bfloat16_tEfNS_4arch4Sm90ELb0ELb1ELb0ELb0ELb0ELb1ELb0ELb0ELi2ELi1ELi2ELi1ELb0EEENS1_21CollectiveEpilogueBwdISC_SD_SF_Li256ELb0ELb0ELi1EEENS1_19SingleTileSchedulerILb0ELb0ELb0ELi128EEEEEEEEEvNT_6ParamsE)
        /*01d0*/ 	.word	0x000000a8


	//----- nvinfo : EIATTR_FRAME_SIZE
	.align		4
.L_96:
        /*01d4*/ 	.byte	0x04, 0x11
        /*01d6*/ 	.short	(.L_98 - .L_97)
	.align		4
.L_97:
        /*01d8*/ 	.word	index@(_ZN7cutlass13device_kernelIN5flash11enable_sm90INS1_16FlashAttnBwdSm90INS1_25CollectiveMainloopBwdSm90ILi2ELi2ELi2EN4cute5tupleIJNS5_1CILi1EEES8_S8_EEENS6_IJNS7_ILi64EEENS7_ILi128EEESB_EEENS_10bfloat16_tEfNS_4arch4Sm90ELb0ELb1ELb0ELb0ELb0ELb1ELb0ELb0ELi2ELi1ELi2ELi1ELb0EEENS1_21CollectiveEpilogueBwdISC_SD_SF_Li256ELb0ELb0ELi1EEENS1_19SingleTileSchedulerILb0ELb0ELb0ELi128EEEEEEEEEvNT_6ParamsE)
        /*01dc*/ 	.word	0x00000008


	//----- nvinfo : EIATTR_REGCOUNT
	.align		4
.L_98:
        /*01e0*/ 	.byte	0x04, 0x2f
        /*01e2*/ 	.short	(.L_100 - .L_99)
	.align		4
.L_99:
        /*01e4*/ 	.word	index@(_ZN7cutlass13device_kernelIN5flash22FlashAttnBwdPreprocessIN4cute5tupleIJNS3_1CILi80EEENS5_ILi128EEEEEENS_10bfloat16_tEfNS_4arch4Sm90ELb1ELb1EEEEEvNT_6ParamsE)
        /*01e8*/ 	.word	0x00000048


	//----- nvinfo : EIATTR_FRAME_SIZE
	.align		4
.L_100:
        /*01ec*/ 	.byte	0x04, 0x11
        /*01ee*/ 	.short	(.L_102 - .L_101)
	.align		4
.L_101:
        /*01f0*/ 	.word	index@(_ZN7cutlass13device_kernelIN5flash22FlashAttnBwdPreprocessIN4cute5tupleIJNS3_1CILi80EEENS5_ILi128EEEEEENS_10bfloat16_tEfNS_4arch4Sm90ELb1ELb1EEEEEvNT_6ParamsE)
        /*01f4*/ 	.word	0x00000000


	//----- nvinfo : EIATTR_REGCOUNT
	.align		4
.L_102:
        /*01f8*/ 	.byte	0x04, 0x2f
        /*01fa*/ 	.short	(.L_104 - .L_103)
	.align		4
.L_103:
        /*01fc*/ 	.word	index@(_ZN7cutlass13device_kernelIN5flash11enable_sm90INS1_16FlashAttnBwdSm90INS1_25CollectiveMainloopBwdSm90ILi2ELi2ELi2EN4cute5tupleIJNS5_1CILi1EEES8_S8_EEENS6_IJNS7_ILi80EEENS7_ILi128EEESB_EEENS_10bfloat16_tEfNS_4arch4Sm90ELb0ELb0ELb0ELb1ELb1ELb1ELb0ELb1ELi2ELi1ELi2ELi1ELb0EEENS1_24CollectiveEpilogueBwdGQAISC_fSF_Li256ELb1ELb1EEENS1_19SingleTileSchedulerILb1ELb0ELb0ELi128EEEEEEEEEvNT_6ParamsE)
        /*0200*/ 	.word	0x000000a8


	//----- nvinfo : EIATTR_FRAME_SIZE
	.align		4
.L_104:
        /*0204*/ 	.byte	0x04, 0x11
        /*0206*/ 	.short	(.L_106 - .L_105)
	.align		4
.L_105:
        /*0208*/ 	.word	index@(_ZN7cutlass13device_kernelIN5flash11enable_sm90INS1_16FlashAttnBwdSm90INS1_25CollectiveMainloopBwdSm90ILi2ELi2ELi2EN4cute5tupleIJNS5_1CILi1EEES8_S8_EEENS6_IJNS7_ILi80EEENS7_ILi128EEESB_EEENS_10bfloat16_tEfNS_4arch4Sm90ELb0ELb0ELb0ELb1ELb1ELb1ELb0ELb1ELi2ELi1ELi2ELi1ELb0EEENS1_24CollectiveEpilogueBwdGQAISC_fSF_Li256ELb1ELb1EEENS1_19SingleTileSchedulerILb1ELb0ELb0ELi128EEEEEEEEEvNT_6ParamsE)
        /*020c*/ 	.word	0x00000028


	//----- nvinfo : EIATTR_REGCOUNT
	.align		4
.L_106:
        /*0210*/ 	.byte	0x04, 0x2f
        /*0212*/ 	.short	(.L_108 - .L_107)
	.align		4
.L_107:
        /*0214*/ 	.word	index@(_ZN7cutlass13device_kernelIN5flash32FlashAttnBwdPostprocessConvertdQIN4cute5tupleIJNS3_1CILi80EEENS5_ILi128EEEEEENS_10bfloat16_tEfNS_4arch4Sm90ELi256ENS3_8TiledMMAINS3_8MMA_AtomIJNS3_4SM904GMMA27MMA_64x16x16_F32BF16BF16_SSILNSF_5MajorE1ELSH_0ELNSF_7ScaleInE1ELSI_1EEEEEENS3_6LayoutINS4_IJNS5_ILi2EEENS5_ILi1EEESN_EEENS4_IJSN_NS5_ILi0EEESP_EEEEENS4_IJNS3_10UnderscoreESS_SS_EEEEELb1EEEEEvNT_6ParamsE)
        /*0218*/ 	.word	0x00000040


	//----- nvinfo : EIATTR_FRAME_SIZE
	.align		4
.L_108:
        /*021c*/ 	.byte	0x04, 0x11
        /*021e*/ 	.short	(.L_110 - .L_109)
	.align		4
.L_109:
        /*0220*/ 	.word	index@(_ZN7cutlass13device_kernelIN5flash32FlashAttnBwdPostprocessConvertdQIN4cute5tupleIJNS3_1CILi80EEENS5_ILi128EEEEEENS_10bfloat16_tEfNS_4arch4Sm90ELi256ENS3_8TiledMMAINS3_8MMA_AtomIJNS3_4SM904GMMA27MMA_64x16x16_F32BF16BF16_SSILNSF_5MajorE1ELSH_0ELNSF_7ScaleInE1ELSI_1EEEEEENS3_6LayoutINS4_IJNS5_ILi2EEENS5_ILi1EEESN_EEENS4_IJSN_NS5_ILi0EEESP_EEEEENS4_IJNS3_10UnderscoreESS_SS_EEEEELb1EEEEEvNT_6ParamsE)
        /*0224*/ 	.word	0x00000000


	//----- nvinfo : EIATTR_REGCOUNT
	.align		4
.L_110:
        /*0228*/ 	.byte	0x04, 0x2f
        /*022a*/ 	.short	(.L_112 - .L_111)
	.align		4
.L_111:
        /*022c*/ 	.word	index@(_ZN7cutlass13device_kernelIN5flash11enable_sm90INS1_16FlashAttnBwdSm90INS1_25CollectiveMainloopBwdSm90ILi2ELi2ELi2EN4cute5tupleIJNS5_1CILi1EEES8_S8_EEENS6_IJNS7_ILi80EEENS7_ILi128EEESB_EEENS_10bfloat16_tEfNS_4arch4Sm90ELb0ELb0ELb0ELb1ELb0ELb1ELb0ELb1ELi2ELi1ELi2ELi1ELb0EEENS1_24CollectiveEpilogueBwdGQAISC_fSF_Li256ELb1ELb0EEENS1_19SingleTileSchedulerILb1ELb0ELb0ELi128EEEEEEEEEvNT_6ParamsE)
        /*0230*/ 	.word	0x000000a8


	//----- nvinfo : EIATTR_FRAME_SIZE
	.align		4
.L_112:
        /*0234*/ 	.byte	0x04, 0x11
        /*0236*/ 	.short	(.L_114 - .L_113)
	.align		4
.L_113:
        /*0238*/ 	.word	index@(_ZN7cutlass13device_kernelIN5flash11enable_sm90INS1_16FlashAttnBwdSm90INS1_25CollectiveMainloopBwdSm90ILi2ELi2ELi2EN4cute5tupleIJNS5_1CILi1EEES8_S8_EEENS6_IJNS7_ILi80EEENS7_ILi128EEESB_EEENS_10bfloat16_tEfNS_4arch4Sm90ELb0ELb0ELb0ELb1ELb0ELb1ELb0ELb1ELi2ELi1ELi2ELi1ELb0EEENS1_24CollectiveEpilogueBwdGQAISC_fSF_Li256ELb1ELb0EEENS1_19SingleTileSchedulerILb1ELb0ELb0ELi128EEEEEEEEEvNT_6ParamsE)
        /*023c*/ 	.word	0x00000028


	//----- nvinfo : EIATTR_REGCOUNT
	.align		4
.L_114:
        /*0240*/ 	.byte	0x04, 0x2f
        /*0242*/ 	.short	(.L_116 - .L_115)
	.align		4
.L_115:
        /*0244*/ 	.word	index@(_ZN7cutlass13device_kernelIN5flash11enable_sm90INS1_16FlashAttnBwdSm90INS1_25CollectiveMainloopBwdSm90ILi2ELi2ELi2EN4cute5tupleIJNS5_1CILi1EEES8_S8_EEENS6_IJNS7_ILi80EEENS7_ILi128EEESB_EEENS_10bfloat16_tEfNS_4arch4Sm90ELb0ELb0ELb0ELb1ELb1ELb1ELb0ELb1ELi2ELi1ELi2ELi1ELb0EEENS1_21CollectiveEpilogueBwdISC_SD_SF_Li256ELb1ELb0ELi1EEENS1_19SingleTileSchedulerILb1ELb0ELb0ELi128EEEEEEEEEvNT_6ParamsE)
        /*0248*/ 	.word	0x000000a8


	//----- nvinfo : EIATTR_FRAME_SIZE
	.align		4
.L_116:
        /*024c*/ 	.byte	0x04, 0x11
        /*024e*/ 	.short	(.L_118 - .L_117)
	.align		4
.L_117:
        /*0250*/ 	.word	index@(_ZN7cutlass13device_kernelIN5flash11enable_sm90INS1_16FlashAttnBwdSm90INS1_25CollectiveMainloopBwdSm90ILi2ELi2ELi2EN4cute5tupleIJNS5_1CILi1EEES8_S8_EEENS6_IJNS7_ILi80EEENS7_ILi128EEESB_EEENS_10bfloat16_tEfNS_4arch4Sm90ELb0ELb0ELb0ELb1ELb1ELb1ELb0ELb1ELi2ELi1ELi2ELi1ELb0EEENS1_21CollectiveEpilogueBwdISC_SD_SF_Li256ELb1ELb0ELi1EEENS1_19SingleTileSchedulerILb1ELb0ELb0ELi128EEEEEEEEEvNT_6ParamsE)
        /*0254*/ 	.word	0x00000028


	//----- nvinfo : EIATTR_REGCOUNT
	.align		4
.L_118:
        /*0258*/ 	.byte	0x04, 0x2f
        /*025a*/ 	.short	(.L_120 - .L_119)
	.align		4
.L_119:
        /*025c*/ 	.word	index@(_ZN7cutlass13device_kernelIN5flash11enable_sm90INS1_16FlashAttnBwdSm90INS1_25CollectiveMainloopBwdSm90ILi2ELi2ELi2EN4cute5tupleIJNS5_1CILi1EEES8_S8_EEENS6_IJNS7_ILi80EEENS7_ILi128EEESB_EEENS_10bfloat16_tEfNS_4arch4Sm90ELb0ELb0ELb0ELb1ELb0ELb1ELb0ELb1ELi2ELi1ELi2ELi1ELb0EEENS1_21CollectiveEpilogueBwdISC_SD_SF_Li256ELb1ELb0ELi1EEENS1_19SingleTileSchedulerILb1ELb0ELb0ELi128EEEEEEEEEvNT_6ParamsE)
        /*0260*/ 	.word	0x000000a8


	//----- nvinfo : EIATTR_FRAME_SIZE
	.align		4
.L_120:
        /*0264*/ 	.byte	0x04, 0x11
        /*0266*/ 	.short	(.L_122 - .L_121)
	.align		4
.L_121:
        /*0268*/ 	.word	index@(_ZN7cutlass13device_kernelIN5flash11enable_sm90INS1_16FlashAttnBwdSm90INS1_25CollectiveMainloopBwdSm90ILi2ELi2ELi2EN4cute5tupleIJNS5_1CILi1EEES8_S8_EEENS6_IJNS7_ILi80EEENS7_ILi128EEESB_EEENS_10bfloat16_tEfNS_4arch4Sm90ELb0ELb0ELb0ELb1ELb0ELb1ELb0ELb1ELi2ELi1ELi2ELi1ELb0EEENS1_21CollectiveEpilogueBwdISC_SD_SF_Li256ELb1ELb0ELi1EEENS1_19SingleTileSchedulerILb1ELb0ELb0ELi128EEEEEEEEEvNT_6ParamsE)
        /*026c*/ 	.word	0x00000028


	//----- nvinfo : EIATTR_REGCOUNT
	.align		4
.L_122:
        /*0270*/ 	.byte	0x04, 0x2f
        /*0272*/ 	.short	(.L_124 - .L_123)
	.align		4
.L_123:
        /*0274*/ 	.word	index@(_ZN7cutlass13device_kernelIN5flash22FlashAttnBwdPreprocessIN4cute5tupleIJNS3_1CILi80EEENS5_ILi128EEEEEENS_10bfloat16_tEfNS_4arch4Sm90ELb1ELb0EEEEEvNT_6ParamsE)
        /*0278*/ 	.word	0x00000046


	//----- nvinfo : EIATTR_FRAME_SIZE
	.align		4
.L_124:
        /*027c*/ 	.byte	0x04, 0x11
        /*027e*/ 	.short	(.L_126 - .L_125)
	.align		4
.L_125:
        /*0280*/ 	.word	index@(_ZN7cutlass13device_kernelIN5flash22FlashAttnBwdPreprocessIN4cute5tupleIJNS3_1CILi80EEENS5_ILi128EEEEEENS_10bfloat16_tEfNS_4arch4Sm90ELb1ELb0EEEEEvNT_6ParamsE)
        /*0284*/ 	.word	0x00000000


	//----- nvinfo : EIATTR_REGCOUNT
	.align		4
.L_126:
        /*0288*/ 	.byte	0x04, 0x2f
        /*028a*/ 	.short	(.L_128 - .L_127)
	.align		4
.L_127:
        /*028c*/ 	.word	index@(_ZN7cutlass13device_kernelIN5flash11enable_sm90INS1_16FlashAttnBwdSm90INS1_25CollectiveMainloopBwdSm90ILi2ELi2ELi2EN4cute5tupleIJNS5_1CILi1EEES8_S8_EEENS6_IJNS7_ILi80EEENS7_ILi128EEESB_EEENS_10bfloat16_tEfNS_4arch4Sm90ELb0ELb0ELb0ELb0ELb1ELb1ELb0ELb1ELi2ELi1ELi2ELi1ELb0EEENS1_24CollectiveEpilogueBwdGQAISC_fSF_Li256ELb0ELb1EEENS1_19SingleTileSchedulerILb0ELb0ELb0ELi128EEEEEEEEEvNT_6ParamsE)
        /*0290*/ 	.word	0x000000a8


	//----- nvinfo : EIATTR_FRAME_SIZE
	.align		4
.L_128:
        /*0294*/ 	.byte	0x04, 0x11
        /*0296*/ 	.short	(.L_130 - .L_129)
	.align		4
.L_129:
        /*0298*/ 	.word	index@(_ZN7cutlass13device_kernelIN5flash11enable_sm90INS1_16FlashAttnBwdSm90INS1_25CollectiveMainloopBwdSm90ILi2ELi2ELi2EN4cute5tupleIJNS5_1CILi1EEES8_S8_EEENS6_IJNS7_ILi80EEENS7_ILi128EEESB_EEENS_10bfloat16_tEfNS_4arch4Sm90ELb0ELb0ELb0ELb0ELb1ELb1ELb0ELb1ELi2ELi1ELi2ELi1ELb0EEENS1_24CollectiveEpilogueBwdGQAISC_fSF_Li256ELb0ELb1EEENS1_19SingleTileSchedulerILb0ELb0ELb0ELi128EEEEEEEEEvNT_6ParamsE)
        /*029c*/ 	.word	0x00000020


	//----- nvinfo : EIATTR_REGCOUNT
	.align		4
.L_130:
        /*02a0*/ 	.byte	0x04, 0x2f
        /*02a2*/ 	.short	(.L_132 - .L_131)
	.align		4
.L_131:
        /*02a4*/ 	.word	index@(_ZN7cutlass13device_kernelIN5flash11enable_sm90INS1_16FlashAttnBwdSm90INS1_25CollectiveMainloopBwdSm90ILi2ELi2ELi2EN4cute5tupleIJNS5_1CILi1EEES8_S8_EEENS6_IJNS7_ILi80EEENS7_ILi128EEESB_EEENS_10bfloat16_tEfNS_4arch4Sm90ELb0ELb0ELb0ELb0ELb0ELb1ELb0ELb1ELi2ELi1ELi2ELi1ELb0EEENS1_24CollectiveEpilogueBwdGQAISC_fSF_Li256ELb0ELb0EEENS1_19SingleTileSchedulerILb0ELb0ELb0ELi128EEEEEEEEEvNT_6ParamsE)
        /*02a8*/ 	.word	0x000000a8


	//----- nvinfo : EIATTR_FRAME_SIZE
	.align		4
.L_132:
        /*02ac*/ 	.byte	0x04, 0x11
        /*02ae*/ 	.short	(.L_134 - .L_133)
	.align		4
.L_133:
        /*02b0*/ 	.word	index@(_ZN7cutlass13device_kernelIN5flash11enable_sm90INS1_16FlashAttnBwdSm90INS1_25CollectiveMainloopBwdSm90ILi2ELi2ELi2EN4cute5tupleIJNS5_1CILi1EEES8_S8_EEENS6_IJNS7_ILi80EEENS7_ILi128EEESB_EEENS_10bfloat16_tEfNS_4arch4Sm90ELb0ELb0ELb0ELb0ELb0ELb1ELb0ELb1ELi2ELi1ELi2ELi1ELb0EEENS1_24CollectiveEpilogueBwdGQAISC_fSF_Li256ELb0ELb0EEENS1_19SingleTileSchedulerILb0ELb0ELb0ELi128EEEEEEEEEvNT_6ParamsE)
        /*02b4*/ 	.word	0x00000020


	//----- nvinfo : EIATTR_REGCOUNT
	.align		4
.L_134:
        /*02b8*/ 	.byte	0x04, 0x2f
        /*02ba*/ 	.short	(.L_136 - .L_135)
	.align		4
.L_135:
        /*02bc*/ 	.word	index@(_ZN7cutlass13device_kernelIN5flash11enable_sm90INS1_16FlashAttnBwdSm90INS1_25CollectiveMainloopBwdSm90ILi2ELi2ELi2EN4cute5tupleIJNS5_1CILi1EEES8_S8_EEENS6_IJNS7_ILi80EEENS7_ILi128EEESB_EEENS_10bfloat16_tEfNS_4arch4Sm90ELb0ELb0ELb0ELb0ELb1ELb1ELb0ELb1ELi2ELi1ELi2ELi1ELb0EEENS1_21CollectiveEpilogueBwdISC_SD_SF_Li256ELb0ELb0ELi1EEENS1_19SingleTileSchedulerILb0ELb0ELb0ELi128EEEEEEEEEvNT_6ParamsE)
        /*02c0*/ 	.word	0x000000a8


	//----- nvinfo : EIATTR_FRAME_SIZE
	.align		4
.L_136:
        /*02c4*/ 	.byte	0x04, 0x11
        /*02c6*/ 	.short	(.L_138 - .L_137)
	.align		4
.L_137:
        /*02c8*/ 	.word	index@(_ZN7cutlass13device_kernelIN5flash11enable_sm90INS1_16FlashAttnBwdSm90INS1_25CollectiveMainloopBwdSm90ILi2ELi2ELi2EN4cute5tupleIJNS5_1CILi1EEES8_S8_EEENS6_IJNS7_ILi80EEENS7_ILi128EEESB_EEENS_10bfloat16_tEfNS_4arch4Sm90ELb0ELb0ELb0ELb0ELb1ELb1ELb0ELb1ELi2ELi1ELi2ELi1ELb0EEENS1_21CollectiveEpilogueBwdISC_SD_SF_Li256ELb0ELb0ELi1EEENS1_19SingleTileSchedulerILb0ELb0ELb0ELi128EEEEEEEEEvNT_6ParamsE)
        /*02cc*/ 	.word	0x00000020


	//----- nvinfo : EIATTR_REGCOUNT
	.align		4
.L_138:
        /*02d0*/ 	.byte	0x04, 0x2f
        /*02d2*/ 	.short	(.L_140 - .L_139)
	.align		4
.L_139:
        /*02d4*/ 	.word	index@(_ZN7cutlass13device_kernelIN5flash11enable_sm90INS1_16FlashAttnBwdSm90INS1_25CollectiveMainloopBwdSm90ILi2ELi2ELi2EN4cute5tupleIJNS5_1CILi1EEES8_S8_EEENS6_IJNS7_ILi80EEENS7_ILi128EEESB_EEENS_10bfloat16_tEfNS_4arch4Sm90ELb0ELb0ELb0ELb0ELb0ELb1ELb0ELb1ELi2ELi1ELi2ELi1ELb0EEENS1_21CollectiveEpilogueBwdISC_SD_SF_Li256ELb0ELb0ELi1EEENS1_19SingleTileSchedulerILb0ELb0ELb0ELi128EEEEEEEEEvNT_6ParamsE)
        /*02d8*/ 	.word	0x000000a8


	//----- nvinfo : EIATTR_FRAME_SIZE
	.align		4
.L_140:
        /*02dc*/ 	.byte	0x04, 0x11
        /*02de*/ 	.short	(.L_142 - .L_141)
	.align		4
.L_141:
        /*02e0*/ 	.word	index@(_ZN7cutlass13device_kernelIN5flash11enable_sm90INS1_16FlashAttnBwdSm90INS1_25CollectiveMainloopBwdSm90ILi2ELi2ELi2EN4cute5tupleIJNS5_1CILi1EEES8_S8_EEENS6_IJNS7_ILi80EEENS7_ILi128EEESB_EEENS_10bfloat16_tEfNS_4arch4Sm90ELb0ELb0ELb0ELb0ELb0ELb1ELb0ELb1ELi2ELi1ELi2ELi1ELb0EEENS1_21CollectiveEpilogueBwdISC_SD_SF_Li256ELb0ELb0ELi1EEENS1_19SingleTileSchedulerILb0ELb0ELb0ELi128EEEEEEEEEvNT_6ParamsE)
        /*02e4*/ 	.word	0x00000020


	//----- nvinfo : EIATTR_MIN_STACK_SIZE
	.align		4
.L_142:
        /*02e8*/ 	.byte	0x04, 0x12
        /*02ea*/ 	.short	(.L_144 - .L_143)
	.align		4
.L_143:
        /*02ec*/ 	.word	index@(_ZN7cutlass13device_kernelIN5flash11enable_sm90INS1_16FlashAttnBwdSm90INS1_25CollectiveMainloopBwdSm90ILi2ELi2ELi2EN4cute5tupleIJNS5_1CILi1EEES8_S8_EEENS6_IJNS7_ILi80EEENS7_ILi128EEESB_EEENS_10bfloat16_tEfNS_4arch4Sm90ELb0ELb0ELb0ELb0ELb0ELb1ELb0ELb1ELi2ELi1ELi2ELi1ELb0EEENS1_21CollectiveEpilogueBwdISC_SD_SF_Li256ELb0ELb0ELi1EEENS1_19SingleTileSchedulerILb0ELb0ELb0ELi128EEEEEEEEEvNT_6ParamsE)
        /*02f0*/ 	.word	0x00000020


	//----- nvinfo : EIATTR_MIN_STACK_SIZE
	.align		4
.L_144:
        /*02f4*/ 	.byte	0x04, 0x12
        /*02f6*/ 	.short	(.L_146 - .L_145)
	.align		4
.L_145:
        /*02f8*/ 	.word	index@(_ZN7cutlass13device_kernelIN5flash11enable_sm90INS1_16FlashAttnBwdSm90INS1_25CollectiveMainloopBwdSm90ILi2ELi2ELi2EN4cute5tupleIJNS5_1CILi1EEES8_S8_EEENS6_IJNS7_ILi80EEENS7_ILi128EEESB_EEENS_10bfloat16_tEfNS_4arch4Sm90ELb0ELb0ELb0ELb0ELb1ELb1ELb0ELb1ELi2ELi1ELi2ELi1ELb0EEENS1_21CollectiveEpilogueBwdISC_SD_SF_Li256ELb0ELb0ELi1EEENS1_19SingleTileSchedulerILb0ELb0ELb0ELi128EEEEEEEEEvNT_6ParamsE)
        /*02fc*/ 	.word	0x00000020


	//----- nvinfo : EIATTR_MIN_STACK_SIZE
	.align		4
.L_146:
        /*0300*/ 	.byte	0x04, 0x12
        /*0302*/ 	.short	(.L_148 - .L_147)
	.align		4
.L_147:
        /*0304*/ 	.word	index@(_ZN7cutlass13device_kernelIN5flash11enable_sm90INS1_16FlashAttnBwdSm90INS1_25CollectiveMainloopBwdSm90ILi2ELi2ELi2EN4cute5tupleIJNS5_1CILi1EEES8_S8_EEENS6_IJNS7_ILi80EEENS7_ILi128EEESB_EEENS_10bfloat16_tEfNS_4arch4Sm90ELb0ELb0ELb0ELb0ELb0ELb1ELb0ELb1ELi2ELi1ELi2ELi1ELb0EEENS1_24CollectiveEpilogueBwdGQAISC_fSF_Li256ELb0ELb0EEENS1_19SingleTileSchedulerILb0ELb0ELb0ELi128EEEEEEEEEvNT_6ParamsE)
        /*0308*/ 	.word	0x00000020


	//----- nvinfo : EIATTR_MIN_STACK_SIZE
	.align		4
.L_148:
        /*030c*/ 	.byte	0x04, 0x12
        /*030e*/ 	.short	(.L_150 - .L_149)
	.align		4
.L_149:
        /*0310*/ 	.word	index@(_ZN7cutlass13device_kernelIN5flash11enable_sm90INS1_16FlashAttnBwdSm90INS1_25CollectiveMainloopBwdSm90ILi2ELi2ELi2EN4cute5tupleIJNS5_1CILi1EEES8_S8_EEENS6_IJNS7_ILi80EEENS7_ILi128EEESB_EEENS_10bfloat16_tEfNS_4arch4Sm90ELb0ELb0ELb0ELb0ELb1ELb1ELb0ELb1ELi2ELi1ELi2ELi1ELb0EEENS1_24CollectiveEpilogueBwdGQAISC_fSF_Li256ELb0ELb1EEENS1_19SingleTileSchedulerILb0ELb0ELb0ELi128EEEEEEEEEvNT_6ParamsE)
        /*0314*/ 	.word	0x00000020


	//----- nvinfo : EIATTR_MIN_STACK_SIZE
	.align		4
.L_150:
        /*0318*/ 	.byte	0x04, 0x12
        /*031a*/ 	.short	(.L_152 - .L_151)
	.align		4
.L_151:
        /*031c*/ 	.word	index@(_ZN7cutlass13device_kernelIN5flash22FlashAttnBwdPreprocessIN4cute5tupleIJNS3_1CILi80EEENS5_ILi128EEEEEENS_10bfloat16_tEfNS_4arch4Sm90ELb1ELb0EEEEEvNT_6ParamsE)
        /*0320*/ 	.word	0x00000000


	//----- nvinfo : EIATTR_MIN_STACK_SIZE
	.align		4
.L_152:
        /*0324*/ 	.byte	0x04, 0x12
        /*0326*/ 	.short	(.L_154 - .L_153)
	.align		4
.L_153:
        /*0328*/ 	.word	index@(_ZN7cutlass13device_kernelIN5flash11enable_sm90INS1_16FlashAttnBwdSm90INS1_25CollectiveMainloopBwdSm90ILi2ELi2ELi2EN4cute5tupleIJNS5_1CILi1EEES8_S8_EEENS6_IJNS7_ILi80EEENS7_ILi128EEESB_EEENS_10bfloat16_tEfNS_4arch4Sm90ELb0ELb0ELb0ELb1ELb0ELb1ELb0ELb1ELi2ELi1ELi2ELi1ELb0EEENS1_21CollectiveEpilogueBwdISC_SD_SF_Li256ELb1ELb0ELi1EEENS1_19SingleTileSchedulerILb1ELb0ELb0ELi128EEEEEEEEEvNT_6ParamsE)
        /*032c*/ 	.word	0x00000028


	//----- nvinfo : EIATTR_MIN_STACK_SIZE
	.align		4
.L_154:
        /*0330*/ 	.byte	0x04, 0x12
        /*0332*/ 	.short	(.L_156 - .L_155)
	.align		4
.L_155:
        /*0334*/ 	.word	index@(_ZN7cutlass13device_kernelIN5flash11enable_sm90INS1_16FlashAttnBwdSm90INS1_25CollectiveMainloopBwdSm90ILi2ELi2ELi2EN4cute5tupleIJNS5_1CILi1EEES8_S8_EEENS6_IJNS7_ILi80EEENS7_ILi128EEESB_EEENS_10bfloat16_tEfNS_4arch4Sm90ELb0ELb0ELb0ELb1ELb1ELb1ELb0ELb1ELi2ELi1ELi2ELi1ELb0EEENS1_21CollectiveEpilogueBwdISC_SD_SF_Li256ELb1ELb0ELi1EEENS1_19SingleTileSchedulerILb1ELb0ELb0ELi128EEEEEEEEEvNT_6ParamsE)
        /*0338*/ 	.word	0x00000028


	//----- nvinfo : EIATTR_MIN_STACK_SIZE
	.align		4
.L_156:
        /*033c*/ 	.byte	0x04, 0x12
        /*033e*/ 	.short	(.L_158 - .L_157)
	.align		4
.L_157:
        /*0340*/ 	.word	index@(_ZN7cutlass13device_kernelIN5flash11enable_sm90INS1_16FlashAttnBwdSm90INS1_25CollectiveMainloopBwdSm90ILi2ELi2ELi2EN4cute5tupleIJNS5_1CILi1EEES8_S8_EEENS6_IJNS7_ILi80EEENS7_ILi128EEESB_EEENS_10bfloat16_tEfNS_4arch4Sm90ELb0ELb0ELb0ELb1ELb0ELb1ELb0ELb1ELi2ELi1ELi2ELi1ELb0EEENS1_24CollectiveEpilogueBwdGQAISC_fSF_Li256ELb1ELb0EEENS1_19SingleTileSchedulerILb1ELb0ELb0ELi128EEEEEEEEEvNT_6ParamsE)
        /*0344*/ 	.word	0x00000028


	//----- nvinfo : EIATTR_MIN_STACK_SIZE
	.align		4
.L_158:
        /*0348*/ 	.byte	0x04, 0x12
        /*034a*/ 	.short	(.L_160 - .L_159)
	.align		4
.L_159:
        /*034c*/ 	.word	index@(_ZN7cutlass13device_kernelIN5flash32FlashAttnBwdPostprocessConvertdQIN4cute5tupleIJNS3_1CILi80EEENS5_ILi128EEEEEENS_10bfloat16_tEfNS_4arch4Sm90ELi256ENS3_8TiledMMAINS3_8MMA_AtomIJNS3_4SM904GMMA27MMA_64x16x16_F32BF16BF16_SSILNSF_5MajorE1ELSH_0ELNSF_7ScaleInE1ELSI_1EEEEEENS3_6LayoutINS4_IJNS5_ILi2EEENS5_ILi1EEESN_EEENS4_IJSN_NS5_ILi0EEESP_EEEEENS4_IJNS3_10UnderscoreESS_SS_EEEEELb1EEEEEvNT_6ParamsE)
        /*0350*/ 	.word	0x00000000


	//----- nvinfo : EIATTR_MIN_STACK_SIZE
	.align		4
.L_160:
        /*0354*/ 	.byte	0x04, 0x12
        /*0356*/ 	.short	(.L_162 - .L_161)
	.align		4
.L_161:
        /*0358*/ 	.word	index@(_ZN7cutlass13device_kernelIN5flash11enable_sm90INS1_16FlashAttnBwdSm90INS1_25CollectiveMainloopBwdSm90ILi2ELi2ELi2EN4cute5tupleIJNS5_1CILi1EEES8_S8_EEENS6_IJNS7_ILi80EEENS7_ILi128EEESB_EEENS_10bfloat16_tEfNS_4arch4Sm90ELb0ELb0ELb0ELb1ELb1ELb1ELb0ELb1ELi2ELi1ELi2ELi1ELb0EEENS1_24CollectiveEpilogueBwdGQAISC_fSF_Li256ELb1ELb1EEENS1_19SingleTileSchedulerILb1ELb0ELb0ELi128EEEEEEEEEvNT_6ParamsE)
        /*035c*/ 	.word	0x00000028


	//----- nvinfo : EIATTR_MIN_STACK_SIZE
	.align		4
.L_162:
        /*0360*/ 	.byte	0x04, 0x12
        /*0362*/ 	.short	(.L_164 - .L_163)
	.align		4
.L_163:
        /*0364*/ 	.word	index@(_ZN7cutlass13device_kernelIN5flash22FlashAttnBwdPreprocessIN4cute5tupleIJNS3_1CILi80EEENS5_ILi128EEEEEENS_10bfloat16_tEfNS_4arch4Sm90ELb1ELb1EEEEEvNT_6ParamsE)
        /*0368*/ 	.word	0x00000000


	//----- nvinfo : EIATTR_MIN_STACK_SIZE
	.align		4
.L_164:
        /*036c*/ 	.byte	0x04, 0x12
        /*036e*/ 	.short	(.L_166 - .L_165)
	.align		4
.L_165:
        /*0370*/ 	.word	index@(_ZN7cutlass13device_kernelIN5flash11enable_sm90INS1_16FlashAttnBwdSm90INS1_25CollectiveMainloopBwdSm90ILi2ELi2ELi2EN4cute5tupleIJNS5_1CILi1EEES8_S8_EEENS6_IJNS7_ILi64EEENS7_ILi128EEESB_EEENS_10bfloat16_tEfNS_4arch4Sm90ELb0ELb1ELb0ELb0ELb0ELb1ELb0ELb0ELi2ELi1ELi2ELi1ELb0EEENS1_21CollectiveEpilogueBwdISC_SD_SF_Li256ELb0ELb0ELi1EEENS1_19SingleTileSchedulerILb0ELb0ELb0ELi128EEEEEEEEEvNT_6ParamsE)
        /*0374*/ 	.word	0x00000008


	//----- nvinfo : EIATTR_MIN_STACK_SIZE
	.align		4
.L_166:
        /*0378*/ 	.byte	0x04, 0x12
        /*037a*/ 	.short	(.L_168 - .L_167)
	.align		4
.L_167:
        /*037c*/ 	.word	index@(_ZN7cutlass13device_kernelIN5flash11enable_sm90INS1_16FlashAttnBwdSm90INS1_25CollectiveMainloopBwdSm90ILi2ELi2ELi2EN4cute5tupleIJNS5_1CILi1EEES8_S8_EEENS6_IJNS7_ILi64EEENS7_ILi128EEESB_EEENS_10bfloat16_tEfNS_4arch4Sm90ELb0ELb1ELb0ELb0ELb1ELb1ELb0ELb0ELi2ELi1ELi2ELi1ELb0EEENS1_21CollectiveEpilogueBwdISC_SD_SF_Li256ELb0ELb0ELi1EEENS1_19SingleTileSchedulerILb0ELb0ELb0ELi128EEEEEEEEEvNT_6ParamsE)
        /*0380*/ 	.word	0x00000008


	//----- nvinfo : EIATTR_MIN_STACK_SIZE
	.align		4
.L_168:
        /*0384*/ 	.byte	0x04, 0x12
        /*0386*/ 	.short	(.L_170 - .L_169)
	.align		4
.L_169:
        /*0388*/ 	.word	index@(_ZN7cutlass13device_kernelIN5flash11enable_sm90INS1_16FlashAttnBwdSm90INS1_25CollectiveMainloopBwdSm90ILi2ELi2ELi2EN4cute5tupleIJNS5_1CILi1EEES8_S8_EEENS6_IJNS7_ILi64EEENS7_ILi128EEESB_EEENS_10bfloat16_tEfNS_4arch4Sm90ELb0ELb1ELb0ELb0ELb0ELb1ELb0ELb0ELi2ELi1ELi2ELi1ELb0EEENS1_24CollectiveEpilogueBwdGQAISC_fSF_Li256ELb0ELb0EEENS1_19SingleTileSchedulerILb0ELb0ELb0ELi128EEEEEEEEEvNT_6ParamsE)
        /*038c*/ 	.word	0x00000008


	//----- nvinfo : EIATTR_MIN_STACK_SIZE
	.align		4
.L_170:
        /*0390*/ 	.byte	0x04, 0x12
        /*0392*/ 	.short	(.L_172 - .L_171)
	.align		4
.L_171:
        /*0394*/ 	.word	index@(_ZN7cutlass13device_kernelIN5flash11enable_sm90INS1_16FlashAttnBwdSm90INS1_25CollectiveMainloopBwdSm90ILi2ELi2ELi2EN4cute5tupleIJNS5_1CILi1EEES8_S8_EEENS6_IJNS7_ILi64EEENS7_ILi128EEESB_EEENS_10bfloat16_tEfNS_4arch4Sm90ELb0ELb1ELb0ELb0ELb1ELb1ELb0ELb0ELi2ELi1ELi2ELi1ELb0EEENS1_24CollectiveEpilogueBwdGQAISC_fSF_Li256ELb0ELb1EEENS1_19SingleTileSchedulerILb0ELb0ELb0ELi128EEEEEEEEEvNT_6ParamsE)
        /*0398*/ 	.word	0x00000008


	//----- nvinfo : EIATTR_MIN_STACK_SIZE
	.align		4
.L_172:
        /*039c*/ 	.byte	0x04, 0x12
        /*039e*/ 	.short	(.L_174 - .L_173)
	.align		4
.L_173:
        /*03a0*/ 	.word	index@(_ZN7cutlass13device_kernelIN5flash11enable_sm90INS1_16FlashAttnBwdSm90INS1_25CollectiveMainloopBwdSm90ILi2ELi2ELi2EN4cute5tupleIJNS5_1CILi1EEES8_S8_EEENS6_IJNS7_ILi64EEENS7_ILi128EEESB_EEENS_10bfloat16_tEfNS_4arch4Sm90ELb0ELb1ELb0ELb1ELb0ELb1ELb0ELb0ELi2ELi1ELi2ELi1ELb0EEENS1_21CollectiveEpilogueBwdISC_SD_SF_Li256ELb1ELb0ELi1EEENS1_19SingleTileSchedulerILb1ELb0ELb0ELi128EEEEEEEEEvNT_6ParamsE)
        /*03a4*/ 	.word	0x00000008


	//----- nvinfo : EIATTR_MIN_STACK_SIZE
	.align		4
.L_174:
        /*03a8*/ 	.byte	0x04, 0x12
        /*03aa*/ 	.short	(.L_176 - .L_175)
	.align		4
.L_175:
        /*03ac*/ 	.word	index@(_ZN7cutlass13device_kernelIN5flash11enable_sm90INS1_16FlashAttnBwdSm90INS1_25CollectiveMainloopBwdSm90ILi2ELi2ELi2EN4cute5tupleIJNS5_1CILi1EEES8_S8_EEENS6_IJNS7_ILi64EEENS7_ILi128EEESB_EEENS_10bfloat16_tEfNS_4arch4Sm90ELb0ELb1ELb0ELb1ELb1ELb1ELb0ELb0ELi2ELi1ELi2ELi1ELb0EEENS1_21CollectiveEpilogueBwdISC_SD_SF_Li256ELb1ELb0ELi1EEENS1_19SingleTileSchedulerILb1ELb0ELb0ELi128EEEEEEEEEvNT_6ParamsE)
        /*03b0*/ 	.word	0x00000008


	//----- nvinfo : EIATTR_MIN_STACK_SIZE
	.align		4
.L_176:
        /*03b4*/ 	.byte	0x04, 0x12
        /*03b6*/ 	.short	(.L_178 - .L_177)
	.align		4
.L_177:
        /*03b8*/ 	.word	index@(_ZN7cutlass13device_kernelIN5flash11enable_sm90INS1_16FlashAttnBwdSm90INS1_25CollectiveMainloopBwdSm90ILi2ELi2ELi2EN4cute5tupleIJNS5_1CILi1EEES8_S8_EEENS6_IJNS7_ILi64EEENS7_ILi128EEESB_EEENS_10bfloat16_tEfNS_4arch4Sm90ELb0ELb1ELb0ELb1ELb0ELb1ELb0ELb0ELi2ELi1ELi2ELi1ELb0EEENS1_24CollectiveEpilogueBwdGQAISC_fSF_Li256ELb1ELb0EEENS1_19SingleTileSchedulerILb1ELb0ELb0ELi128EEEEEEEEEvNT_6ParamsE)
        /*03bc*/ 	.word	0x00000008


	//----- nvinfo : EIATTR_MIN_STACK_SIZE
	.align		4
.L_178:
        /*03c0*/ 	.byte	0x04, 0x12
        /*03c2*/ 	.short	(.L_180 - .L_179)
	.align		4
.L_179:
        /*03c4*/ 	.word	index@(_ZN7cutlass13device_kernelIN5flash11enable_sm90INS1_16FlashAttnBwdSm90INS1_25CollectiveMainloopBwdSm90ILi2ELi2ELi2EN4cute5tupleIJNS5_1CILi1EEES8_S8_EEENS6_IJNS7_ILi64EEENS7_ILi128EEESB_EEENS_10bfloat16_tEfNS_4arch4Sm90ELb0ELb1ELb0ELb1ELb1ELb1ELb0ELb0ELi2ELi1ELi2ELi1ELb0EEENS1_24CollectiveEpilogueBwdGQAISC_fSF_Li256ELb1ELb1EEENS1_19SingleTileSchedulerILb1ELb0ELb0ELi128EEEEEEEEEvNT_6ParamsE)
        /*03c8*/ 	.word	0x00000008


	//----- nvinfo : EIATTR_MIN_STACK_SIZE
	.align		4
.L_180:
        /*03cc*/ 	.byte	0x04, 0x12
        /*03ce*/ 	.short	(.L_182 - .L_181)
	.align		4
.L_181:
        /*03d0*/ 	.word	index@(_ZN7cutlass13device_kernelIN5flash11enable_sm90INS1_16FlashAttnBwdSm90INS1_25CollectiveMainloopBwdSm90ILi2ELi2ELi2EN4cute5tupleIJNS5_1CILi1EEES8_S8_EEENS6_IJNS7_ILi64EEENS7_ILi128EEESB_EEENS_10bfloat16_tEfNS_4arch4Sm90ELb1ELb0ELb0ELb0ELb0ELb1ELb0ELb0ELi2ELi1ELi2ELi1ELb0EEENS1_21CollectiveEpilogueBwdISC_SD_SF_Li256ELb0ELb0ELi1EEENS1_25SingleTileBwdLPTSchedulerILb0ELi128ELb0EEEEEEEEEvNT_6ParamsE)
        /*03d4*/ 	.word	0x00000008


	//----- nvinfo : EIATTR_MIN_STACK_SIZE
	.align		4
.L_182:
        /*03d8*/ 	.byte	0x04, 0x12
        /*03da*/ 	.short	(.L_184 - .L_183)
	.align		4
.L_183:
        /*03dc*/ 	.word	index@(_ZN7cutlass13device_kernelIN5flash11enable_sm90INS1_16FlashAttnBwdSm90INS1_25CollectiveMainloopBwdSm90ILi2ELi2ELi2EN4cute5tupleIJNS5_1CILi1EEES8_S8_EEENS6_IJNS7_ILi64EEENS7_ILi128EEESB_EEENS_10bfloat16_tEfNS_4arch4Sm90ELb1ELb0ELb0ELb0ELb1ELb1ELb0ELb0ELi2ELi1ELi2ELi1ELb0EEENS1_21CollectiveEpilogueBwdISC_SD_SF_Li256ELb0ELb0ELi1EEENS1_25SingleTileBwdLPTSchedulerILb0ELi128ELb1EEEEEEEEEvNT_6ParamsE)
        /*03e0*/ 	.word	0x00000008


	//----- nvinfo : EIATTR_MIN_STACK_SIZE
	.align		4
.L_184:
        /*03e4*/ 	.byte	0x04, 0x12
        /*03e6*/ 	.short	(.L_186 - .L_185)
	.align		4
.L_185:
        /*03e8*/ 	.word	index@(_ZN7cutlass13device_kernelIN5flash11enable_sm90INS1_16FlashAttnBwdSm90INS1_25CollectiveMainloopBwdSm90ILi2ELi2ELi2EN4cute5tupleIJNS5_1CILi1EEES8_S8_EEENS6_IJNS7_ILi64EEENS7_ILi128EEESB_EEENS_10bfloat16_tEfNS_4arch4Sm90ELb1ELb0ELb0ELb0ELb0ELb1ELb0ELb0ELi2ELi1ELi2ELi1ELb0EEENS1_24CollectiveEpilogueBwdGQAISC_fSF_Li256ELb0ELb0EEENS1_25SingleTileBwdLPTSchedulerILb0ELi128ELb0EEEEEEEEEvNT_6ParamsE)
        /*03ec*/ 	.word	0x00000008


	//----- nvinfo : EIATTR_MIN_STACK_SIZE
	.align		4
.L_186:
        /*03f0*/ 	.byte	0x04, 0x12
        /*03f2*/ 	.short	(.L_188 - .L_187)
	.align		4
.L_187:
        /*03f4*/ 	.word	index@(_ZN7cutlass13device_kernelIN5flash11enable_sm90INS1_16FlashAttnBwdSm90INS1_25CollectiveMainloopBwdSm90ILi2ELi2ELi2EN4cute5tupleIJNS5_1CILi1EEES8_S8_EEENS6_IJNS7_ILi64EEENS7_ILi128EEESB_EEENS_10bfloat16_tEfNS_4arch4Sm90ELb1ELb0ELb0ELb0ELb1ELb1ELb0ELb0ELi2ELi1ELi2ELi1ELb0EEENS1_24CollectiveEpilogueBwdGQAISC_fSF_Li256ELb0ELb1EEENS1_25SingleTileBwdLPTSchedulerILb0ELi128ELb1EEEEEEEEEvNT_6ParamsE)
        /*03f8*/ 	.word	0x00000008


	//----- nvinfo : EIATTR_MIN_STACK_SIZE
	.align		4
.L_188:
        /*03fc*/ 	.byte	0x04, 0x12
        /*03fe*/ 	.short	(.L_190 - .L_189)
	.align		4
.L_189:
        /*0400*/ 	.word	index@(_ZN7cutlass13device_kernelIN5flash22FlashAttnBwdPreprocessIN4cute5tupleIJNS3_1CILi64EEENS5_ILi128EEEEEENS_10bfloat16_tEfNS_4arch4Sm90ELb1ELb0EEEEEvNT_6ParamsE)
        /*0404*/ 	.word	0x00000000


	//----- nvinfo : EIATTR_MIN_STACK_SIZE
	.align		4
.L_190:
        /*0408*/ 	.byte	0x04, 0x12
        /*040a*/ 	.short	(.L_192 - .L_191)
	.align		4
.L_191:
        /*040c*/ 	.word	index@(_ZN7cutlass13device_kernelIN5flash11enable_sm90INS1_16FlashAttnBwdSm90INS1_25CollectiveMainloopBwdSm90ILi2ELi2ELi2EN4cute5tupleIJNS5_1CILi1EEES8_S8_EEENS6_IJNS7_ILi64EEENS7_ILi128EEESB_EEENS_10bfloat16_tEfNS_4arch4Sm90ELb1ELb0ELb0ELb1ELb0ELb1ELb0ELb0ELi2ELi1ELi2ELi1ELb0EEENS1_21CollectiveEpilogueBwdISC_SD_SF_Li256ELb1ELb0ELi1EEENS1_25SingleTileBwdLPTSchedulerILb1ELi128ELb0EEEEEEEEEvNT_6ParamsE)
        /*0410*/ 	.word	0x00000008


	//----- nvinfo : EIATTR_MIN_STACK_SIZE
	.align		4
.L_192:
        /*0414*/ 	.byte	0x04, 0x12
        /*0416*/ 	.short	(.L_194 - .L_193)
	.align		4
.L_193:
        /*0418*/ 	.word	index@(_ZN7cutlass13device_kernelIN5flash11enable_sm90INS1_16FlashAttnBwdSm90INS1_25CollectiveMainloopBwdSm90ILi2ELi2ELi2EN4cute5tupleIJNS5_1CILi1EEES8_S8_EEENS6_IJNS7_ILi64EEENS7_ILi128EEESB_EEENS_10bfloat16_tEfNS_4arch4Sm90ELb1ELb0ELb0ELb1ELb1ELb1ELb0ELb0ELi2ELi1ELi2ELi1ELb0EEENS1_21CollectiveEpilogueBwdISC_SD_SF_Li256ELb1ELb0ELi1EEENS1_25SingleTileBwdLPTSchedulerILb1ELi128ELb1EEEEEEEEEvNT_6ParamsE)
        /*041c*/ 	.word	0x00000008


	//----- nvinfo : EIATTR_MIN_STACK_SIZE
	.align		4
.L_194:
        /*0420*/ 	.byte	0x04, 0x12
        /*0422*/ 	.short	(.L_196 - .L_195)
	.align		4
.L_195:
        /*0424*/ 	.word	index@(_ZN7cutlass13device_kernelIN5flash11enable_sm90INS1_16FlashAttnBwdSm90INS1_25CollectiveMainloopBwdSm90ILi2ELi2ELi2EN4cute5tupleIJNS5_1CILi1EEES8_S8_EEENS6_IJNS7_ILi64EEENS7_ILi128EEESB_EEENS_10bfloat16_tEfNS_4arch4Sm90ELb1ELb0ELb0ELb1ELb0ELb1ELb0ELb0ELi2ELi1ELi2ELi1ELb0EEENS1_24CollectiveEpilogueBwdGQAISC_fSF_Li256ELb1ELb0EEENS1_25SingleTileBwdLPTSchedulerILb1ELi128ELb0EEEEEEEEEvNT_6ParamsE)
        /*0428*/ 	.word	0x00000008


	//----- nvinfo : EIATTR_MIN_STACK_SIZE
	.align		4
.L_196:
        /*042c*/ 	.byte	0x04, 0x12
        /*042e*/ 	.short	(.L_198 - .L_197)
	.align		4
.L_197:
        /*0430*/ 	.word	index@(_ZN7cutlass13device_kernelIN5flash32FlashAttnBwdPostprocessConvertdQIN4cute5tupleIJNS3_1CILi128EEES6_EEENS_10bfloat16_tEfNS_4arch4Sm90ELi256ENS3_8TiledMMAINS3_8MMA_AtomIJNS3_4SM904GMMA28MMA_64x128x16_F32BF16BF16_RSILNSE_5MajorE0ELSG_1ELNSE_7ScaleInE1ELSH_1EEEEEENS3_6LayoutINS4_IJNS5_ILi2EEENS5_ILi1EEESM_EEENS4_IJSM_NS5_ILi0EEESO_EEEEENS4_IJNS3_10UnderscoreESR_SR_EEEEELb0EEEEEvNT_6ParamsE)
        /*0434*/ 	.word	0x00000000


	//----- nvinfo : EIATTR_MIN_STACK_SIZE
	.align		4
.L_198:
        /*0438*/ 	.byte	0x04, 0x12
        /*043a*/ 	.short	(.L_200 - .L_199)
	.align		4
.L_199:
        /*043c*/ 	.word	index@(_ZN7cutlass13device_kernelIN5flash32FlashAttnBwdPostprocessConvertdQIN4cute5tupleIJNS3_1CILi64EEENS5_ILi128EEEEEENS_10bfloat16_tEfNS_4arch4Sm90ELi256ENS3_8TiledMMAINS3_8MMA_AtomIJNS3_4SM904GMMA27MMA_64x64x16_F32BF16BF16_SSILNSF_5MajorE0ELSH_1ELNSF_7ScaleInE1ELSI_1EEEEEENS3_6LayoutINS4_IJNS5_ILi1EEENS5_ILi2EEESM_EEENS4_IJNS5_ILi0EEESM_SP_EEEEENS4_IJNS3_10UnderscoreESS_SS_EEEEELb0EEEEEvNT_6ParamsE)
        /*0440*/ 	.word	0x00000000


	//----- nvinfo : EIATTR_MIN_STACK_SIZE
	.align		4
.L_200:
        /*0444*/ 	.byte	0x04, 0x12
        /*0446*/ 	.short	(.L_202 - .L_201)
	.align		4
.L_201:
        /*0448*/ 	.word	index@(_ZN7cutlass13device_kernelIN5flash11enable_sm90INS1_16FlashAttnBwdSm90INS1_25CollectiveMainloopBwdSm90ILi2ELi2ELi2EN4cute5tupleIJNS5_1CILi1EEES8_S8_EEENS6_IJNS7_ILi64EEENS7_ILi128EEESB_EEENS_10bfloat16_tEfNS_4arch4Sm90ELb1ELb0ELb0ELb1ELb1ELb1ELb0ELb0ELi2ELi1ELi2ELi1ELb0EEENS1_24CollectiveEpilogueBwdGQAISC_fSF_Li256ELb1ELb1EEENS1_25SingleTileBwdLPTSchedulerILb1ELi128ELb1EEEEEEEEEvNT_6ParamsE)
        /*044c*/ 	.word	0x00000008


	//----- nvinfo : EIATTR_MIN_STACK_SIZE
	.align		4
.L_202:
        /*0450*/ 	.byte	0x04, 0x12
        /*0452*/ 	.short	(.L_204 - .L_203)
	.align		4
.L_203:
        /*0454*/ 	.word	index@(_ZN7cutlass13device_kernelIN5flash22FlashAttnBwdPreprocessIN4cute5tupleIJNS3_1CILi64EEENS5_ILi128EEEEEENS_10bfloat16_tEfNS_4arch4Sm90ELb1ELb1EEEEEvNT_6ParamsE)
        /*0458*/ 	.word	0x00000000
.L_204:


//--------------------- .nv.compat                --------------------------
	.section	.nv.compat,"",@"SHT_CUDA_COMPAT_INFO"
	.align	4
        /*0000*/ 	.byte	0x02, 0x09, 0x01, 0x00, 0x02, 0x02, 0x04, 0x00, 0x02, 0x05, 0x05, 0x00, 0x03, 0x07, 0x01, 0x01
        /*0010*/ 	.byte	0x02, 0x03, 0x01, 0x00, 0x02, 0x06, 0x01, 0x00, 0x04, 0x0b, 0x08, 0x00, 0x00, 0x00, 0x00, 0x00
        /*0020*/ 	.byte	0x00, 0x00, 0x00, 0x00


//--------------------- .nv.info._ZN7cutlass13device_kernelIN5flash11enable_sm90INS1_16FlashAttnBwdSm90INS1_25CollectiveMainloopBwdSm90ILi2ELi2ELi2EN4cute5tupleIJNS5_1CILi1EEES8_S8_EEENS6_IJNS7_ILi80EEENS7_ILi128EEESB_EEENS_10bfloat16_tEfNS_4arch4Sm90ELb0ELb0ELb0ELb0ELb0ELb1ELb0ELb1ELi2ELi1ELi2ELi1ELb0EEENS1_21CollectiveEpilogueBwdISC_SD_SF_Li256ELb0ELb0ELi1EEENS1_19SingleTileSchedulerILb0ELb0ELb0ELi128EEEEEEEEEvNT_6ParamsE --------------------------
	.section	.nv.info._ZN7cutlass13device_kernelIN5flash11enable_sm90INS1_16FlashAttnBwdSm90INS1_25CollectiveMainloopBwdSm90ILi2ELi2ELi2EN4cute5tupleIJNS5_1CILi1EEES8_S8_EEENS6_IJNS7_ILi80EEENS7_ILi128EEESB_EEENS_10bfloat16_tEfNS_4arch4Sm90ELb0ELb0ELb0ELb0ELb0ELb1ELb0ELb1ELi2ELi1ELi2ELi1ELb0EEENS1_21CollectiveEpilogueBwdISC_SD_SF_Li256ELb0ELb0ELi1EEENS1_19SingleTileSchedulerILb0ELb0ELb0ELi128EEEEEEEEEvNT_6ParamsE,"",@"SHT_CUDA_INFO"
	.sectionflags	@""
	.align	4


	//----- nvinfo : EIATTR_CUDA_API_VERSION
	.align		4
        /*0000*/ 	.byte	0x04, 0x37
        /*0002*/ 	.short	(.L_206 - .L_205)
.L_205:
        /*0004*/ 	.word	0x00000082


	//----- nvinfo : EIATTR_KPARAM_INFO
	.align		4
.L_206:
        /*0008*/ 	.byte	0x04, 0x17
        /*000a*/ 	.short	(.L_208 - .L_207)
.L_207:
        /*000c*/ 	.word	0x00000000
        /*0010*/ 	.short	0x0000
        /*0012*/ 	.short	0x0070
        /*0014*/ 	.byte	0x00, 0xf0, 0x01, 0x24


	//----- nvinfo : EIATTR_SPARSE_MMA_MASK
	.align		4
.L_208:
        /*0018*/ 	.byte	0x03, 0x50
        /*001a*/ 	.short	0x0000


	//----- nvinfo : EIATTR_MAXREG_COUNT
	.align		4
        /*001c*/ 	.byte	0x03, 0x1b
        /*001e*/ 	.short	0x00a8


	//----- nvinfo : EIATTR_NUM_BARRIERS
	.align		4
        /*0020*/ 	.byte	0x02, 0x4c
        /*0022*/ 	.byte	0x10
	.zero		1


	//----- nvinfo : EIATTR_EXTERNS
	.align		4
        /*0024*/ 	.byte	0x04, 0x0f
        /*0026*/ 	.short	(.L_210 - .L_209)


	//   ....[0]....
	.align		4
.L_209:
        /*0028*/ 	.word	index@(__assertfail)


	//----- nvinfo : EIATTR_ANNOTATIONS
	.align		4
.L_210:
        /*002c*/ 	.byte	0x04, 0x55
        /*002e*/ 	.short	(.L_212 - .L_211)


	//   ....[0]....
.L_211:
        /*0030*/ 	.word	0x00000001
        /*0034*/ 	.byte	0xb0, 0x05, 0x00, 0x00, 0x01, 0x00, 0x00, 0x00, 0x10, 0x09, 0x00, 0x00, 0x01, 0x00, 0x00, 0x00
        /* <DEDUP_REMOVED lines=9> */
        /*00d4*/ 	.byte	0x20, 0x99, 0x00, 0x00


	//----- nvinfo : EIATTR_MERCURY_ISA_VERSION
	.align		4
.L_212:
        /*00d8*/ 	.byte	0x03, 0x5f
        /*00da*/ 	.short	0x0101


	//----- nvinfo : EIATTR_INT_WARP_WIDE_INSTR_OFFSETS
	.align		4
        /*00dc*/ 	.byte	0x04, 0x31
        /*00de*/ 	.short	(.L_214 - .L_213)


	//   ....[0]....
.L_213:
        /*00e0*/ 	.word	0x000001e0


	//   ....[1]....
        /*00e4*/ 	.word	0x000002a0


	//----- nvinfo : EIATTR_COOP_GROUP_MASK_REGIDS
	.align		4
.L_214:
        /*00e8*/ 	.byte	0x04, 0x29
        /*00ea*/ 	.short	(.L_216 - .L_215)


	//   ....[0]....
.L_215:
        /*00ec*/ 	.word	0xffffffff


	//   ....[1]....
        /*00f0*/ 	.word	0xffffffff


	//   ....[2]....
        /*00f4*/ 	.word	0xffffffff


	//   ....[3]....
        /*00f8*/ 	.word	0xffffffff


	//   ....[4]....
        /*00fc*/ 	.word	0xffffffff


	//   ....[5]....
        /*0100*/ 	.word	0xffffffff


	//   ....[6]....
        /*0104*/ 	.word	0xffffffff


	//   ....[7]....
        /*0108*/ 	.word	0xffffffff


	//   ....[8]....
        /*010c*/ 	.word	0x0500000f


	//----- nvinfo : EIATTR_COOP_GROUP_INSTR_OFFSETS
	.align		4
.L_216:
        /*0110*/ 	.byte	0x04, 0x28
        /*0112*/ 	.short	(.L_218 - .L_217)


	//   ....[0]....
.L_217:
        /*0114*/ 	.word	0x00000060


	//   ....[1]....
        /*0118*/ 	.word	0x000001f0


	//   ....[2]....
        /*011c*/ 	.word	0x00000280


	//   ....[3]....
        /*0120*/ 	.word	0x00000400


	//   ....[4]....
        /*0124*/ 	.word	0x00000650


	//   ....[5]....
        /*0128*/ 	.word	0x00000bb0


	//   ....[6]....
        /*012c*/ 	.word	0x00006be0


	//   ....[7]....
        /*0130*/ 	.word	0x000072f0


	//   ....[8]....
        /*0134*/ 	.word	0x00009b90


	//----- nvinfo : EIATTR_REG_RECONFIG
	.align		4
.L_218:
        /*0138*/ 	.byte	0x01, 0x54
	.zero		2


	//----- nvinfo : EIATTR_SYSCALL_OFFSETS
	.align		4
        /*013c*/ 	.byte	0x04, 0x46
        /*013e*/ 	.short	(.L_220 - .L_219)


	//   ....[0]....
.L_219:
        /*0140*/ 	.word	0x000007e0


	//   ....[1]....
        /*0144*/ 	.word	0x000008d0


	//   ....[2]....
        /*0148*/ 	.word	0x00000a40


	//   ....[3]....
        /*014c*/ 	.word	0x00000b30


	//   ....[4]....
        /*0150*/ 	.word	0x00006550


	//   ....[5]....
        /*0154*/ 	.word	0x00006680


	//   ....[6]....
        /*0158*/ 	.word	0x000067a0


	//   ....[7]....
        /*015c*/ 	.word	0x000068c0


	//----- nvinfo : EIATTR_MBARRIER_INSTR_OFFSETS
	.align		4
.L_220:
        /*0160*/ 	.byte	0x04, 0x39
        /*0162*/ 	.short	(.L_222 - .L_221)


	//   ....[0]....
.L_221:
        /*0164*/ 	.word	0x000002c0
        /*0168*/ 	.word	0x000000ff
        /*016c*/ 	.word	0x00038800
        /*0170*/ 	.short	0x0100
        /*0172*/ 	.byte	0x06
	.zero		1


	//   ....[1]....
        /*0174*/ 	.word	0x000003b0
        /*0178*/ 	.word	0x000000ff
        /*017c*/ 	.word	0x00038810
        /*0180*/ 	.short	0x0100
        /*0182*/ 	.byte	0x08
	.zero		1


	//   ....[2]....
        /*0184*/ 	.word	0x000003c0
        /*0188*/ 	.word	0x000000ff
        /*018c*/ 	.word	0x00038820
        /*0190*/ 	.short	0x0100
        /*0192*/ 	.byte	0x08
	.zero		1


	//   ....[3]....
        /*0194*/ 	.word	0x000003d0
        /*0198*/ 	.word	0x000000ff
        /*019c*/ 	.word	0x00038818
        /*01a0*/ 	.short	0x0100
        /*01a2*/ 	.byte	0x08
	.zero		1


	//   ....[4]....
        /*01a4*/ 	.word	0x000003e0
        /*01a8*/ 	.word	0x000000ff
        /*01ac*/ 	.word	0x00038828
        /*01b0*/ 	.short	0x0100
        /*01b2*/ 	.byte	0x08
	.zero		1


	//   ....[5]....
        /*01b4*/ 	.word	0x00000510
        /*01b8*/ 	.word	0x000000ff
        /*01bc*/ 	.word	0x00038830
        /*01c0*/ 	.short	0x0100
        /*01c2*/ 	.byte	0x08
	.zero		1


	//   ....[6]....
        /*01c4*/ 	.word	0x00000520
        /*01c8*/ 	.word	0x000000ff
        /*01cc*/ 	.word	0x00038840
        /*01d0*/ 	.short	0x0100
        /*01d2*/ 	.byte	0x08
	.zero		1


	//   ....[7]....
        /*01d4*/ 	.word	0x00000530
        /*01d8*/ 	.word	0x000000ff
        /*01dc*/ 	.word	0x00038838
        /*01e0*/ 	.short	0x0100
        /*01e2*/ 	.byte	0x08
	.zero		1


	//   ....[8]....
        /*01e4*/ 	.word	0x00000540
        /*01e8*/ 	.word	0x000000ff
        /*01ec*/ 	.word	0x00038848
        /*01f0*/ 	.short	0x0100
        /*01f2*/ 	.byte	0x08
	.zero		1


	//   ....[9]....
        /*01f4*/ 	.word	0x00000be0
        /*01f8*/ 	.word	0x00000010
        /*01fc*/ 	.word	0x00038800
        /*0200*/ 	.short	0x010a
        /*0202*/ 	.byte	0x3f
	.zero		1


	//   ....[10]....
        /*0204*/ 	.word	0x00000c90
        /*0208*/ 	.word	0x00000010
        /*020c*/ 	.word	0x00038800
        /*0210*/ 	.short	0x010a
        /*0212*/ 	.byte	0x3f
	.zero		1


	//   ....[11]....
        /*0214*/ 	.word	0x000014e0
        /*0218*/ 	.word	0x00000003
        /*021c*/ 	.word	0x00038810
        /*0220*/ 	.short	0x010a
        /*0222*/ 	.byte	0x3f
	.zero		1


	//   ....[12]....
        /*0224*/ 	.word	0x00001520
        /*0228*/ 	.word	0x00000003
        /*022c*/ 	.word	0x00038810
        /*0230*/ 	.short	0x010a
        /*0232*/ 	.byte	0x3f
	.zero		1


	//   ....[13]....
        /*0234*/ 	.word	0x00002720
        /*0238*/ 	.word	0x00000003
        /*023c*/ 	.word	0x00038830
        /*0240*/ 	.short	0x010a
        /*0242*/ 	.byte	0x3f
	.zero		1


	//   ....[14]....
        /*0244*/ 	.word	0x000027a0
        /*0248*/ 	.word	0x00000003
        /*024c*/ 	.word	0x00038830
        /*0250*/ 	.short	0x010a
        /*0252*/ 	.byte	0x3f
	.zero		1


	//   ....[15]....
        /*0254*/ 	.word	0x00005c30
        /*0258*/ 	.word	0x00000004
        /*025c*/ 	.word	0x00000000
        /*0260*/ 	.short	0x0101
        /*0262*/ 	.byte	0x3f
	.zero		1


	//   ....[16]....
        /*0264*/ 	.word	0x00005fb0
        /*0268*/ 	.word	0x00000003
        /*026c*/ 	.word	0x00000000
        /*0270*/ 	.short	0x0101
        /*0272*/ 	.byte	0x3f
	.zero		1


	//   ....[17]....
        /*0274*/ 	.word	0x00008130
        /*0278*/ 	.word	0x00000014
        /*027c*/ 	.word	0x00038820
        /*0280*/ 	.short	0x010a
        /*0282*/ 	.byte	0x3f
	.zero		1


	//   ....[18]....
        /*0284*/ 	.word	0x00008740
        /*0288*/ 	.word	0x00000014
        /*028c*/ 	.word	0x00038840
        /*0290*/ 	.short	0x010a
        /*0292*/ 	.byte	0x3f
	.zero		1


	//   ....[19]....
        /*0294*/ 	.word	0x000089e0
        /*0298*/ 	.word	0x00000014
        /*029c*/ 	.word	0x00038828
        /*02a0*/ 	.short	0x010a
        /*02a2*/ 	.byte	0x3f
	.zero		1


	//   ....[20]....
        /*02a4*/ 	.word	0x00008bf0
        /*02a8*/ 	.word	0x00000014
        /*02ac*/ 	.word	0x00038848
        /*02b0*/ 	.short	0x010a
        /*02b2*/ 	.byte	0x3f
	.zero		1


	//   ....[21]....
        /*02b4*/ 	.word	0x00008e70
        /*02b8*/ 	.word	0x00000014
        /*02bc*/ 	.word	0x00038820
        /*02c0*/ 	.short	0x010a
        /*02c2*/ 	.byte	0x3f
	.zero		1


	//   ....[22]....
        /*02c4*/ 	.word	0x000090e0
        /*02c8*/ 	.word	0x00000014
        /*02cc*/ 	.word	0x00038840
        /*02d0*/ 	.short	0x010a
        /*02d2*/ 	.byte	0x3f
	.zero		1


	//   ....[23]....
        /*02d4*/ 	.word	0x00009350
        /*02d8*/ 	.word	0x00000014
        /*02dc*/ 	.word	0x00038828
        /*02e0*/ 	.short	0x010a
        /*02e2*/ 	.byte	0x3f
	.zero		1


	//   ....[24]....
        /*02e4*/ 	.word	0x000095a0
        /*02e8*/ 	.word	0x00000004
        /*02ec*/ 	.word	0x00038840
        /*02f0*/ 	.short	0x010a
        /*02f2*/ 	.byte	0x3f
	.zero		1


	//   ....[25]....
        /*02f4*/ 	.word	0x00009a10
        /*02f8*/ 	.word	0x00000007
        /*02fc*/ 	.word	0x00000000
        /*0300*/ 	.short	0x010a
        /*0302*/ 	.byte	0x3f
	.zero		1


	//   ....[26]....
        /*0304*/ 	.word	0x00009a60
        /*0308*/ 	.word	0x00000003
        /*030c*/ 	.word	0x00000000
        /*0310*/ 	.short	0x010a
        /*0312*/ 	.byte	0x3f
	.zero		1


	//   ....[27]....
        /*0314*/ 	.word	0x00009ac0
        /*0318*/ 	.word	0x00000005
        /*031c*/ 	.word	0x00000000
        /*0320*/ 	.short	0x010a
        /*0322*/ 	.byte	0x3f
	.zero		1


	//   ....[28]....
        /*0324*/ 	.word	0x00009af0
        /*0328*/ 	.word	0x00000003
        /*032c*/ 	.word	0x00000000
        /*0330*/ 	.short	0x010a
        /*0332*/ 	.byte	0x3f
	.zero		1


	//   ....[29]....
        /*0334*/ 	.word	0x00009bf0
        /*0338*/ 	.word	0x00000004
        /*033c*/ 	.word	0x00038800
        /*0340*/ 	.short	0x010a
        /*0342*/ 	.byte	0x3f
	.zero		1


	//   ....[30]....
        /*0344*/ 	.word	0x00009c40
        /*0348*/ 	.word	0x00000003
        /*034c*/ 	.word	0x00038810
        /*0350*/ 	.short	0x010a
        /*0352*/ 	.byte	0x3f
	.zero		1


	//   ....[31]....
        /*0354*/ 	.word	0x00009c90
        /*0358*/ 	.word	0x00000003
        /*035c*/ 	.word	0x00038830
        /*0360*/ 	.short	0x010a
        /*0362*/ 	.byte	0x3f
	.zero		1


	//   ....[32]....
        /*0364*/ 	.word	0x00009ce0
        /*0368*/ 	.word	0x00000014
        /*036c*/ 	.word	0x00038820
        /*0370*/ 	.short	0x010a
        /*0372*/ 	.byte	0x3f
	.zero		1


	//   ....[33]....
        /*0374*/ 	.word	0x00009d30
        /*0378*/ 	.word	0x00000014
        /*037c*/ 	.word	0x00038840
        /*0380*/ 	.short	0x010a
        /*0382*/ 	.byte	0x3f
	.zero		1


	//   ....[34]....
        /*0384*/ 	.word	0x00009d80
        /*0388*/ 	.word	0x00000014
        /*038c*/ 	.word	0x00038828
        /*0390*/ 	.short	0x010a
        /*0392*/ 	.byte	0x3f
	.zero		1


	//   ....[35]....
        /*0394*/ 	.word	0x00009dd0
        /*0398*/ 	.word	0x00000014
        /*039c*/ 	.word	0x00038848
        /*03a0*/ 	.short	0x010a
        /*03a2*/ 	.byte	0x3f
	.zero		1


	//   ....[36]....
        /*03a4*/ 	.word	0x00009e30
        /*03a8*/ 	.word	0x00000014
        /*03ac*/ 	.word	0x00038820
        /*03b0*/ 	.short	0x010a
        /*03b2*/ 	.byte	0x3f
	.zero		1


	//   ....[37]....
        /*03b4*/ 	.word	0x00009e80
        /*03b8*/ 	.word	0x00000014
        /*03bc*/ 	.word	0x00038840
        /*03c0*/ 	.short	0x010a
        /*03c2*/ 	.byte	0x3f
	.zero		1


	//   ....[38]....
        /*03c4*/ 	.word	0x00009ed0
        /*03c8*/ 	.word	0x00000014
        /*03cc*/ 	.word	0x00038828
        /*03d0*/ 	.short	0x010a
        /*03d2*/ 	.byte	0x3f
	.zero		1


	//   ....[39]....
        /*03d4*/ 	.word	0x00009f20
        /*03d8*/ 	.word	0x00000004
        /*03dc*/ 	.word	0x00038840
        /*03e0*/ 	.short	0x010a
        /*03e2*/ 	.byte	0x3f
	.zero		1


	//   ....[40]....
        /*03e4*/ 	.word	0x0000a000
        /*03e8*/ 	.word	0x00000007
        /*03ec*/ 	.word	0x00000000
        /*03f0*/ 	.short	0x010a
        /*03f2*/ 	.byte	0x3f
	.zero		1


	//   ....[41]....
        /*03f4*/ 	.word	0x0000a050
        /*03f8*/ 	.word	0x00000003
        /*03fc*/ 	.word	0x00000000
        /*0400*/ 	.short	0x010a
        /*0402*/ 	.byte	0x3f
	.zero		1


	//   ....[42]....
        /*0404*/ 	.word	0x0000a0a0
        /*0408*/ 	.word	0x00000005
        /*040c*/ 	.word	0x00000000
        /*0410*/ 	.short	0x010a
        /*0412*/ 	.byte	0x3f
	.zero		1


	//----- nvinfo : EIATTR_NUM_MBARRIERS
	.align		4
.L_222:
        /*0414*/ 	.byte	0x03, 0x38
        /*0416*/ 	.short	0x0009


	//----- nvinfo : EIATTR_EXIT_INSTR_OFFSETS
	.align		4
        /*0418*/ 	.byte	0x04, 0x1c
        /*041a*/ 	.short	(.L_224 - .L_223)


	//   ....[0]....
.L_223:
        /*041c*/ 	.word	0x00009b40


	//----- nvinfo : EIATTR_MAX_THREADS
	.align		4
.L_224:
        /*0420*/ 	.byte	0x04, 0x05
        /*0422*/ 	.short	(.L_226 - .L_225)
.L_225:
        /*0424*/ 	.word	0x00000180
        /*0428*/ 	.word	0x00000001
        /*042c*/ 	.word	0x00000001


	//----- nvinfo : EIATTR_CRS_STACK_SIZE
	.align		4
.L_226:
        /*0430*/ 	.byte	0x04, 0x1e
        /*0432*/ 	.short	(.L_228 - .L_227)
.L_227:
        /*0434*/ 	.word	0x00000000


	//----- nvinfo : EIATTR_CBANK_PARAM_SIZE
	.align		4
.L_228:
        /*0438*/ 	.byte	0x03, 0x19
        /*043a*/ 	.short	0x0970


	//----- nvinfo : EIATTR_PARAM_CBANK
	.align		4
        /*043c*/ 	.byte	0x04, 0x0a
        /*043e*/ 	.short	(.L_230 - .L_229)
	.align		4
.L_229:
        /*0440*/ 	.word	index@(.nv.constant0._ZN7cutlass13device_kernelIN5flash11enable_sm90INS1_16FlashAttnBwdSm90INS1_25CollectiveMainloopBwdSm90ILi2ELi2ELi2EN4cute5tupleIJNS5_1CILi1EEES8_S8_EEENS6_IJNS7_ILi80EEENS7_ILi128EEESB_EEENS_10bfloat16_tEfNS_4arch4Sm90ELb0ELb0ELb0ELb0ELb0ELb1ELb0ELb1ELi2ELi1ELi2ELi1ELb0EEENS1_21CollectiveEpilogueBwdISC_SD_SF_Li256ELb0ELb0ELi1EEENS1_19SingleTileSchedulerILb0ELb0ELb0ELi128EEEEEEEEEvNT_6ParamsE)
        /*0444*/ 	.short	0x0210
        /*0446*/ 	.short	0x0970


	//----- nvinfo : EIATTR_SW_WAR
	.align		4
.L_230:
        /*0448*/ 	.byte	0x04, 0x36
        /*044a*/ 	.short	(.L_232 - .L_231)
.L_231:
        /*044c*/ 	.word	0x00000008
.L_232:


//--------------------- .nv.info._ZN7cutlass13device_kernelIN5flash11enable_sm90INS1_16FlashAttnBwdSm90INS1_25CollectiveMainloopBwdSm90ILi2ELi2ELi2EN4cute5tupleIJNS5_1CILi1EEES8_S8_EEENS6_IJNS7_ILi80EEENS7_ILi128EEESB_EEENS_10bfloat16_tEfNS_4arch4Sm90ELb0ELb0ELb0ELb0ELb1ELb1ELb0ELb1ELi2ELi1ELi2ELi1ELb0EEENS1_21CollectiveEpilogueBwdISC_SD_SF_Li256ELb0ELb0ELi1EEENS1_19SingleTileSchedulerILb0ELb0ELb0ELi128EEEEEEEEEvNT_6ParamsE --------------------------
	.section	.nv.info._ZN7cutlass13device_kernelIN5flash11enable_sm90INS1_16FlashAttnBwdSm90INS1_25CollectiveMainloopBwdSm90ILi2ELi2ELi2EN4cute5tupleIJNS5_1CILi1EEES8_S8_EEENS6_IJNS7_ILi80EEENS7_ILi128EEESB_EEENS_10bfloat16_tEfNS_4arch4Sm90ELb0ELb0ELb0ELb0ELb1ELb1ELb0ELb1ELi2ELi1ELi2ELi1ELb0EEENS1_21CollectiveEpilogueBwdISC_SD_SF_Li256ELb0ELb0ELi1EEENS1_19SingleTileSchedulerILb0ELb0ELb0ELi128EEEEEEEEEvNT_6ParamsE,"",@"SHT_CUDA_INFO"
	.sectionflags	@""
	.align	4


	//----- nvinfo : EIATTR_CUDA_API_VERSION
	.align		4
        /*0000*/ 	.byte	0x04, 0x37
        /*0002*/ 	.short	(.L_234 - .L_233)
.L_233:
        /*0004*/ 	.word	0x00000082


	//----- nvinfo : EIATTR_KPARAM_INFO
	.align		4
.L_234:
        /*0008*/ 	.byte	0x04, 0x17
        /*000a*/ 	.short	(.L_236 - .L_235)
.L_235:
        /*000c*/ 	.word	0x00000000
        /*0010*/ 	.short	0x0000
        /*0012*/ 	.short	0x0070
        /*0014*/ 	.byte	0x00, 0xf0, 0x01, 0x24


	//----- nvinfo : EIATTR_SPARSE_MMA_MASK
	.align		4
.L_236:
        /*0018*/ 	.byte	0x03, 0x50
        /*001a*/ 	.short	0x0000


	//----- nvinfo : EIATTR_MAXREG_COUNT
	.align		4
        /*001c*/ 	.byte	0x03, 0x1b
        /*001e*/ 	.short	0x00a8


	//----- nvinfo : EIATTR_NUM_BARRIERS
	.align		4
        /*0020*/ 	.byte	0x02, 0x4c
        /*0022*/ 	.byte	0x10
	.zero		1


	//----- nvinfo : EIATTR_EXTERNS
	.align		4
        /*0024*/ 	.byte	0x04, 0x0f
        /*0026*/ 	.short	(.L_238 - .L_237)


	//   ....[0]....
	.align		4
.L_237:
        /*0028*/ 	.word	index@(__assertfail)


	//----- nvinfo : EIATTR_ANNOTATIONS
	.align		4
.L_238:
        /*002c*/ 	.byte	0x04, 0x55
        /*002e*/ 	.short	(.L_240 - .L_239)


	//   ....[0]....
.L_239:
        /* <DEDUP_REMOVED lines=12> */


	//----- nvinfo : EIATTR_MERCURY_ISA_VERSION
	.align		4
.L_240:
        /*00d8*/ 	.byte	0x03, 0x5f
        /*00da*/ 	.short	0x0101


	//----- nvinfo : EIATTR_INT_WARP_WIDE_INSTR_OFFSETS
	.align		4
        /*00dc*/ 	.byte	0x04, 0x31
        /*00de*/ 	.short	(.L_242 - .L_241)


	//   ....[0]....
.L_241:
        /*00e0*/ 	.word	0x000001e0


	//   ....[1]....
        /*00e4*/ 	.word	0x000002a0


	//   ....[2]....
        /*00e8*/ 	.word	0x00007b60


	//   ....[3]....
        /*00ec*/ 	.word	0x00007fd0


	//   ....[4]....
        /*00f0*/ 	.word	0x000085a0


	//----- nvinfo : EIATTR_COOP_GROUP_MASK_REGIDS
	.align		4
.L_242:
        /*00f4*/ 	.byte	0x04, 0x29
        /*00f6*/ 	.short	(.L_244 - .L_243)


	//   ....[0]....
.L_243:
        /*00f8*/ 	.word	0xffffffff


	//   ....[1]....
        /*00fc*/ 	.word	0xffffffff


	//   ....[2]....
        /*0100*/ 	.word	0xffffffff


	//   ....[3]....
        /*0104*/ 	.word	0xffffffff


	//   ....[4]....
        /*0108*/ 	.word	0xffffffff


	//   ....[5]....
        /*010c*/ 	.word	0xffffffff


	//   ....[6]....
        /*0110*/ 	.word	0xffffffff


	//   ....[7]....
        /*0114*/ 	.word	0xffffffff


	//   ....[8]....
        /*0118*/ 	.word	0xffffffff


	//   ....[9]....
        /*011c*/ 	.word	0xffffffff


	//   ....[10]....
        /*0120*/ 	.word	0xffffffff


	//   ....[11]....
        /*0124*/ 	.word	0xffffffff


	//   ....[12]....
        /*0128*/ 	.word	0xffffffff


	//   ....[13]....
        /*012c*/ 	.word	0xffffffff


	//   ....[14]....
        /*0130*/ 	.word	0x0500000f


	//   ....[15]....
        /*0134*/ 	.word	0x0500000f


	//   ....[16]....
        /*0138*/ 	.word	0x0500000f


	//   ....[17]....
        /*013c*/ 	.word	0x0500000f


	//----- nvinfo : EIATTR_COOP_GROUP_INSTR_OFFSETS
	.align		4
.L_244:
        /*0140*/ 	.byte	0x04, 0x28
        /*0142*/ 	.short	(.L_246 - .L_245)


	//   ....[0]....
.L_245:
        /*0144*/ 	.word	0x00000060


	//   ....[1]....
        /*0148*/ 	.word	0x000001f0


	//   ....[2]....
        /*014c*/ 	.word	0x00000280


	//   ....[3]....
        /*0150*/ 	.word	0x00000400


	//   ....[4]....
        /*0154*/ 	.word	0x00000650


	//   ....[5]....
        /*0158*/ 	.word	0x00000bb0


	//   ....[6]....
        /*015c*/ 	.word	0x00006be0


	//   ....[7]....
        /*0160*/ 	.word	0x000072f0


	//   ....[8]....
        /*0164*/ 	.word	0x00007800


	//   ....[9]....
        /*0168*/ 	.word	0x00007a90


	//   ....[10]....
        /*016c*/ 	.word	0x00007cd0


	//   ....[11]....
        /*0170*/ 	.word	0x00007f00


	//   ....[12]....
        /*0174*/ 	.word	0x000081b0


	//   ....[13]....
        /*0178*/ 	.word	0x000084e0


	//   ....[14]....
        /*017c*/ 	.word	0x0000a3b0


	//   ....[15]....
        /*0180*/ 	.word	0x0000a530


	//   ....[16]....
        /*0184*/ 	.word	0x0000a5a0


	//   ....[17]....
        /*0188*/ 	.word	0x0000a610


	//----- nvinfo : EIATTR_REG_RECONFIG
	.align		4
.L_246:
        /*018c*/ 	.byte	0x01, 0x54
	.zero		2


	//----- nvinfo : EIATTR_SYSCALL_OFFSETS
	.align		4
        /*0190*/ 	.byte	0x04, 0x46
        /*0192*/ 	.short	(.L_248 - .L_247)


	//   ....[0]....
.L_247:
        /*0194*/ 	.word	0x000007e0


	//   ....[1]....
        /*0198*/ 	.word	0x000008d0


	//   ....[2]....
        /*019c*/ 	.word	0x00000a40


	//   ....[3]....
        /*01a0*/ 	.word	0x00000b30


	//   ....[4]....
        /*01a4*/ 	.word	0x00006550


	//   ....[5]....
        /*01a8*/ 	.word	0x00006680


	//   ....[6]....
        /*01ac*/ 	.word	0x000067a0


	//   ....[7]....
        /*01b0*/ 	.word	0x000068c0


	//----- nvinfo : EIATTR_MBARRIER_INSTR_OFFSETS
	.align		4
.L_248:
        /*01b4*/ 	.byte	0x04, 0x39
        /*01b6*/ 	.short	(.L_250 - .L_249)


	//   ....[0]....
.L_249:
        /*01b8*/ 	.word	0x000002c0
        /*01bc*/ 	.word	0x000000ff
        /*01c0*/ 	.word	0x00038800
        /*01c4*/ 	.short	0x0100
        /*01c6*/ 	.byte	0x06
	.zero		1


	//   ....[1]....
        /*01c8*/ 	.word	0x000003b0
        /*01cc*/ 	.word	0x000000ff
        /*01d0*/ 	.word	0x00038810
        /*01d4*/ 	.short	0x0100
        /*01d6*/ 	.byte	0x08
	.zero		1


	//   ....[2]....
        /*01d8*/ 	.word	0x000003c0
        /*01dc*/ 	.word	0x000000ff
        /*01e0*/ 	.word	0x00038820
        /*01e4*/ 	.short	0x0100
        /*01e6*/ 	.byte	0x08
	.zero		1


	//   ....[3]....
        /*01e8*/ 	.word	0x000003d0
        /*01ec*/ 	.word	0x000000ff
        /*01f0*/ 	.word	0x00038818
        /*01f4*/ 	.short	0x0100
        /*01f6*/ 	.byte	0x08
	.zero		1


	//   ....[4]....
        /*01f8*/ 	.word	0x000003e0
        /*01fc*/ 	.word	0x000000ff
        /*0200*/ 	.word	0x00038828
        /*0204*/ 	.short	0x0100
        /*0206*/ 	.byte	0x08
	.zero		1


	//   ....[5]....
        /*0208*/ 	.word	0x00000510
        /*020c*/ 	.word	0x000000ff
        /*0210*/ 	.word	0x00038830
        /*0214*/ 	.short	0x0100
        /*0216*/ 	.byte	0x08
	.zero		1


	//   ....[6]....
        /*0218*/ 	.word	0x00000520
        /*021c*/ 	.word	0x000000ff
        /*0220*/ 	.word	0x00038840
        /*0224*/ 	.short	0x0100
        /*0226*/ 	.byte	0x08
	.zero		1


	//   ....[7]....
        /*0228*/ 	.word	0x00000530
        /*022c*/ 	.word	0x000000ff
        /*0230*/ 	.word	0x00038838
        /*0234*/ 	.short	0x0100
        /*0236*/ 	.byte	0x08
	.zero		1


	//   ....[8]....
        /*0238*/ 	.word	0x00000540
        /*023c*/ 	.word	0x000000ff
        /*0240*/ 	.word	0x00038848
        /*0244*/ 	.short	0x0100
        /*0246*/ 	.byte	0x08
	.zero		1


	//   ....[9]....
        /*0248*/ 	.word	0x00000be0
        /*024c*/ 	.word	0x00000010
        /*0250*/ 	.word	0x00038800
        /*0254*/ 	.short	0x010a
        /*0256*/ 	.byte	0x3f
	.zero		1


	//   ....[10]....
        /*0258*/ 	.word	0x00000c90
        /*025c*/ 	.word	0x00000010
        /*0260*/ 	.word	0x00038800
        /*0264*/ 	.short	0x010a
        /*0266*/ 	.byte	0x3f
	.zero		1


	//   ....[11]....
        /*0268*/ 	.word	0x000014e0
        /*026c*/ 	.word	0x00000003
        /*0270*/ 	.word	0x00038810
        /*0274*/ 	.short	0x010a
        /*0276*/ 	.byte	0x3f
	.zero		1


	//   ....[12]....
        /*0278*/ 	.word	0x00001520
        /*027c*/ 	.word	0x00000003
        /*0280*/ 	.word	0x00038810
        /*0284*/ 	.short	0x010a
        /*0286*/ 	.byte	0x3f
	.zero		1


	//   ....[13]....
        /*0288*/ 	.word	0x00002720
        /*028c*/ 	.word	0x00000003
        /*0290*/ 	.word	0x00038830
        /*0294*/ 	.short	0x010a
        /*0296*/ 	.byte	0x3f
	.zero		1


	//   ....[14]....
        /*0298*/ 	.word	0x000027a0
        /*029c*/ 	.word	0x00000003
        /*02a0*/ 	.word	0x00038830
        /*02a4*/ 	.short	0x010a
        /*02a6*/ 	.byte	0x3f
	.zero		1


	//   ....[15]....
        /*02a8*/ 	.word	0x00005c30
        /*02ac*/ 	.word	0x00000004
        /*02b0*/ 	.word	0x00000000
        /*02b4*/ 	.short	0x0101
        /*02b6*/ 	.byte	0x3f
	.zero		1


	//   ....[16]....
        /*02b8*/ 	.word	0x00005fb0
        /*02bc*/ 	.word	0x00000003
        /*02c0*/ 	.word	0x00000000
        /*02c4*/ 	.short	0x0101
        /*02c6*/ 	.byte	0x3f
	.zero		1


	//   ....[17]....
        /*02c8*/ 	.word	0x00008950
        /*02cc*/ 	.word	0x00000014
        /*02d0*/ 	.word	0x00038820
        /*02d4*/ 	.short	0x010a
        /*02d6*/ 	.byte	0x3f
	.zero		1


	//   ....[18]....
        /*02d8*/ 	.word	0x00008f60
        /*02dc*/ 	.word	0x00000014
        /*02e0*/ 	.word	0x00038840
        /*02e4*/ 	.short	0x010a
        /*02e6*/ 	.byte	0x3f
	.zero		1


	//   ....[19]....
        /*02e8*/ 	.word	0x00009200
        /*02ec*/ 	.word	0x00000014
        /*02f0*/ 	.word	0x00038828
        /*02f4*/ 	.short	0x010a
        /*02f6*/ 	.byte	0x3f
	.zero		1


	//   ....[20]....
        /*02f8*/ 	.word	0x00009410
        /*02fc*/ 	.word	0x00000014
        /*0300*/ 	.word	0x00038848
        /*0304*/ 	.short	0x010a
        /*0306*/ 	.byte	0x3f
	.zero		1


	//   ....[21]....
        /*0308*/ 	.word	0x00009690
        /*030c*/ 	.word	0x00000014
        /*0310*/ 	.word	0x00038820
        /*0314*/ 	.short	0x010a
        /*0316*/ 	.byte	0x3f
	.zero		1


	//   ....[22]....
        /*0318*/ 	.word	0x00009900
        /*031c*/ 	.word	0x00000014
        /*0320*/ 	.word	0x00038840
        /*0324*/ 	.short	0x010a
        /*0326*/ 	.byte	0x3f
	.zero		1


	//   ....[23]....
        /*0328*/ 	.word	0x00009b70
        /*032c*/ 	.word	0x00000014
        /*0330*/ 	.word	0x00038828
        /*0334*/ 	.short	0x010a
        /*0336*/ 	.byte	0x3f
	.zero		1


	//   ....[24]....
        /*0338*/ 	.word	0x00009dc0
        /*033c*/ 	.word	0x00000004
        /*0340*/ 	.word	0x00038840
        /*0344*/ 	.short	0x010a
        /*0346*/ 	.byte	0x3f
	.zero		1


	//   ....[25]....
        /*0348*/ 	.word	0x0000a230
        /*034c*/ 	.word	0x00000007
        /*0350*/ 	.word	0x00000000
        /*0354*/ 	.short	0x010a
        /*0356*/ 	.byte	0x3f
	.zero		1


	//   ....[26]....
        /*0358*/ 	.word	0x0000a280
        /*035c*/ 	.word	0x00000003
        /*0360*/ 	.word	0x00000000
        /*0364*/ 	.short	0x010a
        /*0366*/ 	.byte	0x3f
	.zero		1


	//   ....[27]....
        /*0368*/ 	.word	0x0000a2e0
        /*036c*/ 	.word	0x00000005
        /*0370*/ 	.word	0x00000000
        /*0374*/ 	.short	0x010a
        /*0376*/ 	.byte	0x3f
	.zero		1


	//   ....[28]....
        /*0378*/ 	.word	0x0000a310
        /*037c*/ 	.word	0x00000003
        /*0380*/ 	.word	0x00000000
        /*0384*/ 	.short	0x010a
        /*0386*/ 	.byte	0x3f
	.zero		1


	//   ....[29]....
        /*0388*/ 	.word	0x0000a410
        /*038c*/ 	.word	0x00000004
        /*0390*/ 	.word	0x00038800
        /*0394*/ 	.short	0x010a
        /*0396*/ 	.byte	0x3f
	.zero		1


	//   ....[30]....
        /*0398*/ 	.word	0x0000a460
        /*039c*/ 	.word	0x00000003
        /*03a0*/ 	.word	0x00038810
        /*03a4*/ 	.short	0x010a
        /*03a6*/ 	.byte	0x3f
	.zero		1


	//   ....[31]....
        /*03a8*/ 	.word	0x0000a4b0
        /*03ac*/ 	.word	0x00000003
        /*03b0*/ 	.word	0x00038830
        /*03b4*/ 	.short	0x010a
        /*03b6*/ 	.byte	0x3f
	.zero		1


	//   ....[32]....
        /*03b8*/ 	.word	0x0000a650
        /*03bc*/ 	.word	0x00000014
        /*03c0*/ 	.word	0x00038820
        /*03c4*/ 	.short	0x010a
        /*03c6*/ 	.byte	0x3f
	.zero		1


	//   ....[33]....
        /*03c8*/ 	.word	0x0000a6a0
        /*03cc*/ 	.word	0x00000014
        /*03d0*/ 	.word	0x00038840
        /*03d4*/ 	.short	0x010a
        /*03d6*/ 	.byte	0x3f
	.zero		1


	//   ....[34]....
        /*03d8*/ 	.word	0x0000a6f0
        /*03dc*/ 	.word	0x00000014
        /*03e0*/ 	.word	0x00038828
        /*03e4*/ 	.short	0x010a
        /*03e6*/ 	.byte	0x3f
	.zero		1


	//   ....[35]....
        /*03e8*/ 	.word	0x0000a740
        /*03ec*/ 	.word	0x00000014
        /*03f0*/ 	.word	0x00038848
        /*03f4*/ 	.short	0x010a
        /*03f6*/ 	.byte	0x3f
	.zero		1


	//   ....[36]....
        /*03f8*/ 	.word	0x0000a7a0
        /*03fc*/ 	.word	0x00000014
        /*0400*/ 	.word	0x00038820
        /*0404*/ 	.short	0x010a
        /*0406*/ 	.byte	0x3f
	.zero		1


	//   ....[37]....
        /*0408*/ 	.word	0x0000a7f0
        /*040c*/ 	.word	0x00000014
        /*0410*/ 	.word	0x00038840
        /*0414*/ 	.short	0x010a
        /*0416*/ 	.byte	0x3f
	.zero		1


	//   ....[38]....
        /*0418*/ 	.word	0x0000a840
        /*041c*/ 	.word	0x00000014
        /*0420*/ 	.word	0x00038828
        /*0424*/ 	.short	0x010a
        /*0426*/ 	.byte	0x3f
	.zero		1


	//   ....[39]....
        /*0428*/ 	.word	0x0000a890
        /*042c*/ 	.word	0x00000004
        /*0430*/ 	.word	0x00038840
        /*0434*/ 	.short	0x010a
        /*0436*/ 	.byte	0x3f
	.zero		1


	//   ....[40]....
        /*0438*/ 	.word	0x0000a970
        /*043c*/ 	.word	0x00000007
        /*0440*/ 	.word	0x00000000
        /*0444*/ 	.short	0x010a
        /*0446*/ 	.byte	0x3f
	.zero		1


	//   ....[41]....
        /*0448*/ 	.word	0x0000a9c0
        /*044c*/ 	.word	0x00000003
        /*0450*/ 	.word	0x00000000
        /*0454*/ 	.short	0x010a
        /*0456*/ 	.byte	0x3f
	.zero		1


	//   ....[42]....
        /*0458*/ 	.word	0x0000aa10
        /*045c*/ 	.word	0x00000005
        /*0460*/ 	.word	0x00000000
        /*0464*/ 	.short	0x010a
        /*0466*/ 	.byte	0x3f
	.zero		1


	//----- nvinfo : EIATTR_NUM_MBARRIERS
	.align		4
.L_250:
        /*0468*/ 	.byte	0x03, 0x38
        /*046a*/ 	.short	0x0009


	//----- nvinfo : EIATTR_EXIT_INSTR_OFFSETS
	.align		4
        /*046c*/ 	.byte	0x04, 0x1c
        /*046e*/ 	.short	(.L_252 - .L_251)


	//   ....[0]....
.L_251:
        /*0470*/ 	.word	0x0000a360


	//----- nvinfo : EIATTR_MAX_THREADS
	.align		4
.L_252:
        /*0474*/ 	.byte	0x04, 0x05
        /*0476*/ 	.short	(.L_254 - .L_253)
.L_253:
        /*0478*/ 	.word	0x00000180
        /*047c*/ 	.word	0x00000001
        /*0480*/ 	.word	0x00000001


	//----- nvinfo : EIATTR_CRS_STACK_SIZE
	.align		4
.L_254:
        /*0484*/ 	.byte	0x04, 0x1e
        /*0486*/ 	.short	(.L_256 - .L_255)
.L_255:
        /*0488*/ 	.word	0x00000000


	//----- nvinfo : EIATTR_CBANK_PARAM_SIZE
	.align		4
.L_256:
        /*048c*/ 	.byte	0x03, 0x19
        /*048e*/ 	.short	0x0970


	//----- nvinfo : EIATTR_PARAM_CBANK
	.align		4
        /*0490*/ 	.byte	0x04, 0x0a
        /*0492*/ 	.short	(.L_258 - .L_257)
	.align		4
.L_257:
        /*0494*/ 	.word	index@(.nv.constant0._ZN7cutlass13device_kernelIN5flash11enable_sm90INS1_16FlashAttnBwdSm90INS1_25CollectiveMainloopBwdSm90ILi2ELi2ELi2EN4cute5tupleIJNS5_1CILi1EEES8_S8_EEENS6_IJNS7_ILi80EEENS7_ILi128EEESB_EEENS_10bfloat16_tEfNS_4arch4Sm90ELb0ELb0ELb0ELb0ELb1ELb1ELb0ELb1ELi2ELi1ELi2ELi1ELb0EEENS1_21CollectiveEpilogueBwdISC_SD_SF_Li256ELb0ELb0ELi1EEENS1_19SingleTileSchedulerILb0ELb0ELb0ELi128EEEEEEEEEvNT_6ParamsE)
        /*0498*/ 	.short	0x0210
        /*049a*/ 	.short	0x0970


	//----- nvinfo : EIATTR_SW_WAR
	.align		4
.L_258:
        /*049c*/ 	.byte	0x04, 0x36
        /*049e*/ 	.short	(.L_260 - .L_259)
.L_259:
        /*04a0*/ 	.word	0x00000008
.L_260:


//--------------------- .nv.info._ZN7cutlass13device_kernelIN5flash11enable_sm90INS1_16FlashAttnBwdSm90INS1_25CollectiveMainloopBwdSm90ILi2ELi2ELi2EN4cute5tupleIJNS5_1CILi1EEES8_S8_EEENS6_IJNS7_ILi80EEENS7_ILi128EEESB_EEENS_10bfloat16_tEfNS_4arch4Sm90ELb0ELb0ELb0ELb0ELb0ELb1ELb0ELb1ELi2ELi1ELi2ELi1ELb0EEENS1_24CollectiveEpilogueBwdGQAISC_fSF_Li256ELb0ELb0EEENS1_19SingleTileSchedulerILb0ELb0ELb0ELi128EEEEEEEEEvNT_6ParamsE --------------------------
	.section	.nv.info._ZN7cutlass13device_kernelIN5flash11enable_sm90INS1_16FlashAttnBwdSm90INS1_25CollectiveMainloopBwdSm90ILi2ELi2ELi2EN4cute5tupleIJNS5_1CILi1EEES8_S8_EEENS6_IJNS7_ILi80EEENS7_ILi128EEESB_EEENS_10bfloat16_tEfNS_4arch4Sm90ELb0ELb0ELb0ELb0ELb0ELb1ELb0ELb1ELi2ELi1ELi2ELi1ELb0EEENS1_24CollectiveEpilogueBwdGQAISC_fSF_Li256ELb0ELb0EEENS1_19SingleTileSchedulerILb0ELb0ELb0ELi128EEEEEEEEEvNT_6ParamsE,"",@"SHT_CUDA_INFO"
	.sectionflags	@""
	.align	4


	//----- nvinfo : EIATTR_CUDA_API_VERSION
	.align		4
        /*0000*/ 	.byte	0x04, 0x37
        /*0002*/ 	.short	(.L_262 - .L_261)
.L_261:
        /*0004*/ 	.word	0x00000082


	//----- nvinfo : EIATTR_KPARAM_INFO
	.align		4
.L_262:
        /*0008*/ 	.byte	0x04, 0x17
        /*000a*/ 	.short	(.L_264 - .L_263)
.L_263:
        /*000c*/ 	.word	0x00000000
        /*0010*/ 	.short	0x0000
        /*0012*/ 	.short	0x0070
        /*0014*/ 	.byte	0x00, 0xf0, 0x01, 0x1a


	//----- nvinfo : EIATTR_SPARSE_MMA_MASK
	.align		4
.L_264:
        /*0018*/ 	.byte	0x03, 0x50
        /*001a*/ 	.short	0x0000


	//----- nvinfo : EIATTR_MAXREG_COUNT
	.align		4
        /*001c*/ 	.byte	0x03, 0x1b
        /*001e*/ 	.short	0x00a8


	//----- nvinfo : EIATTR_NUM_BARRIERS
	.align		4
        /*0020*/ 	.byte	0x02, 0x4c
        /*0022*/ 	.byte	0x10
	.zero		1


	//----- nvinfo : EIATTR_EXTERNS
	.align		4
        /*0024*/ 	.byte	0x04, 0x0f
        /*0026*/ 	.short	(.L_266 - .L_265)


	//   ....[0]....
	.align		4
.L_265:
        /*0028*/ 	.word	index@(__assertfail)


	//----- nvinfo : EIATTR_ANNOTATIONS
	.align		4
.L_266:
        /*002c*/ 	.byte	0x04, 0x55
        /*002e*/ 	.short	(.L_268 - .L_267)


	//   ....[0]....
.L_267:
        /* <DEDUP_REMOVED lines=12> */


	//----- nvinfo : EIATTR_MERCURY_ISA_VERSION
	.align		4
.L_268:
        /*00d8*/ 	.byte	0x03, 0x5f
        /*00da*/ 	.short	0x0101


	//----- nvinfo : EIATTR_INT_WARP_WIDE_INSTR_OFFSETS
	.align		4
        /*00dc*/ 	.byte	0x04, 0x31
        /*00de*/ 	.short	(.L_270 - .L_269)


	//   ....[0]....
.L_269:
        /*00e0*/ 	.word	0x00000180


	//   ....[1]....
        /*00e4*/ 	.word	0x00000240


	//----- nvinfo : EIATTR_COOP_GROUP_MASK_REGIDS
	.align		4
.L_270:
        /*00e8*/ 	.byte	0x04, 0x29
        /*00ea*/ 	.short	(.L_272 - .L_271)


	//   ....[0]....
.L_271:
        /*00ec*/ 	.word	0xffffffff


	//   ....[1]....
        /*00f0*/ 	.word	0xffffffff


	//   ....[2]....
        /*00f4*/ 	.word	0xffffffff


	//   ....[3]....
        /*00f8*/ 	.word	0xffffffff


	//   ....[4]....
        /*00fc*/ 	.word	0xffffffff


	//   ....[5]....
        /*0100*/ 	.word	0xffffffff


	//   ....[6]....
        /*0104*/ 	.word	0xffffffff


	//   ....[7]....
        /*0108*/ 	.word	0x0500000f


	//----- nvinfo : EIATTR_COOP_GROUP_INSTR_OFFSETS
	.align		4
.L_272:
        /*010c*/ 	.byte	0x04, 0x28
        /*010e*/ 	.short	(.L_274 - .L_273)


	//   ....[0]....
.L_273:
        /*0110*/ 	.word	0x00000060


	//   ....[1]....
        /*0114*/ 	.word	0x00000190


	//   ....[2]....
        /*0118*/ 	.word	0x00000220


	//   ....[3]....
        /*011c*/ 	.word	0x000003a0


	//   ....[4]....
        /*0120*/ 	.word	0x000005f0


	//   ....[5]....
        /*0124*/ 	.word	0x00000b50


	//   ....[6]....
        /*0128*/ 	.word	0x00007150


	//   ....[7]....
        /*012c*/ 	.word	0x00009a00


	//----- nvinfo : EIATTR_REG_RECONFIG
	.align		4
.L_274:
        /*0130*/ 	.byte	0x01, 0x54
	.zero		2


	//----- nvinfo : EIATTR_SYSCALL_OFFSETS
	.align		4
        /*0134*/ 	.byte	0x04, 0x46
        /*0136*/ 	.short	(.L_276 - .L_275)


	//   ....[0]....
.L_275:
        /*0138*/ 	.word	0x00000780


	//   ....[1]....
        /*013c*/ 	.word	0x00000870


	//   ....[2]....
        /*0140*/ 	.word	0x000009e0


	//   ....[3]....
        /*0144*/ 	.word	0x00000ad0


	//----- nvinfo : EIATTR_MBARRIER_INSTR_OFFSETS
	.align		4
.L_276:
        /*0148*/ 	.byte	0x04, 0x39
        /*014a*/ 	.short	(.L_278 - .L_277)


	//   ....[0]....
.L_277:
        /*014c*/ 	.word	0x00000260
        /*0150*/ 	.word	0x000000ff
        /*0154*/ 	.word	0x00038800
        /*0158*/ 	.short	0x0100
        /*015a*/ 	.byte	0x06
	.zero		1


	//   ....[1]....
        /*015c*/ 	.word	0x00000350
        /*0160*/ 	.word	0x000000ff
        /*0164*/ 	.word	0x00038810
        /*0168*/ 	.short	0x0100
        /*016a*/ 	.byte	0x08
	.zero		1


	//   ....[2]....
        /*016c*/ 	.word	0x00000360
        /*0170*/ 	.word	0x000000ff
        /*0174*/ 	.word	0x00038820
        /*0178*/ 	.short	0x0100
        /*017a*/ 	.byte	0x08
	.zero		1


	//   ....[3]....
        /*017c*/ 	.word	0x00000370
        /*0180*/ 	.word	0x000000ff
        /*0184*/ 	.word	0x00038818
        /*0188*/ 	.short	0x0100
        /*018a*/ 	.byte	0x08
	.zero		1


	//   ....[4]....
        /*018c*/ 	.word	0x00000380
        /*0190*/ 	.word	0x000000ff
        /*0194*/ 	.word	0x00038828
        /*0198*/ 	.short	0x0100
        /*019a*/ 	.byte	0x08
	.zero		1


	//   ....[5]....
        /*019c*/ 	.word	0x000004b0
        /*01a0*/ 	.word	0x000000ff
        /*01a4*/ 	.word	0x00038830
        /*01a8*/ 	.short	0x0100
        /*01aa*/ 	.byte	0x08
	.zero		1


	//   ....[6]....
        /*01ac*/ 	.word	0x000004c0
        /*01b0*/ 	.word	0x000000ff
        /*01b4*/ 	.word	0x00038840
        /*01b8*/ 	.short	0x0100
        /*01ba*/ 	.byte	0x08
	.zero		1


	//   ....[7]....
        /*01bc*/ 	.word	0x000004d0
        /*01c0*/ 	.word	0x000000ff
        /*01c4*/ 	.word	0x00038838
        /*01c8*/ 	.short	0x0100
        /*01ca*/ 	.byte	0x08
	.zero		1


	//   ....[8]....
        /*01cc*/ 	.word	0x000004e0
        /*01d0*/ 	.word	0x000000ff
        /*01d4*/ 	.word	0x00038848
        /*01d8*/ 	.short	0x0100
        /*01da*/ 	.byte	0x08
	.zero		1


	//   ....[9]....
        /*01dc*/ 	.word	0x00000bb0
        /*01e0*/ 	.word	0x00000010
        /*01e4*/ 	.word	0x00038800
        /*01e8*/ 	.short	0x010a
        /*01ea*/ 	.byte	0x3f
	.zero		1


	//   ....[10]....
        /*01ec*/ 	.word	0x00000cf0
        /*01f0*/ 	.word	0x00000010
        /*01f4*/ 	.word	0x00038800
        /*01f8*/ 	.short	0x010a
        /*01fa*/ 	.byte	0x3f
	.zero		1


	//   ....[11]....
        /*01fc*/ 	.word	0x00001860
        /*0200*/ 	.word	0x00000002
        /*0204*/ 	.word	0x00038810
        /*0208*/ 	.short	0x010a
        /*020a*/ 	.byte	0x3f
	.zero		1


	//   ....[12]....
        /*020c*/ 	.word	0x000018a0
        /*0210*/ 	.word	0x00000002
        /*0214*/ 	.word	0x00038810
        /*0218*/ 	.short	0x010a
        /*021a*/ 	.byte	0x3f
	.zero		1


	//   ....[13]....
        /*021c*/ 	.word	0x00002aa0
        /*0220*/ 	.word	0x00000002
        /*0224*/ 	.word	0x00038830
        /*0228*/ 	.short	0x010a
        /*022a*/ 	.byte	0x3f
	.zero		1


	//   ....[14]....
        /*022c*/ 	.word	0x00002b20
        /*0230*/ 	.word	0x00000002
        /*0234*/ 	.word	0x00038830
        /*0238*/ 	.short	0x010a
        /*023a*/ 	.byte	0x3f
	.zero		1


	//   ....[15]....
        /*023c*/ 	.word	0x00005fc0
        /*0240*/ 	.word	0x00000003
        /*0244*/ 	.word	0x00000000
        /*0248*/ 	.short	0x0101
        /*024a*/ 	.byte	0x3f
	.zero		1


	//   ....[16]....
        /*024c*/ 	.word	0x000063a0
        /*0250*/ 	.word	0x00000002
        /*0254*/ 	.word	0x00000000
        /*0258*/ 	.short	0x0101
        /*025a*/ 	.byte	0x3f
	.zero		1


	//   ....[17]....
        /*025c*/ 	.word	0x00007f90
        /*0260*/ 	.word	0x00000014
        /*0264*/ 	.word	0x00038820
        /*0268*/ 	.short	0x010a
        /*026a*/ 	.byte	0x3f
	.zero		1


	//   ....[18]....
        /*026c*/ 	.word	0x000085a0
        /*0270*/ 	.word	0x00000014
        /*0274*/ 	.word	0x00038840
        /*0278*/ 	.short	0x010a
        /*027a*/ 	.byte	0x3f
	.zero		1


	//   ....[19]....
        /*027c*/ 	.word	0x00008840
        /*0280*/ 	.word	0x00000014
        /*0284*/ 	.word	0x00038828
        /*0288*/ 	.short	0x010a
        /*028a*/ 	.byte	0x3f
	.zero		1


	//   ....[20]....
        /*028c*/ 	.word	0x00008a50
        /*0290*/ 	.word	0x00000014
        /*0294*/ 	.word	0x00038848
        /*0298*/ 	.short	0x010a
        /*029a*/ 	.byte	0x3f
	.zero		1


	//   ....[21]....
        /*029c*/ 	.word	0x00008cd0
        /*02a0*/ 	.word	0x00000014
        /*02a4*/ 	.word	0x00038820
        /*02a8*/ 	.short	0x010a
        /*02aa*/ 	.byte	0x3f
	.zero		1


	//   ....[22]....
        /*02ac*/ 	.word	0x00008f40
        /*02b0*/ 	.word	0x00000014
        /*02b4*/ 	.word	0x00038840
        /*02b8*/ 	.short	0x010a
        /*02ba*/ 	.byte	0x3f
	.zero		1


	//   ....[23]....
        /*02bc*/ 	.word	0x000091b0
        /*02c0*/ 	.word	0x00000014
        /*02c4*/ 	.word	0x00038828
        /*02c8*/ 	.short	0x010a
        /*02ca*/ 	.byte	0x3f
	.zero		1


	//   ....[24]....
        /*02cc*/ 	.word	0x00009400
        /*02d0*/ 	.word	0x00000004
        /*02d4*/ 	.word	0x00038840
        /*02d8*/ 	.short	0x010a
        /*02da*/ 	.byte	0x3f
	.zero		1


	//   ....[25]....
        /*02dc*/ 	.word	0x00009870
        /*02e0*/ 	.word	0x00000007
        /*02e4*/ 	.word	0x00000000
        /*02e8*/ 	.short	0x010a
        /*02ea*/ 	.byte	0x3f
	.zero		1


	//   ....[26]....
        /*02ec*/ 	.word	0x000098c0
        /*02f0*/ 	.word	0x00000003
        /*02f4*/ 	.word	0x00000000
        /*02f8*/ 	.short	0x010a
        /*02fa*/ 	.byte	0x3f
	.zero		1


	//   ....[27]....
        /*02fc*/ 	.word	0x00009920
        /*0300*/ 	.word	0x00000005
        /*0304*/ 	.word	0x00000000
        /*0308*/ 	.short	0x010a
        /*030a*/ 	.byte	0x3f
	.zero		1


	//   ....[28]....
        /*030c*/ 	.word	0x00009950
        /*0310*/ 	.word	0x00000003
        /*0314*/ 	.word	0x00000000
        /*0318*/ 	.short	0x010a
        /*031a*/ 	.byte	0x3f
	.zero		1


	//   ....[29]....
        /*031c*/ 	.word	0x00009a60
        /*0320*/ 	.word	0x00000000
        /*0324*/ 	.word	0x00038800
        /*0328*/ 	.short	0x010a
        /*032a*/ 	.byte	0x3f
	.zero		1


	//   ....[30]....
        /*032c*/ 	.word	0x00009ab0
        /*0330*/ 	.word	0x00000002
        /*0334*/ 	.word	0x00038810
        /*0338*/ 	.short	0x010a
        /*033a*/ 	.byte	0x3f
	.zero		1


	//   ....[31]....
        /*033c*/ 	.word	0x00009b00
        /*0340*/ 	.word	0x00000002
        /*0344*/ 	.word	0x00038830
        /*0348*/ 	.short	0x010a
        /*034a*/ 	.byte	0x3f
	.zero		1


	//   ....[32]....
        /*034c*/ 	.word	0x00009b50
        /*0350*/ 	.word	0x00000014
        /*0354*/ 	.word	0x00038820
        /*0358*/ 	.short	0x010a
        /*035a*/ 	.byte	0x3f
	.zero		1


	//   ....[33]....
        /*035c*/ 	.word	0x00009ba0
        /*0360*/ 	.word	0x00000014
        /*0364*/ 	.word	0x00038840
        /*0368*/ 	.short	0x010a
        /*036a*/ 	.byte	0x3f
	.zero		1


	//   ....[34]....
        /*036c*/ 	.word	0x00009bf0
        /*0370*/ 	.word	0x00000014
        /*0374*/ 	.word	0x00038828
        /*0378*/ 	.short	0x010a
        /*037a*/ 	.byte	0x3f
	.zero		1


	//   ....[35]....
        /*037c*/ 	.word	0x00009c40
        /*0380*/ 	.word	0x00000014
        /*0384*/ 	.word	0x00038848
        /*0388*/ 	.short	0x010a
        /*038a*/ 	.byte	0x3f
	.zero		1


	//   ....[36]....
        /*038c*/ 	.word	0x00009ca0
        /*0390*/ 	.word	0x00000014
        /*0394*/ 	.word	0x00038820
        /*0398*/ 	.short	0x010a
        /*039a*/ 	.byte	0x3f
	.zero		1


	//   ....[37]....
        /*039c*/ 	.word	0x00009cf0
        /*03a0*/ 	.word	0x00000014
        /*03a4*/ 	.word	0x00038840
        /*03a8*/ 	.short	0x010a
        /*03aa*/ 	.byte	0x3f
	.zero		1


	//   ....[38]....
        /*03ac*/ 	.word	0x00009d40
        /*03b0*/ 	.word	0x00000014
        /*03b4*/ 	.word	0x00038828
        /*03b8*/ 	.short	0x010a
        /*03ba*/ 	.byte	0x3f
	.zero		1


	//   ....[39]....
        /*03bc*/ 	.word	0x00009d90
        /*03c0*/ 	.word	0x00000004
        /*03c4*/ 	.word	0x00038840
        /*03c8*/ 	.short	0x010a
        /*03ca*/ 	.byte	0x3f
	.zero		1


	//   ....[40]....
        /*03cc*/ 	.word	0x00009e70
        /*03d0*/ 	.word	0x00000007
        /*03d4*/ 	.word	0x00000000
        /*03d8*/ 	.short	0x010a
        /*03da*/ 	.byte	0x3f
	.zero		1


	//   ....[41]....
        /*03dc*/ 	.word	0x00009ec0
        /*03e0*/ 	.word	0x00000003
        /*03e4*/ 	.word	0x00000000
        /*03e8*/ 	.short	0x010a
        /*03ea*/ 	.byte	0x3f
	.zero		1


	//   ....[42]....
        /*03ec*/ 	.word	0x00009f10
        /*03f0*/ 	.word	0x00000005
        /*03f4*/ 	.word	0x00000000
        /*03f8*/ 	.short	0x010a
        /*03fa*/ 	.byte	0x3f
	.zero		1


	//----- nvinfo : EIATTR_NUM_MBARRIERS
	.align		4
.L_278:
        /*03fc*/ 	.byte	0x03, 0x38
        /*03fe*/ 	.short	0x0009


	//----- nvinfo : EIATTR_EXIT_INSTR_OFFSETS
	.align		4
        /*0400*/ 	.byte	0x04, 0x1c
        /*0402*/ 	.short	(.L_280 - .L_279)


	//   ....[0]....
.L_279:
        /*0404*/ 	.word	0x000099a0


	//----- nvinfo : EIATTR_MAX_THREADS
	.align		4
.L_280:
        /*0408*/ 	.byte	0x04, 0x05
        /*040a*/ 	.short	(.L_282 - .L_281)
.L_281:
        /*040c*/ 	.word	0x00000180
        /*0410*/ 	.word	0x00000001
        /*0414*/ 	.word	0x00000001


	//----- nvinfo : EIATTR_CRS_STACK_SIZE
	.align		4
.L_282:
        /*0418*/ 	.byte	0x04, 0x1e
        /*041a*/ 	.short	(.L_284 - .L_283)
.L_283:
        /*041c*/ 	.word	0x00000000


	//----- nvinfo : EIATTR_CBANK_PARAM_SIZE
	.align		4
.L_284:
        /*0420*/ 	.byte	0x03, 0x19
        /*0422*/ 	.short	0x06f0


	//----- nvinfo : EIATTR_PARAM_CBANK
	.align		4
        /*0424*/ 	.byte	0x04, 0x0a
        /*0426*/ 	.short	(.L_286 - .L_285)
	.align		4
.L_285:
        /*0428*/ 	.word	index@(.nv.constant0._ZN7cutlass13device_kernelIN5flash11enable_sm90INS1_16FlashAttnBwdSm90INS1_25CollectiveMainloopBwdSm90ILi2ELi2ELi2EN4cute5tupleIJNS5_1CILi1EEES8_S8_EEENS6_IJNS7_ILi80EEENS7_ILi128EEESB_EEENS_10bfloat16_tEfNS_4arch4Sm90ELb0ELb0ELb0ELb0ELb0ELb1ELb0ELb1ELi2ELi1ELi2ELi1ELb0EEENS1_24CollectiveEpilogueBwdGQAISC_fSF_Li256ELb0ELb0EEENS1_19SingleTileSchedulerILb0ELb0ELb0ELi128EEEEEEEEEvNT_6ParamsE)
        /*042c*/ 	.short	0x0210
        /*042e*/ 	.short	0x06f0


	//----- nvinfo : EIATTR_SW_WAR
	.align		4
.L_286:
        /*0430*/ 	.byte	0x04, 0x36
        /*0432*/ 	.short	(.L_288 - .L_287)
.L_287:
        /*0434*/ 	.word	0x00000008
.L_288:


//--------------------- .nv.info._ZN7cutlass13device_kernelIN5flash11enable_sm90INS1_16FlashAttnBwdSm90INS1_25CollectiveMainloopBwdSm90ILi2ELi2ELi2EN4cute5tupleIJNS5_1CILi1EEES8_S8_EEENS6_IJNS7_ILi80EEENS7_ILi128EEESB_EEENS_10bfloat16_tEfNS_4arch4Sm90ELb0ELb0ELb0ELb0ELb1ELb1ELb0ELb1ELi2ELi1ELi2ELi1ELb0EEENS1_24CollectiveEpilogueBwdGQAISC_fSF_Li256ELb0ELb1EEENS1_19SingleTileSchedulerILb0ELb0ELb0ELi128EEEEEEEEEvNT_6ParamsE --------------------------
	.section	.nv.info._ZN7cutlass13device_kernelIN5flash11enable_sm90INS1_16FlashAttnBwdSm90INS1_25CollectiveMainloopBwdSm90ILi2ELi2ELi2EN4cute5tupleIJNS5_1CILi1EEES8_S8_EEENS6_IJNS7_ILi80EEENS7_ILi128EEESB_EEENS_10bfloat16_tEfNS_4arch4Sm90ELb0ELb0ELb0ELb0ELb1ELb1ELb0ELb1ELi2ELi1ELi2ELi1ELb0EEENS1_24CollectiveEpilogueBwdGQAISC_fSF_Li256ELb0ELb1EEENS1_19SingleTileSchedulerILb0ELb0ELb0ELi128EEEEEEEEEvNT_6ParamsE,"",@"SHT_CUDA_INFO"
	.sectionflags	@""
	.align	4


	//----- nvinfo : EIATTR_CUDA_API_VERSION
	.align		4
        /*0000*/ 	.byte	0x04, 0x37
        /*0002*/ 	.short	(.L_290 - .L_289)
.L_289:
        /*0004*/ 	.word	0x00000082


	//----- nvinfo : EIATTR_KPARAM_INFO
	.align		4
.L_290:
        /*0008*/ 	.byte	0x04, 0x17
        /*000a*/ 	.short	(.L_292 - .L_291)
.L_291:
        /*000c*/ 	.word	0x00000000
        /*0010*/ 	.short	0x0000
        /*0012*/ 	.short	0x0070
        /*0014*/ 	.byte	0x00, 0xf0, 0x01, 0x1a


	//----- nvinfo : EIATTR_SPARSE_MMA_MASK
	.align		4
.L_292:
        /*0018*/ 	.byte	0x03, 0x50
        /*001a*/ 	.short	0x0000


	//----- nvinfo : EIATTR_MAXREG_COUNT
	.align		4
        /*001c*/ 	.byte	0x03, 0x1b
        /*001e*/ 	.short	0x00a8


	//----- nvinfo : EIATTR_NUM_BARRIERS
	.align		4
        /*0020*/ 	.byte	0x02, 0x4c
        /*0022*/ 	.byte	0x10
	.zero		1


	//----- nvinfo : EIATTR_EXTERNS
	.align		4
        /*0024*/ 	.byte	0x04, 0x0f
        /*0026*/ 	.short	(.L_294 - .L_293)


	//   ....[0]....
	.align		4
.L_293:
        /*0028*/ 	.word	index@(__assertfail)


	//----- nvinfo : EIATTR_ANNOTATIONS
	.align		4
.L_294:
        /*002c*/ 	.byte	0x04, 0x55
        /*002e*/ 	.short	(.L_296 - .L_295)


	//   ....[0]....
.L_295:
        /* <DEDUP_REMOVED lines=11> */


	//----- nvinfo : EIATTR_MERCURY_ISA_VERSION
	.align		4
.L_296:
        /*00c8*/ 	.byte	0x03, 0x5f
        /*00ca*/ 	.short	0x0101


	//----- nvinfo : EIATTR_INT_WARP_WIDE_INSTR_OFFSETS
	.align		4
        /*00cc*/ 	.byte	0x04, 0x31
        /*00ce*/ 	.short	(.L_298 - .L_297)


	//   ....[0]....
.L_297:
        /*00d0*/ 	.word	0x00000180


	//   ....[1]....
        /*00d4*/ 	.word	0x00000240


	//   ....[2]....
        /*00d8*/ 	.word	0x00007e20


	//   ....[3]....
        /*00dc*/ 	.word	0x00008290


	//   ....[4]....
        /*00e0*/ 	.word	0x00008860


	//----- nvinfo : EIATTR_COOP_GROUP_MASK_REGIDS
	.align		4
.L_298:
        /*00e4*/ 	.byte	0x04, 0x29
        /*00e6*/ 	.short	(.L_300 - .L_299)


	//   ....[0]....
.L_299:
        /*00e8*/ 	.word	0xffffffff


	//   ....[1]....
        /*00ec*/ 	.word	0xffffffff


	//   ....[2]....
        /*00f0*/ 	.word	0xffffffff


	//   ....[3]....
        /*00f4*/ 	.word	0xffffffff


	//   ....[4]....
        /*00f8*/ 	.word	0xffffffff


	//   ....[5]....
        /*00fc*/ 	.word	0xffffffff


	//   ....[6]....
        /*0100*/ 	.word	0xffffffff


	//   ....[7]....
        /*0104*/ 	.word	0xffffffff


	//   ....[8]....
        /*0108*/ 	.word	0xffffffff


	//   ....[9]....
        /*010c*/ 	.word	0xffffffff


	//   ....[10]....
        /*0110*/ 	.word	0xffffffff


	//   ....[11]....
        /*0114*/ 	.word	0xffffffff


	//   ....[12]....
        /*0118*/ 	.word	0xffffffff


	//   ....[13]....
        /*011c*/ 	.word	0xffffffff


	//   ....[14]....
        /*0120*/ 	.word	0xffffffff


	//   ....[15]....
        /*0124*/ 	.word	0xffffffff


	//   ....[16]....
        /*0128*/ 	.word	0xffffffff


	//   ....[17]....
        /*012c*/ 	.word	0x0500000f


	//   ....[18]....
        /*0130*/ 	.word	0x0500000f


	//   ....[19]....
        /*0134*/ 	.word	0x0500000f


	//   ....[20]....
        /*0138*/ 	.word	0x0500000f


	//   ....[21]....
        /*013c*/ 	.word	0x0500000f


	//   ....[22]....
        /*0140*/ 	.word	0x0500000f


	//----- nvinfo : EIATTR_COOP_GROUP_INSTR_OFFSETS
	.align		4
.L_300:
        /*0144*/ 	.byte	0x04, 0x28
        /*0146*/ 	.short	(.L_302 - .L_301)


	//   ....[0]....
.L_301:
        /*0148*/ 	.word	0x00000060


	//   ....[1]....
        /*014c*/ 	.word	0x00000190


	//   ....[2]....
        /*0150*/ 	.word	0x00000220


	//   ....[3]....
        /*0154*/ 	.word	0x000003a0


	//   ....[4]....
        /*0158*/ 	.word	0x00000600


	//   ....[5]....
        /*015c*/ 	.word	0x00000b60


	//   ....[6]....
        /*0160*/ 	.word	0x00006e30


	//   ....[7]....
        /*0164*/ 	.word	0x00007000


	//   ....[8]....
        /*0168*/ 	.word	0x000072d0


	//   ....[9]....
        /*016c*/ 	.word	0x000074a0


	//   ....[10]....
        /*0170*/ 	.word	0x000075c0


	//   ....[11]....
        /*0174*/ 	.word	0x00007ac0


	//   ....[12]....
        /*0178*/ 	.word	0x00007d50


	//   ....[13]....
        /*017c*/ 	.word	0x00007f90


	//   ....[14]....
        /*0180*/ 	.word	0x000081c0


	//   ....[15]....
        /*0184*/ 	.word	0x00008470


	//   ....[16]....
        /*0188*/ 	.word	0x000087a0


	//   ....[17]....
        /*018c*/ 	.word	0x0000a680


	//   ....[18]....
        /*0190*/ 	.word	0x0000a800


	//   ....[19]....
        /*0194*/ 	.word	0x0000a870


	//   ....[20]....
        /*0198*/ 	.word	0x0000a8e0


	//   ....[21]....
        /*019c*/ 	.word	0x0000a950


	//   ....[22]....
        /*01a0*/ 	.word	0x0000a9c0


	//----- nvinfo : EIATTR_REG_RECONFIG
	.align		4
.L_302:
        /*01a4*/ 	.byte	0x01, 0x54
	.zero		2


	//----- nvinfo : EIATTR_SYSCALL_OFFSETS
	.align		4
        /*01a8*/ 	.byte	0x04, 0x46
        /*01aa*/ 	.short	(.L_304 - .L_303)


	//   ....[0]....
.L_303:
        /*01ac*/ 	.word	0x00000790


	//   ....[1]....
        /*01b0*/ 	.word	0x00000880


	//   ....[2]....
        /*01b4*/ 	.word	0x000009f0


	//   ....[3]....
        /*01b8*/ 	.word	0x00000ae0


	//----- nvinfo : EIATTR_MBARRIER_INSTR_OFFSETS
	.align		4
.L_304:
        /*01bc*/ 	.byte	0x04, 0x39
        /*01be*/ 	.short	(.L_306 - .L_305)


	//   ....[0]....
.L_305:
        /*01c0*/ 	.word	0x00000260
        /*01c4*/ 	.word	0x000000ff
        /*01c8*/ 	.word	0x00038800
        /*01cc*/ 	.short	0x0100
        /*01ce*/ 	.byte	0x06
	.zero		1


	//   ....[1]....
        /*01d0*/ 	.word	0x00000350
        /*01d4*/ 	.word	0x000000ff
        /*01d8*/ 	.word	0x00038810
        /*01dc*/ 	.short	0x0100
        /*01de*/ 	.byte	0x08
	.zero		1


	//   ....[2]....
        /*01e0*/ 	.word	0x00000360
        /*01e4*/ 	.word	0x000000ff
        /*01e8*/ 	.word	0x00038820
        /*01ec*/ 	.short	0x0100
        /*01ee*/ 	.byte	0x08
	.zero		1


	//   ....[3]....
        /*01f0*/ 	.word	0x00000370
        /*01f4*/ 	.word	0x000000ff
        /*01f8*/ 	.word	0x00038818
        /*01fc*/ 	.short	0x0100
        /*01fe*/ 	.byte	0x08
	.zero		1


	//   ....[4]....
        /*0200*/ 	.word	0x00000380
        /*0204*/ 	.word	0x000000ff
        /*0208*/ 	.word	0x00038828
        /*020c*/ 	.short	0x0100
        /*020e*/ 	.byte	0x08
	.zero		1


	//   ....[5]....
        /*0210*/ 	.word	0x000004b0
        /*0214*/ 	.word	0x000000ff
        /*0218*/ 	.word	0x00038830
        /*021c*/ 	.short	0x0100
        /*021e*/ 	.byte	0x08
	.zero		1


	//   ....[6]....
        /*0220*/ 	.word	0x000004c0
        /*0224*/ 	.word	0x000000ff
        /*0228*/ 	.word	0x00038840
        /*022c*/ 	.short	0x0100
        /*022e*/ 	.byte	0x08
	.zero		1


	//   ....[7]....
        /*0230*/ 	.word	0x000004d0
        /*0234*/ 	.word	0x000000ff
        /*0238*/ 	.word	0x00038838
        /*023c*/ 	.short	0x0100
        /*023e*/ 	.byte	0x08
	.zero		1


	//   ....[8]....
        /*0240*/ 	.word	0x000004e0
        /*0244*/ 	.word	0x000000ff
        /*0248*/ 	.word	0x00038848
        /*024c*/ 	.short	0x0100
        /*024e*/ 	.byte	0x08
	.zero		1


	//   ....[9]....
        /*0250*/ 	.word	0x00000bc0
        /*0254*/ 	.word	0x00000010
        /*0258*/ 	.word	0x00038800
        /*025c*/ 	.short	0x010a
        /*025e*/ 	.byte	0x3f
	.zero		1


	//   ....[10]....
        /*0260*/ 	.word	0x00000d00
        /*0264*/ 	.word	0x00000010
        /*0268*/ 	.word	0x00038800
        /*026c*/ 	.short	0x010a
        /*026e*/ 	.byte	0x3f
	.zero		1


	//   ....[11]....
        /*0270*/ 	.word	0x00001860
        /*0274*/ 	.word	0x00000002
        /*0278*/ 	.word	0x00038810
        /*027c*/ 	.short	0x010a
        /*027e*/ 	.byte	0x3f
	.zero		1


	//   ....[12]....
        /*0280*/ 	.word	0x000018a0
        /*0284*/ 	.word	0x00000002
        /*0288*/ 	.word	0x00038810
        /*028c*/ 	.short	0x010a
        /*028e*/ 	.byte	0x3f
	.zero		1


	//   ....[13]....
        /*0290*/ 	.word	0x00002aa0
        /*0294*/ 	.word	0x00000002
        /*0298*/ 	.word	0x00038830
        /*029c*/ 	.short	0x010a
        /*029e*/ 	.byte	0x3f
	.zero		1


	//   ....[14]....
        /*02a0*/ 	.word	0x00002b20
        /*02a4*/ 	.word	0x00000002
        /*02a8*/ 	.word	0x00038830
        /*02ac*/ 	.short	0x010a
        /*02ae*/ 	.byte	0x3f
	.zero		1


	//   ....[15]....
        /*02b0*/ 	.word	0x00005fc0
        /*02b4*/ 	.word	0x00000003
        /*02b8*/ 	.word	0x00000000
        /*02bc*/ 	.short	0x0101
        /*02be*/ 	.byte	0x3f
	.zero		1


	//   ....[16]....
        /*02c0*/ 	.word	0x000063b0
        /*02c4*/ 	.word	0x00000002
        /*02c8*/ 	.word	0x00000000
        /*02cc*/ 	.short	0x0101
        /*02ce*/ 	.byte	0x3f
	.zero		1


	//   ....[17]....
        /*02d0*/ 	.word	0x00008c10
        /*02d4*/ 	.word	0x00000014
        /*02d8*/ 	.word	0x00038820
        /*02dc*/ 	.short	0x010a
        /*02de*/ 	.byte	0x3f
	.zero		1


	//   ....[18]....
        /*02e0*/ 	.word	0x00009220
        /*02e4*/ 	.word	0x00000014
        /*02e8*/ 	.word	0x00038840
        /*02ec*/ 	.short	0x010a
        /*02ee*/ 	.byte	0x3f
	.zero		1


	//   ....[19]....
        /*02f0*/ 	.word	0x000094c0
        /*02f4*/ 	.word	0x00000014
        /*02f8*/ 	.word	0x00038828
        /*02fc*/ 	.short	0x010a
        /*02fe*/ 	.byte	0x3f
	.zero		1


	//   ....[20]....
        /*0300*/ 	.word	0x000096d0
        /*0304*/ 	.word	0x00000014
        /*0308*/ 	.word	0x00038848
        /*030c*/ 	.short	0x010a
        /*030e*/ 	.byte	0x3f
	.zero		1


	//   ....[21]....
        /*0310*/ 	.word	0x00009950
        /*0314*/ 	.word	0x00000014
        /*0318*/ 	.word	0x00038820
        /*031c*/ 	.short	0x010a
        /*031e*/ 	.byte	0x3f
	.zero		1


	//   ....[22]....
        /*0320*/ 	.word	0x00009bc0
        /*0324*/ 	.word	0x00000014
        /*0328*/ 	.word	0x00038840
        /*032c*/ 	.short	0x010a
        /*032e*/ 	.byte	0x3f
	.zero		1


	//   ....[23]....
        /*0330*/ 	.word	0x00009e30
        /*0334*/ 	.word	0x00000014
        /*0338*/ 	.word	0x00038828
        /*033c*/ 	.short	0x010a
        /*033e*/ 	.byte	0x3f
	.zero		1


	//   ....[24]....
        /*0340*/ 	.word	0x0000a080
        /*0344*/ 	.word	0x00000004
        /*0348*/ 	.word	0x00038840
        /*034c*/ 	.short	0x010a
        /*034e*/ 	.byte	0x3f
	.zero		1


	//   ....[25]....
        /*0350*/ 	.word	0x0000a4f0
        /*0354*/ 	.word	0x00000007
        /*0358*/ 	.word	0x00000000
        /*035c*/ 	.short	0x010a
        /*035e*/ 	.byte	0x3f
	.zero		1


	//   ....[26]....
        /*0360*/ 	.word	0x0000a540
        /*0364*/ 	.word	0x00000003
        /*0368*/ 	.word	0x00000000
        /*036c*/ 	.short	0x010a
        /*036e*/ 	.byte	0x3f
	.zero		1


	//   ....[27]....
        /*0370*/ 	.word	0x0000a5a0
        /*0374*/ 	.word	0x00000005
        /*0378*/ 	.word	0x00000000
        /*037c*/ 	.short	0x010a
        /*037e*/ 	.byte	0x3f
	.zero		1


	//   ....[28]....
        /*0380*/ 	.word	0x0000a5d0
        /*0384*/ 	.word	0x00000003
        /*0388*/ 	.word	0x00000000
        /*038c*/ 	.short	0x010a
        /*038e*/ 	.byte	0x3f
	.zero		1


	//   ....[29]....
        /*0390*/ 	.word	0x0000a6e0
        /*0394*/ 	.word	0x00000000
        /*0398*/ 	.word	0x00038800
        /*039c*/ 	.short	0x010a
        /*039e*/ 	.byte	0x3f
	.zero		1


	//   ....[30]....
        /*03a0*/ 	.word	0x0000a730
        /*03a4*/ 	.word	0x00000002
        /*03a8*/ 	.word	0x00038810
        /*03ac*/ 	.short	0x010a
        /*03ae*/ 	.byte	0x3f
	.zero		1


	//   ....[31]....
        /*03b0*/ 	.word	0x0000a780
        /*03b4*/ 	.word	0x00000002
        /*03b8*/ 	.word	0x00038830
        /*03bc*/ 	.short	0x010a
        /*03be*/ 	.byte	0x3f
	.zero		1


	//   ....[32]....
        /*03c0*/ 	.word	0x0000aa00
        /*03c4*/ 	.word	0x00000014
        /*03c8*/ 	.word	0x00038820
        /*03cc*/ 	.short	0x010a
        /*03ce*/ 	.byte	0x3f
	.zero		1


	//   ....[33]....
        /*03d0*/ 	.word	0x0000aa50
        /*03d4*/ 	.word	0x00000014
        /*03d8*/ 	.word	0x00038840
        /*03dc*/ 	.short	0x010a
        /*03de*/ 	.byte	0x3f
	.zero		1


	//   ....[34]....
        /*03e0*/ 	.word	0x0000aaa0
        /*03e4*/ 	.word	0x00000014
        /*03e8*/ 	.word	0x00038828
        /*03ec*/ 	.short	0x010a
        /*03ee*/ 	.byte	0x3f
	.zero		1


	//   ....[35]....
        /*03f0*/ 	.word	0x0000aaf0
        /*03f4*/ 	.word	0x00000014
        /*03f8*/ 	.word	0x00038848
        /*03fc*/ 	.short	0x010a
        /*03fe*/ 	.byte	0x3f
	.zero		1


	//   ....[36]....
        /*0400*/ 	.word	0x0000ab50
        /*0404*/ 	.word	0x00000014
        /*0408*/ 	.word	0x00038820
        /*040c*/ 	.short	0x010a
        /*040e*/ 	.byte	0x3f
	.zero		1


	//   ....[37]....
        /*0410*/ 	.word	0x0000aba0
        /*0414*/ 	.word	0x00000014
        /*0418*/ 	.word	0x00038840
        /*041c*/ 	.short	0x010a
        /*041e*/ 	.byte	0x3f
	.zero		1


	//   ....[38]....
        /*0420*/ 	.word	0x0000abf0
        /*0424*/ 	.word	0x00000014
        /*0428*/ 	.word	0x00038828
        /*042c*/ 	.short	0x010a
        /*042e*/ 	.byte	0x3f
	.zero		1


	//   ....[39]....
        /*0430*/ 	.word	0x0000ac40
        /*0434*/ 	.word	0x00000004
        /*0438*/ 	.word	0x00038840
        /*043c*/ 	.short	0x010a
        /*043e*/ 	.byte	0x3f
	.zero		1


	//   ....[40]....
        /*0440*/ 	.word	0x0000ad20
        /*0444*/ 	.word	0x00000007
        /*0448*/ 	.word	0x00000000
        /*044c*/ 	.short	0x010a
        /*044e*/ 	.byte	0x3f
	.zero		1


	//   ....[41]....
        /*0450*/ 	.word	0x0000ad70
        /*0454*/ 	.word	0x00000003
        /*0458*/ 	.word	0x00000000
        /*045c*/ 	.short	0x010a
        /*045e*/ 	.byte	0x3f
	.zero		1


	//   ....[42]....
        /*0460*/ 	.word	0x0000adc0
        /*0464*/ 	.word	0x00000005
        /*0468*/ 	.word	0x00000000
        /*046c*/ 	.short	0x010a
        /*046e*/ 	.byte	0x3f
	.zero		1


	//----- nvinfo : EIATTR_NUM_MBARRIERS
	.align		4
.L_306:
        /*0470*/ 	.byte	0x03, 0x38
        /*0472*/ 	.short	0x0009


	//----- nvinfo : EIATTR_EXIT_INSTR_OFFSETS
	.align		4
        /*0474*/ 	.byte	0x04, 0x1c
        /*0476*/ 	.short	(.L_308 - .L_307)


	//   ....[0]....
.L_307:
        /*0478*/ 	.word	0x0000a620


	//----- nvinfo : EIATTR_MAX_THREADS
	.align		4
.L_308:
        /*047c*/ 	.byte	0x04, 0x05
        /*047e*/ 	.short	(.L_310 - .L_309)
.L_309:
        /*0480*/ 	.word	0x00000180
        /*0484*/ 	.word	0x00000001
        /*0488*/ 	.word	0x00000001


	//----- nvinfo : EIATTR_CRS_STACK_SIZE
	.align		4
.L_310:
        /*048c*/ 	.byte	0x04, 0x1e
        /*048e*/ 	.short	(.L_312 - .L_311)
.L_311:
        /*0490*/ 	.word	0x00000000


	//----- nvinfo : EIATTR_CBANK_PARAM_SIZE
	.align		4
.L_312:
        /*0494*/ 	.byte	0x03, 0x19
        /*0496*/ 	.short	0x06f0


	//----- nvinfo : EIATTR_PARAM_CBANK
	.align		4
        /*0498*/ 	.byte	0x04, 0x0a
        /*049a*/ 	.short	(.L_314 - .L_313)
	.align		4
.L_313:
        /*049c*/ 	.word	index@(.nv.constant0._ZN7cutlass13device_kernelIN5flash11enable_sm90INS1_16FlashAttnBwdSm90INS1_25CollectiveMainloopBwdSm90ILi2ELi2ELi2EN4cute5tupleIJNS5_1CILi1EEES8_S8_EEENS6_IJNS7_ILi80EEENS7_ILi128EEESB_EEENS_10bfloat16_tEfNS_4arch4Sm90ELb0ELb0ELb0ELb0ELb1ELb1ELb0ELb1ELi2ELi1ELi2ELi1ELb0EEENS1_24CollectiveEpilogueBwdGQAISC_fSF_Li256ELb0ELb1EEENS1_19SingleTileSchedulerILb0ELb0ELb0ELi128EEEEEEEEEvNT_6ParamsE)
        /*04a0*/ 	.short	0x0210
        /*04a2*/ 	.short	0x06f0


	//----- nvinfo : EIATTR_SW_WAR
	.align		4
.L_314:
        /*04a4*/ 	.byte	0x04, 0x36
        /*04a6*/ 	.short	(.L_316 - .L_315)
.L_315:
        /*04a8*/ 	.word	0x00000008
.L_316:


//--------------------- .nv.info._ZN7cutlass13device_kernelIN5flash22FlashAttnBwdPreprocessIN4cute5tupleIJNS3_1CILi80EEENS5_ILi128EEEEEENS_10bfloat16_tEfNS_4arch4Sm90ELb1ELb0EEEEEvNT_6ParamsE --------------------------
	.section	.nv.info._ZN7cutlass13device_kernelIN5flash22FlashAttnBwdPreprocessIN4cute5tupleIJNS3_1CILi80EEENS5_ILi128EEEEEENS_10bfloat16_tEfNS_4arch4Sm90ELb1ELb0EEEEEvNT_6ParamsE,"",@"SHT_CUDA_INFO"
	.sectionflags	@""
	.align	4


	//----- nvinfo : EIATTR_CUDA_API_VERSION
	.align		4
        /*0000*/ 	.byte	0x04, 0x37
        /*0002*/ 	.short	(.L_318 - .L_317)
.L_317:
        /*0004*/ 	.word	0x00000082


	//----- nvinfo : EIATTR_KPARAM_INFO
	.align		4
.L_318:
        /*0008*/ 	.byte	0x04, 0x17
        /*000a*/ 	.short	(.L_320 - .L_319)
.L_319:
        /*000c*/ 	.word	0x00000000
        /*0010*/ 	.short	0x0000
        /*0012*/ 	.short	0x0000
        /*0014*/ 	.byte	0x00, 0xf0, 0xc1, 0x03


	//----- nvinfo : EIATTR_SPARSE_MMA_MASK
	.align		4
.L_320:
        /*0018*/ 	.byte	0x03, 0x50
        /*001a*/ 	.short	0x0000


	//----- nvinfo : EIATTR_MAXREG_COUNT
	.align		4
        /*001c*/ 	.byte	0x03, 0x1b
        /*001e*/ 	.short	0x0080


	//----- nvinfo : EIATTR_MERCURY_ISA_VERSION
	.align		4
        /*0020*/ 	.byte	0x03, 0x5f
        /*0022*/ 	.short	0x0101


	//----- nvinfo : EIATTR_COOP_GROUP_MASK_REGIDS
	.align		4
        /*0024*/ 	.byte	0x04, 0x29
        /*0026*/ 	.short	(.L_322 - .L_321)


	//   ....[0]....
.L_321:
        /*0028*/ 	.word	0xffffffff


	//   ....[1]....
        /*002c*/ 	.word	0xffffffff


	//   ....[2]....
        /*0030*/ 	.word	0xffffffff


	//   ....[3]....
        /*0034*/ 	.word	0xffffffff


	//   ....[4]....
        /*0038*/ 	.word	0xffffffff


	//   ....[5]....
        /*003c*/ 	.word	0xffffffff


	//   ....[6]....
        /*0040*/ 	.word	0xffffffff


	//   ....[7]....
        /*0044*/ 	.word	0xffffffff


	//   ....[8]....
        /*0048*/ 	.word	0xffffffff


	//   ....[9]....
        /*004c*/ 	.word	0xffffffff


	//   ....[10]....
        /*0050*/ 	.word	0xffffffff


	//   ....[11]....
        /*0054*/ 	.word	0xffffffff


	//   ....[12]....
        /*0058*/ 	.word	0xffffffff


	//   ....[13]....
        /*005c*/ 	.word	0xffffffff


	//   ....[14]....
        /*0060*/ 	.word	0xffffffff


	//   ....[15]....
        /*0064*/ 	.word	0xffffffff


	//   ....[16]....
        /*0068*/ 	.word	0xffffffff


	//   ....[17]....
        /*006c*/ 	.word	0xffffffff


	//   ....[18]....
        /*0070*/ 	.word	0xffffffff


	//   ....[19]....
        /*0074*/ 	.word	0xffffffff


	//----- nvinfo : EIATTR_COOP_GROUP_INSTR_OFFSETS
	.align		4
.L_322:
        /*0078*/ 	.byte	0x04, 0x28
        /*007a*/ 	.short	(.L_324 - .L_323)


	//   ....[0]....
.L_323:
        /*007c*/ 	.word	0x000014b0


	//   ....[1]....
        /*0080*/ 	.word	0x000014d0


	//   ....[2]....
        /*0084*/ 	.word	0x000014e0


	//   ....[3]....
        /*0088*/ 	.word	0x000014f0


	//   ....[4]....
        /*008c*/ 	.word	0x00001500


	//   ....[5]....
        /*0090*/ 	.word	0x00001540


	//   ....[6]....
        /*0094*/ 	.word	0x00001560


	//   ....[7]....
        /*0098*/ 	.word	0x00001580


	//   ....[8]....
        /*009c*/ 	.word	0x00001590


	//   ....[9]....
        /*00a0*/ 	.word	0x000015a0


	//   ....[10]....
        /*00a4*/ 	.word	0x000015f0


	//   ....[11]....
        /*00a8*/ 	.word	0x00001610


	//   ....[12]....
        /*00ac*/ 	.word	0x00001630


	//   ....[13]....
        /*00b0*/ 	.word	0x00001650


	//   ....[14]....
        /*00b4*/ 	.word	0x00001660


	//   ....[15]....
        /*00b8*/ 	.word	0x00001740


	//   ....[16]....
        /*00bc*/ 	.word	0x00001760


	//   ....[17]....
        /*00c0*/ 	.word	0x00001770


	//   ....[18]....
        /*00c4*/ 	.word	0x00001780


	//   ....[19]....
        /*00c8*/ 	.word	0x00001790


	//----- nvinfo : EIATTR_EXIT_INSTR_OFFSETS
	.align		4
.L_324:
        /*00cc*/ 	.byte	0x04, 0x1c
        /*00ce*/ 	.short	(.L_326 - .L_325)


	//   ....[0]....
.L_325:
        /*00d0*/ 	.word	0x00001d60


	//   ....[1]....
        /*00d4*/ 	.word	0x00001de0


	//----- nvinfo : EIATTR_MAX_THREADS
	.align		4
.L_326:
        /*00d8*/ 	.byte	0x04, 0x05
        /*00da*/ 	.short	(.L_328 - .L_327)
.L_327:
        /*00dc*/ 	.word	0x00000100
        /*00e0*/ 	.word	0x00000001
        /*00e4*/ 	.word	0x00000001


	//----- nvinfo : EIATTR_CRS_STACK_SIZE
	.align		4
.L_328:
        /*00e8*/ 	.byte	0x04, 0x1e
        /*00ea*/ 	.short	(.L_330 - .L_329)
.L_329:
        /*00ec*/ 	.word	0x00000000


	//----- nvinfo : EIATTR_CBANK_PARAM_SIZE
	.align		4
.L_330:
        /*00f0*/ 	.byte	0x03, 0x19
        /*00f2*/ 	.short	0x00f0


	//----- nvinfo : EIATTR_PARAM_CBANK
	.align		4
        /*00f4*/ 	.byte	0x04, 0x0a
        /*00f6*/ 	.short	(.L_332 - .L_331)
	.align		4
.L_331:
        /*00f8*/ 	.word	index@(.nv.constant0._ZN7cutlass13device_kernelIN5flash22FlashAttnBwdPreprocessIN4cute5tupleIJNS3_1CILi80EEENS5_ILi128EEEEEENS_10bfloat16_tEfNS_4arch4Sm90ELb1ELb0EEEEEvNT_6ParamsE)
        /*00fc*/ 	.short	0x0210
        /*00fe*/ 	.short	0x00f0


	//----- nvinfo : EIATTR_SW_WAR
	.align		4
.L_332:
        /*0100*/ 	.byte	0x04, 0x36
        /*0102*/ 	.short	(.L_334 - .L_333)
.L_333:
        /*0104*/ 	.word	0x00000008
.L_334:


//--------------------- .nv.info._ZN7cutlass13device_kernelIN5flash11enable_sm90INS1_16FlashAttnBwdSm90INS1_25CollectiveMainloopBwdSm90ILi2ELi2ELi2EN4cute5tupleIJNS5_1CILi1EEES8_S8_EEENS6_IJNS7_ILi80EEENS7_ILi128EEESB_EEENS_10bfloat16_tEfNS_4arch4Sm90ELb0ELb0ELb0ELb1ELb0ELb1ELb0ELb1ELi2ELi1ELi2ELi1ELb0EEENS1_21CollectiveEpilogueBwdISC_SD_SF_Li256ELb1ELb0ELi1EEENS1_19SingleTileSchedulerILb1ELb0ELb0ELi128EEEEEEEEEvNT_6ParamsE --------------------------
	.section	.nv.info._ZN7cutlass13device_kernelIN5flash11enable_sm90INS1_16FlashAttnBwdSm90INS1_25CollectiveMainloopBwdSm90ILi2ELi2ELi2EN4cute5tupleIJNS5_1CILi1EEES8_S8_EEENS6_IJNS7_ILi80EEENS7_ILi128EEESB_EEENS_10bfloat16_tEfNS_4arch4Sm90ELb0ELb0ELb0ELb1ELb0ELb1ELb0ELb1ELi2ELi1ELi2ELi1ELb0EEENS1_21CollectiveEpilogueBwdISC_SD_SF_Li256ELb1ELb0ELi1EEENS1_19SingleTileSchedulerILb1ELb0ELb0ELi128EEEEEEEEEvNT_6ParamsE,"",@"SHT_CUDA_INFO"
	.sectionflags	@""
	.align	4


	//----- nvinfo : EIATTR_CUDA_API_VERSION
	.align		4
        /*0000*/ 	.byte	0x04, 0x37
        /*0002*/ 	.short	(.L_336 - .L_335)
.L_335:
        /*0004*/ 	.word	0x00000082


	//----- nvinfo : EIATTR_KPARAM_INFO
	.align		4
.L_336:
        /*0008*/ 	.byte	0x04, 0x17
        /*000a*/ 	.short	(.L_338 - .L_337)
.L_337:
        /*000c*/ 	.word	0x00000000
        /*0010*/ 	.short	0x0000
        /*0012*/ 	.short	0x0070
        /*0014*/ 	.byte	0x00, 0xf0, 0x01, 0x1a


	//----- nvinfo : EIATTR_SPARSE_MMA_MASK
	.align		4
.L_338:
        /*0018*/ 	.byte	0x03, 0x50
        /*001a*/ 	.short	0x0000


	//----- nvinfo : EIATTR_MAXREG_COUNT
	.align		4
        /*001c*/ 	.byte	0x03, 0x1b
        /*001e*/ 	.short	0x00a8


	//----- nvinfo : EIATTR_NUM_BARRIERS
	.align		4
        /*0020*/ 	.byte	0x02, 0x4c
        /*0022*/ 	.byte	0x10
	.zero		1


	//----- nvinfo : EIATTR_EXTERNS
	.align		4
        /*0024*/ 	.byte	0x04, 0x0f
        /*0026*/ 	.short	(.L_340 - .L_339)


	//   ....[0]....
	.align		4
.L_339:
        /*0028*/ 	.word	index@(__assertfail)


	//----- nvinfo : EIATTR_ANNOTATIONS
	.align		4
.L_340:
        /*002c*/ 	.byte	0x04, 0x55
        /*002e*/ 	.short	(.L_342 - .L_341)


	//   ....[0]....
.L_341:
        /* <DEDUP_REMOVED lines=14> */


	//----- nvinfo : EIATTR_MERCURY_ISA_VERSION
	.align		4
.L_342:
        /*00f8*/ 	.byte	0x03, 0x5f
        /*00fa*/ 	.short	0x0101


	//----- nvinfo : EIATTR_INT_WARP_WIDE_INSTR_OFFSETS
	.align		4
        /*00fc*/ 	.byte	0x04, 0x31
        /*00fe*/ 	.short	(.L_344 - .L_343)


	//   ....[0]....
.L_343:
        /*0100*/ 	.word	0x00000180


	//   ....[1]....
        /*0104*/ 	.word	0x00000240


	//   ....[2]....
        /*0108*/ 	.word	0x0000b300


	//----- nvinfo : EIATTR_COOP_GROUP_MASK_REGIDS
	.align		4
.L_344:
        /*010c*/ 	.byte	0x04, 0x29
        /*010e*/ 	.short	(.L_346 - .L_345)


	//   ....[0]....
.L_345:
        /*0110*/ 	.word	0xffffffff


	//   ....[1]....
        /*0114*/ 	.word	0xffffffff


	//   ....[2]....
        /*0118*/ 	.word	0xffffffff


	//   ....[3]....
        /*011c*/ 	.word	0xffffffff


	//   ....[4]....
        /*0120*/ 	.word	0xffffffff


	//   ....[5]....
        /*0124*/ 	.word	0xffffffff


	//   ....[6]....
        /*0128*/ 	.word	0xffffffff


	//   ....[7]....
        /*012c*/ 	.word	0x0500000f


	//----- nvinfo : EIATTR_COOP_GROUP_INSTR_OFFSETS
	.align		4
.L_346:
        /*0130*/ 	.byte	0x04, 0x28
        /*0132*/ 	.short	(.L_348 - .L_347)


	//   ....[0]....
.L_347:
        /*0134*/ 	.word	0x00000060


	//   ....[1]....
        /*0138*/ 	.word	0x00000190


	//   ....[2]....
        /*013c*/ 	.word	0x00000220


	//   ....[3]....
        /*0140*/ 	.word	0x000003a0


	//   ....[4]....
        /*0144*/ 	.word	0x00000610


	//   ....[5]....
        /*0148*/ 	.word	0x00001390


	//   ....[6]....
        /*014c*/ 	.word	0x0000a060


	//   ....[7]....
        /*0150*/ 	.word	0x0000d2e0


	//----- nvinfo : EIATTR_REG_RECONFIG
	.align		4
.L_348:
        /*0154*/ 	.byte	0x01, 0x54
	.zero		2


	//----- nvinfo : EIATTR_SYSCALL_OFFSETS
	.align		4
        /*0158*/ 	.byte	0x04, 0x46
        /*015a*/ 	.short	(.L_350 - .L_349)


	//   ....[0]....
.L_349:
        /*015c*/ 	.word	0x00000fc0


	//   ....[1]....
        /*0160*/ 	.word	0x000010b0


	//   ....[2]....
        /*0164*/ 	.word	0x00001220


	//   ....[3]....
        /*0168*/ 	.word	0x00001310


	//----- nvinfo : EIATTR_MBARRIER_INSTR_OFFSETS
	.align		4
.L_350:
        /*016c*/ 	.byte	0x04, 0x39
        /*016e*/ 	.short	(.L_352 - .L_351)


	//   ....[0]....
.L_351:
        /*0170*/ 	.word	0x00000260
        /*0174*/ 	.word	0x000000ff
        /*0178*/ 	.word	0x00038800
        /*017c*/ 	.short	0x0100
        /*017e*/ 	.byte	0x06
	.zero		1


	//   ....[1]....
        /*0180*/ 	.word	0x00000350
        /*0184*/ 	.word	0x000000ff
        /*0188*/ 	.word	0x00038810
        /*018c*/ 	.short	0x0100
        /*018e*/ 	.byte	0x08
	.zero		1


	//   ....[2]....
        /*0190*/ 	.word	0x00000360
        /*0194*/ 	.word	0x000000ff
        /*0198*/ 	.word	0x00038820
        /*019c*/ 	.short	0x0100
        /*019e*/ 	.byte	0x08
	.zero		1


	//   ....[3]....
        /*01a0*/ 	.word	0x00000370
        /*01a4*/ 	.word	0x000000ff
        /*01a8*/ 	.word	0x00038818
        /*01ac*/ 	.short	0x0100
        /*01ae*/ 	.byte	0x08
	.zero		1


	//   ....[4]....
        /*01b0*/ 	.word	0x00000380
        /*01b4*/ 	.word	0x000000ff
        /*01b8*/ 	.word	0x00038828
        /*01bc*/ 	.short	0x0100
        /*01be*/ 	.byte	0x08
	.zero		1


	//   ....[5]....
        /*01c0*/ 	.word	0x000004b0
        /*01c4*/ 	.word	0x000000ff
        /*01c8*/ 	.word	0x00038830
        /*01cc*/ 	.short	0x0100
        /*01ce*/ 	.byte	0x08
	.zero		1


	//   ....[6]....
        /*01d0*/ 	.word	0x000004c0
        /*01d4*/ 	.word	0x000000ff
        /*01d8*/ 	.word	0x00038840
        /*01dc*/ 	.short	0x0100
        /*01de*/ 	.byte	0x08
	.zero		1


	//   ....[7]....
        /*01e0*/ 	.word	0x000004d0
        /*01e4*/ 	.word	0x000000ff
        /*01e8*/ 	.word	0x00038838
        /*01ec*/ 	.short	0x0100
        /*01ee*/ 	.byte	0x08
	.zero		1


	//   ....[8]....
        /*01f0*/ 	.word	0x000004e0
        /*01f4*/ 	.word	0x000000ff
        /*01f8*/ 	.word	0x00038848
        /*01fc*/ 	.short	0x0100
        /*01fe*/ 	.byte	0x08
	.zero		1


	//   ....[9]....
        /*0200*/ 	.word	0x000013e0
        /*0204*/ 	.word	0x00000013
        /*0208*/ 	.word	0x00038800
        /*020c*/ 	.short	0x010a
        /*020e*/ 	.byte	0x3f
	.zero		1


	//   ....[10]....
        /*0210*/ 	.word	0x00001680
        /*0214*/ 	.word	0x00000013
        /*0218*/ 	.word	0x00038800
        /*021c*/ 	.short	0x010a
        /*021e*/ 	.byte	0x3f
	.zero		1


	//   ....[11]....
        /*0220*/ 	.word	0x00001c20
        /*0224*/ 	.word	0x00000003
        /*0228*/ 	.word	0x00038810
        /*022c*/ 	.short	0x010a
        /*022e*/ 	.byte	0x3f
	.zero		1


	//   ....[12]....
        /*0230*/ 	.word	0x00001c60
        /*0234*/ 	.word	0x00000003
        /*0238*/ 	.word	0x00038810
        /*023c*/ 	.short	0x010a
        /*023e*/ 	.byte	0x3f
	.zero		1


	//   ....[13]....
        /*0240*/ 	.word	0x00002e60
        /*0244*/ 	.word	0x00000003
        /*0248*/ 	.word	0x00038830
        /*024c*/ 	.short	0x010a
        /*024e*/ 	.byte	0x3f
	.zero		1


	//   ....[14]....
        /*0250*/ 	.word	0x00002ee0
        /*0254*/ 	.word	0x00000003
        /*0258*/ 	.word	0x00038830
        /*025c*/ 	.short	0x010a
        /*025e*/ 	.byte	0x3f
	.zero		1


	//   ....[15]....
        /*0260*/ 	.word	0x00006370
        /*0264*/ 	.word	0x00000005
        /*0268*/ 	.word	0x00000000
        /*026c*/ 	.short	0x0101
        /*026e*/ 	.byte	0x3f
	.zero		1


	//   ....[16]....
        /*0270*/ 	.word	0x000066e0
        /*0274*/ 	.word	0x00000003
        /*0278*/ 	.word	0x00000000
        /*027c*/ 	.short	0x0101
        /*027e*/ 	.byte	0x3f
	.zero		1


	//   ....[17]....
        /*0280*/ 	.word	0x0000b810
        /*0284*/ 	.word	0x0000000c
        /*0288*/ 	.word	0x00038820
        /*028c*/ 	.short	0x010a
        /*028e*/ 	.byte	0x3f
	.zero		1


	//   ....[18]....
        /*0290*/ 	.word	0x0000be10
        /*0294*/ 	.word	0x0000000c
        /*0298*/ 	.word	0x00038840
        /*029c*/ 	.short	0x010a
        /*029e*/ 	.byte	0x3f
	.zero		1


	//   ....[19]....
        /*02a0*/ 	.word	0x0000c0c0
        /*02a4*/ 	.word	0x0000000c
        /*02a8*/ 	.word	0x00038828
        /*02ac*/ 	.short	0x010a
        /*02ae*/ 	.byte	0x3f
	.zero		1


	//   ....[20]....
        /*02b0*/ 	.word	0x0000c2f0
        /*02b4*/ 	.word	0x0000000c
        /*02b8*/ 	.word	0x00038848
        /*02bc*/ 	.short	0x010a
        /*02be*/ 	.byte	0x3f
	.zero		1


	//   ....[21]....
        /*02c0*/ 	.word	0x0000c570
        /*02c4*/ 	.word	0x0000000c
        /*02c8*/ 	.word	0x00038820
        /*02cc*/ 	.short	0x010a
        /*02ce*/ 	.byte	0x3f
	.zero		1


	//   ....[22]....
        /*02d0*/ 	.word	0x0000c800
        /*02d4*/ 	.word	0x0000000c
        /*02d8*/ 	.word	0x00038840
        /*02dc*/ 	.short	0x010a
        /*02de*/ 	.byte	0x3f
	.zero		1


	//   ....[23]....
        /*02e0*/ 	.word	0x0000ca80
        /*02e4*/ 	.word	0x0000000c
        /*02e8*/ 	.word	0x00038828
        /*02ec*/ 	.short	0x010a
        /*02ee*/ 	.byte	0x3f
	.zero		1


	//   ....[24]....
        /*02f0*/ 	.word	0x0000cce0
        /*02f4*/ 	.word	0x00000004
        /*02f8*/ 	.word	0x00038840
        /*02fc*/ 	.short	0x010a
        /*02fe*/ 	.byte	0x3f
	.zero		1


	//   ....[25]....
        /*0300*/ 	.word	0x0000d160
        /*0304*/ 	.word	0x00000007
        /*0308*/ 	.word	0x00000000
        /*030c*/ 	.short	0x010a
        /*030e*/ 	.byte	0x3f
	.zero		1


	//   ....[26]....
        /*0310*/ 	.word	0x0000d1b0
        /*0314*/ 	.word	0x0000000b
        /*0318*/ 	.word	0x00000000
        /*031c*/ 	.short	0x010a
        /*031e*/ 	.byte	0x3f
	.zero		1


	//   ....[27]....
        /*0320*/ 	.word	0x0000d210
        /*0324*/ 	.word	0x00000009
        /*0328*/ 	.word	0x00000000
        /*032c*/ 	.short	0x010a
        /*032e*/ 	.byte	0x3f
	.zero		1


	//   ....[28]....
        /*0330*/ 	.word	0x0000d240
        /*0334*/ 	.word	0x00000003
        /*0338*/ 	.word	0x00000000
        /*033c*/ 	.short	0x010a
        /*033e*/ 	.byte	0x3f
	.zero		1


	//   ....[29]....
        /*0340*/ 	.word	0x0000d340
        /*0344*/ 	.word	0x00000003
        /*0348*/ 	.word	0x00038800
        /*034c*/ 	.short	0x010a
        /*034e*/ 	.byte	0x3f
	.zero		1


	//   ....[30]....
        /*0350*/ 	.word	0x0000d390
        /*0354*/ 	.word	0x00000003
        /*0358*/ 	.word	0x00038810
        /*035c*/ 	.short	0x010a
        /*035e*/ 	.byte	0x3f
	.zero		1


	//   ....[31]....
        /*0360*/ 	.word	0x0000d3e0
        /*0364*/ 	.word	0x00000003
        /*0368*/ 	.word	0x00038830
        /*036c*/ 	.short	0x010a
        /*036e*/ 	.byte	0x3f
	.zero		1


	//   ....[32]....
        /*0370*/ 	.word	0x0000d430
        /*0374*/ 	.word	0x0000000c
        /*0378*/ 	.word	0x00038820
        /*037c*/ 	.short	0x010a
        /*037e*/ 	.byte	0x3f
	.zero		1


	//   ....[33]....
        /*0380*/ 	.word	0x0000d480
        /*0384*/ 	.word	0x0000000c
        /*0388*/ 	.word	0x00038840
        /*038c*/ 	.short	0x010a
        /*038e*/ 	.byte	0x3f
	.zero		1


	//   ....[34]....
        /*0390*/ 	.word	0x0000d4d0
        /*0394*/ 	.word	0x0000000c
        /*0398*/ 	.word	0x00038828
        /*039c*/ 	.short	0x010a
        /*039e*/ 	.byte	0x3f
	.zero		1


	//   ....[35]....
        /*03a0*/ 	.word	0x0000d520
        /*03a4*/ 	.word	0x0000000c
        /*03a8*/ 	.word	0x00038848
        /*03ac*/ 	.short	0x010a
        /*03ae*/ 	.byte	0x3f
	.zero		1


	//   ....[36]....
        /*03b0*/ 	.word	0x0000d580
        /*03b4*/ 	.word	0x0000000c
        /*03b8*/ 	.word	0x00038820
        /*03bc*/ 	.short	0x010a
        /*03be*/ 	.byte	0x3f
	.zero		1


	//   ....[37]....
        /*03c0*/ 	.word	0x0000d5d0
        /*03c4*/ 	.word	0x0000000c
        /*03c8*/ 	.word	0x00038840
        /*03cc*/ 	.short	0x010a
        /*03ce*/ 	.byte	0x3f
	.zero		1


	//   ....[38]....
        /*03d0*/ 	.word	0x0000d620
        /*03d4*/ 	.word	0x0000000c
        /*03d8*/ 	.word	0x00038828
        /*03dc*/ 	.short	0x010a
        /*03de*/ 	.byte	0x3f
	.zero		1


	//   ....[39]....
        /*03e0*/ 	.word	0x0000d670
        /*03e4*/ 	.word	0x00000004
        /*03e8*/ 	.word	0x00038840
        /*03ec*/ 	.short	0x010a
        /*03ee*/ 	.byte	0x3f
	.zero		1


	//   ....[40]....
        /*03f0*/ 	.word	0x0000d740
        /*03f4*/ 	.word	0x00000007
        /*03f8*/ 	.word	0x00000000
        /*03fc*/ 	.short	0x010a
        /*03fe*/ 	.byte	0x3f
	.zero		1


	//   ....[41]....
        /*0400*/ 	.word	0x0000d790
        /*0404*/ 	.word	0x0000000b
        /*0408*/ 	.word	0x00000000
        /*040c*/ 	.short	0x010a
        /*040e*/ 	.byte	0x3f
	.zero		1


	//   ....[42]....
        /*0410*/ 	.word	0x0000d7e0
        /*0414*/ 	.word	0x00000009
        /*0418*/ 	.word	0x00000000
        /*041c*/ 	.short	0x010a
        /*041e*/ 	.byte	0x3f
	.zero		1


	//----- nvinfo : EIATTR_NUM_MBARRIERS
	.align		4
.L_352:
        /*0420*/ 	.byte	0x03, 0x38
        /*0422*/ 	.short	0x0009


	//----- nvinfo : EIATTR_EXIT_INSTR_OFFSETS
	.align		4
        /*0424*/ 	.byte	0x04, 0x1c
        /*0426*/ 	.short	(.L_354 - .L_353)


	//   ....[0]....
.L_353:
        /*0428*/ 	.word	0x0000d290


	//----- nvinfo : EIATTR_MAX_THREADS
	.align		4
.L_354:
        /*042c*/ 	.byte	0x04, 0x05
        /*042e*/ 	.short	(.L_356 - .L_355)
.L_355:
        /*0430*/ 	.word	0x00000180
        /*0434*/ 	.word	0x00000001
        /*0438*/ 	.word	0x00000001


	//----- nvinfo : EIATTR_CRS_STACK_SIZE
	.align		4
.L_356:
        /*043c*/ 	.byte	0x04, 0x1e
        /*043e*/ 	.short	(.L_358 - .L_357)
.L_357:
        /*0440*/ 	.word	0x00000000


	//----- nvinfo : EIATTR_CBANK_PARAM_SIZE
	.align		4
.L_358:
        /*0444*/ 	.byte	0x03, 0x19
        /*0446*/ 	.short	0x06f0


	//----- nvinfo : EIATTR_PARAM_CBANK
	.align		4
        /*0448*/ 	.byte	0x04, 0x0a
        /*044a*/ 	.short	(.L_360 - .L_359)
	.align		4
.L_359:
        /*044c*/ 	.word	index@(.nv.constant0._ZN7cutlass13device_kernelIN5flash11enable_sm90INS1_16FlashAttnBwdSm90INS1_25CollectiveMainloopBwdSm90ILi2ELi2ELi2EN4cute5tupleIJNS5_1CILi1EEES8_S8_EEENS6_IJNS7_ILi80EEENS7_ILi128EEESB_EEENS_10bfloat16_tEfNS_4arch4Sm90ELb0ELb0ELb0ELb1ELb0ELb1ELb0ELb1ELi2ELi1ELi2ELi1ELb0EEENS1_21CollectiveEpilogueBwdISC_SD_SF_Li256ELb1ELb0ELi1EEENS1_19SingleTileSchedulerILb1ELb0ELb0ELi128EEEEEEEEEvNT_6ParamsE)
        /*0450*/ 	.short	0x0210
        /*0452*/ 	.short	0x06f0


	//----- nvinfo : EIATTR_SW_WAR
	.align		4
.L_360:
        /*0454*/ 	.byte	0x04, 0x36
        /*0456*/ 	.short	(.L_362 - .L_361)
.L_361:
        /*0458*/ 	.word	0x00000008
.L_362:


//--------------------- .nv.info._ZN7cutlass13device_kernelIN5flash11enable_sm90INS1_16FlashAttnBwdSm90INS1_25CollectiveMainloopBwdSm90ILi2ELi2ELi2EN4cute5tupleIJNS5_1CILi1EEES8_S8_EEENS6_IJNS7_ILi80EEENS7_ILi128EEESB_EEENS_10bfloat16_tEfNS_4arch4Sm90ELb0ELb0ELb0ELb1ELb1ELb1ELb0ELb1ELi2ELi1ELi2ELi1ELb0EEENS1_21CollectiveEpilogueBwdISC_SD_SF_Li256ELb1ELb0ELi1EEENS1_19SingleTileSchedulerILb1ELb0ELb0ELi128EEEEEEEEEvNT_6ParamsE --------------------------
	.section	.nv.info._ZN7cutlass13device_kernelIN5flash11enable_sm90INS1_16FlashAttnBwdSm90INS1_25CollectiveMainloopBwdSm90ILi2ELi2ELi2EN4cute5tupleIJNS5_1CILi1EEES8_S8_EEENS6_IJNS7_ILi80EEENS7_ILi128EEESB_EEENS_10bfloat16_tEfNS_4arch4Sm90ELb0ELb0ELb0ELb1ELb1ELb1ELb0ELb1ELi2ELi1ELi2ELi1ELb0EEENS1_21CollectiveEpilogueBwdISC_SD_SF_Li256ELb1ELb0ELi1EEENS1_19SingleTileSchedulerILb1ELb0ELb0ELi128EEEEEEEEEvNT_6ParamsE,"",@"SHT_CUDA_INFO"
	.sectionflags	@""
	.align	4


	//----- nvinfo : EIATTR_CUDA_API_VERSION
	.align		4
        /*0000*/ 	.byte	0x04, 0x37
        /*0002*/ 	.short	(.L_364 - .L_363)
.L_363:
        /*0004*/ 	.word	0x00000082


	//----- nvinfo : EIATTR_KPARAM_INFO
	.align		4
.L_364:
        /*0008*/ 	.byte	0x04, 0x17
        /*000a*/ 	.short	(.L_366 - .L_365)
.L_365:
        /*000c*/ 	.word	0x00000000
        /*0010*/ 	.short	0x0000
        /*0012*/ 	.short	0x0070
        /*0014*/ 	.byte	0x00, 0xf0, 0x01, 0x1a


	//----- nvinfo : EIATTR_SPARSE_MMA_MASK
	.align		4
.L_366:
        /*0018*/ 	.byte	0x03, 0x50
        /*001a*/ 	.short	0x0000


	//----- nvinfo : EIATTR_MAXREG_COUNT
	.align		4
        /*001c*/ 	.byte	0x03, 0x1b
        /*001e*/ 	.short	0x00a8


	//----- nvinfo : EIATTR_NUM_BARRIERS
	.align		4
        /*0020*/ 	.byte	0x02, 0x4c
        /*0022*/ 	.byte	0x10
	.zero		1


	//----- nvinfo : EIATTR_EXTERNS
	.align		4
        /*0024*/ 	.byte	0x04, 0x0f
        /*0026*/ 	.short	(.L_368 - .L_367)


	//   ....[0]....
	.align		4
.L_367:
        /*0028*/ 	.word	index@(__assertfail)


	//----- nvinfo : EIATTR_ANNOTATIONS
	.align		4
.L_368:
        /*002c*/ 	.byte	0x04, 0x55
        /*002e*/ 	.short	(.L_370 - .L_369)


	//   ....[0]....
.L_369:
        /* <DEDUP_REMOVED lines=14> */


	//----- nvinfo : EIATTR_MERCURY_ISA_VERSION
	.align		4
.L_370:
        /*00f8*/ 	.byte	0x03, 0x5f
        /*00fa*/ 	.short	0x0101


	//----- nvinfo : EIATTR_INT_WARP_WIDE_INSTR_OFFSETS
	.align		4
        /*00fc*/ 	.byte	0x04, 0x31
        /*00fe*/ 	.short	(.L_372 - .L_371)


	//   ....[0]....
.L_371:
        /*0100*/ 	.word	0x00000180


	//   ....[1]....
        /*0104*/ 	.word	0x00000240


	//   ....[2]....
        /*0108*/ 	.word	0x0000ad40


	//   ....[3]....
        /*010c*/ 	.word	0x0000b1b0


	//   ....[4]....
        /*0110*/ 	.word	0x0000b780


	//   ....[5]....
        /*0114*/ 	.word	0x0000bb00


	//----- nvinfo : EIATTR_COOP_GROUP_MASK_REGIDS
	.align		4
.L_372:
        /*0118*/ 	.byte	0x04, 0x29
        /*011a*/ 	.short	(.L_374 - .L_373)


	//   ....[0]....
.L_373:
        /*011c*/ 	.word	0xffffffff


	//   ....[1]....
        /*0120*/ 	.word	0xffffffff


	//   ....[2]....
        /*0124*/ 	.word	0xffffffff


	//   ....[3]....
        /*0128*/ 	.word	0xffffffff


	//   ....[4]....
        /*012c*/ 	.word	0xffffffff


	//   ....[5]....
        /*0130*/ 	.word	0xffffffff


	//   ....[6]....
        /*0134*/ 	.word	0xffffffff


	//   ....[7]....
        /*0138*/ 	.word	0xffffffff


	//   ....[8]....
        /*013c*/ 	.word	0xffffffff


	//   ....[9]....
        /*0140*/ 	.word	0xffffffff


	//   ....[10]....
        /*0144*/ 	.word	0xffffffff


	//   ....[11]....
        /*0148*/ 	.word	0xffffffff


	//   ....[12]....
        /*014c*/ 	.word	0xffffffff


	//   ....[13]....
        /*0150*/ 	.word	0x0500000f


	//   ....[14]....
        /*0154*/ 	.word	0x0500000f


	//   ....[15]....
        /*0158*/ 	.word	0x0500000f


	//   ....[16]....
        /*015c*/ 	.word	0x0500000f


	//----- nvinfo : EIATTR_COOP_GROUP_INSTR_OFFSETS
	.align		4
.L_374:
        /*0160*/ 	.byte	0x04, 0x28
        /*0162*/ 	.short	(.L_376 - .L_375)


	//   ....[0]....
.L_375:
        /*0164*/ 	.word	0x00000060


	//   ....[1]....
        /*0168*/ 	.word	0x00000190


	//   ....[2]....
        /*016c*/ 	.word	0x00000220


	//   ....[3]....
        /*0170*/ 	.word	0x000003a0


	//   ....[4]....
        /*0174*/ 	.word	0x00000610


	//   ....[5]....
        /*0178*/ 	.word	0x00001390


	//   ....[6]....
        /*017c*/ 	.word	0x0000a060


	//   ....[7]....
        /*0180*/ 	.word	0x0000a9e0


	//   ....[8]....
        /*0184*/ 	.word	0x0000ac70


	//   ....[9]....
        /*0188*/ 	.word	0x0000aeb0


	//   ....[10]....
        /*018c*/ 	.word	0x0000b0e0


	//   ....[11]....
        /*0190*/ 	.word	0x0000b390


	//   ....[12]....
        /*0194*/ 	.word	0x0000b6c0


	//   ....[13]....
        /*0198*/ 	.word	0x0000dae0


	//   ....[14]....
        /*019c*/ 	.word	0x0000dc60


	//   ....[15]....
        /*01a0*/ 	.word	0x0000dcd0


	//   ....[16]....
        /*01a4*/ 	.word	0x0000dd40


	//----- nvinfo : EIATTR_REG_RECONFIG
	.align		4
.L_376:
        /*01a8*/ 	.byte	0x01, 0x54
	.zero		2


	//----- nvinfo : EIATTR_SYSCALL_OFFSETS
	.align		4
        /*01ac*/ 	.byte	0x04, 0x46
        /*01ae*/ 	.short	(.L_378 - .L_377)


	//   ....[0]....
.L_377:
        /*01b0*/ 	.word	0x00000fc0


	//   ....[1]....
        /*01b4*/ 	.word	0x000010b0


	//   ....[2]....
        /*01b8*/ 	.word	0x00001220


	//   ....[3]....
        /*01bc*/ 	.word	0x00001310


	//----- nvinfo : EIATTR_MBARRIER_INSTR_OFFSETS
	.align		4
.L_378:
        /*01c0*/ 	.byte	0x04, 0x39
        /*01c2*/ 	.short	(.L_380 - .L_379)


	//   ....[0]....
.L_379:
        /*01c4*/ 	.word	0x00000260
        /*01c8*/ 	.word	0x000000ff
        /*01cc*/ 	.word	0x00038800
        /*01d0*/ 	.short	0x0100
        /*01d2*/ 	.byte	0x06
	.zero		1


	//   ....[1]....
        /*01d4*/ 	.word	0x00000350
        /*01d8*/ 	.word	0x000000ff
        /*01dc*/ 	.word	0x00038810
        /*01e0*/ 	.short	0x0100
        /*01e2*/ 	.byte	0x08
	.zero		1


	//   ....[2]....
        /*01e4*/ 	.word	0x00000360
        /*01e8*/ 	.word	0x000000ff
        /*01ec*/ 	.word	0x00038820
        /*01f0*/ 	.short	0x0100
        /*01f2*/ 	.byte	0x08
	.zero		1


	//   ....[3]....
        /*01f4*/ 	.word	0x00000370
        /*01f8*/ 	.word	0x000000ff
        /*01fc*/ 	.word	0x00038818
        /*0200*/ 	.short	0x0100
        /*0202*/ 	.byte	0x08
	.zero		1


	//   ....[4]....
        /*0204*/ 	.word	0x00000380
        /*0208*/ 	.word	0x000000ff
        /*020c*/ 	.word	0x00038828
        /*0210*/ 	.short	0x0100
        /*0212*/ 	.byte	0x08
	.zero		1


	//   ....[5]....
        /*0214*/ 	.word	0x000004b0
        /*0218*/ 	.word	0x000000ff
        /*021c*/ 	.word	0x00038830
        /*0220*/ 	.short	0x0100
        /*0222*/ 	.byte	0x08
	.zero		1


	//   ....[6]....
        /*0224*/ 	.word	0x000004c0
        /*0228*/ 	.word	0x000000ff
        /*022c*/ 	.word	0x00038840
        /*0230*/ 	.short	0x0100
        /*0232*/ 	.byte	0x08
	.zero		1


	//   ....[7]....
        /*0234*/ 	.word	0x000004d0
        /*0238*/ 	.word	0x000000ff
        /*023c*/ 	.word	0x00038838
        /*0240*/ 	.short	0x0100
        /*0242*/ 	.byte	0x08
	.zero		1


	//   ....[8]....
        /*0244*/ 	.word	0x000004e0
        /*0248*/ 	.word	0x000000ff
        /*024c*/ 	.word	0x00038848
        /*0250*/ 	.short	0x0100
        /*0252*/ 	.byte	0x08
	.zero		1


	//   ....[9]....
        /*0254*/ 	.word	0x000013e0
        /*0258*/ 	.word	0x00000013
        /*025c*/ 	.word	0x00038800
        /*0260*/ 	.short	0x010a
        /*0262*/ 	.byte	0x3f
	.zero		1


	//   ....[10]....
        /*0264*/ 	.word	0x00001680
        /*0268*/ 	.word	0x00000013
        /*026c*/ 	.word	0x00038800
        /*0270*/ 	.short	0x010a
        /*0272*/ 	.byte	0x3f
	.zero		1


	//   ....[11]....
        /*0274*/ 	.word	0x00001c20
        /*0278*/ 	.word	0x00000003
        /*027c*/ 	.word	0x00038810
        /*0280*/ 	.short	0x010a
        /*0282*/ 	.byte	0x3f
	.zero		1


	//   ....[12]....
        /*0284*/ 	.word	0x00001c60
        /*0288*/ 	.word	0x00000003
        /*028c*/ 	.word	0x00038810
        /*0290*/ 	.short	0x010a
        /*0292*/ 	.byte	0x3f
	.zero		1


	//   ....[13]....
        /*0294*/ 	.word	0x00002e60
        /*0298*/ 	.word	0x00000003
        /*029c*/ 	.word	0x00038830
        /*02a0*/ 	.short	0x010a
        /*02a2*/ 	.byte	0x3f
	.zero		1


	//   ....[14]....
        /*02a4*/ 	.word	0x00002ee0
        /*02a8*/ 	.word	0x00000003
        /*02ac*/ 	.word	0x00038830
        /*02b0*/ 	.short	0x010a
        /*02b2*/ 	.byte	0x3f
	.zero		1


	//   ....[15]....
        /*02b4*/ 	.word	0x00006370
        /*02b8*/ 	.word	0x00000005
        /*02bc*/ 	.word	0x00000000
        /*02c0*/ 	.short	0x0101
        /*02c2*/ 	.byte	0x3f
	.zero		1


	//   ....[16]....
        /*02c4*/ 	.word	0x000066e0
        /*02c8*/ 	.word	0x00000003
        /*02cc*/ 	.word	0x00000000
        /*02d0*/ 	.short	0x0101
        /*02d2*/ 	.byte	0x3f
	.zero		1


	//   ....[17]....
        /*02d4*/ 	.word	0x0000c010
        /*02d8*/ 	.word	0x0000000c
        /*02dc*/ 	.word	0x00038820
        /*02e0*/ 	.short	0x010a
        /*02e2*/ 	.byte	0x3f
	.zero		1


	//   ....[18]....
        /*02e4*/ 	.word	0x0000c610
        /*02e8*/ 	.word	0x0000000c
        /*02ec*/ 	.word	0x00038840
        /*02f0*/ 	.short	0x010a
        /*02f2*/ 	.byte	0x3f
	.zero		1


	//   ....[19]....
        /*02f4*/ 	.word	0x0000c8c0
        /*02f8*/ 	.word	0x0000000c
        /*02fc*/ 	.word	0x00038828
        /*0300*/ 	.short	0x010a
        /*0302*/ 	.byte	0x3f
	.zero		1


	//   ....[20]....
        /*0304*/ 	.word	0x0000caf0
        /*0308*/ 	.word	0x0000000c
        /*030c*/ 	.word	0x00038848
        /*0310*/ 	.short	0x010a
        /*0312*/ 	.byte	0x3f
	.zero		1


	//   ....[21]....
        /*0314*/ 	.word	0x0000cd70
        /*0318*/ 	.word	0x0000000c
        /*031c*/ 	.word	0x00038820
        /*0320*/ 	.short	0x010a
        /*0322*/ 	.byte	0x3f
	.zero		1


	//   ....[22]....
        /*0324*/ 	.word	0x0000d000
        /*0328*/ 	.word	0x0000000c
        /*032c*/ 	.word	0x00038840
        /*0330*/ 	.short	0x010a
        /*0332*/ 	.byte	0x3f
	.zero		1


	//   ....[23]....
        /*0334*/ 	.word	0x0000d280
        /*0338*/ 	.word	0x0000000c
        /*033c*/ 	.word	0x00038828
        /*0340*/ 	.short	0x010a
        /*0342*/ 	.byte	0x3f
	.zero		1


	//   ....[24]....
        /*0344*/ 	.word	0x0000d4e0
        /*0348*/ 	.word	0x00000004
        /*034c*/ 	.word	0x00038840
        /*0350*/ 	.short	0x010a
        /*0352*/ 	.byte	0x3f
	.zero		1


	//   ....[25]....
        /*0354*/ 	.word	0x0000d960
        /*0358*/ 	.word	0x00000007
        /*035c*/ 	.word	0x00000000
        /*0360*/ 	.short	0x010a
        /*0362*/ 	.byte	0x3f
	.zero		1


	//   ....[26]....
        /*0364*/ 	.word	0x0000d9b0
        /*0368*/ 	.word	0x0000000b
        /*036c*/ 	.word	0x00000000
        /*0370*/ 	.short	0x010a
        /*0372*/ 	.byte	0x3f
	.zero		1


	//   ....[27]....
        /*0374*/ 	.word	0x0000da10
        /*0378*/ 	.word	0x00000009
        /*037c*/ 	.word	0x00000000
        /*0380*/ 	.short	0x010a
        /*0382*/ 	.byte	0x3f
	.zero		1


	//   ....[28]....
        /*0384*/ 	.word	0x0000da40
        /*0388*/ 	.word	0x00000003
        /*038c*/ 	.word	0x00000000
        /*0390*/ 	.short	0x010a
        /*0392*/ 	.byte	0x3f
	.zero		1


	//   ....[29]....
        /*0394*/ 	.word	0x0000db40
        /*0398*/ 	.word	0x00000003
        /*039c*/ 	.word	0x00038800
        /*03a0*/ 	.short	0x010a
        /*03a2*/ 	.byte	0x3f
	.zero		1


	//   ....[30]....
        /*03a4*/ 	.word	0x0000db90
        /*03a8*/ 	.word	0x00000003
        /*03ac*/ 	.word	0x00038810
        /*03b0*/ 	.short	0x010a
        /*03b2*/ 	.byte	0x3f
	.zero		1


	//   ....[31]....
        /*03b4*/ 	.word	0x0000dbe0
        /*03b8*/ 	.word	0x00000003
        /*03bc*/ 	.word	0x00038830
        /*03c0*/ 	.short	0x010a
        /*03c2*/ 	.byte	0x3f
	.zero		1


	//   ....[32]....
        /*03c4*/ 	.word	0x0000dd80
        /*03c8*/ 	.word	0x0000000c
        /*03cc*/ 	.word	0x00038820
        /*03d0*/ 	.short	0x010a
        /*03d2*/ 	.byte	0x3f
	.zero		1


	//   ....[33]....
        /*03d4*/ 	.word	0x0000ddd0
        /*03d8*/ 	.word	0x0000000c
        /*03dc*/ 	.word	0x00038840
        /*03e0*/ 	.short	0x010a
        /*03e2*/ 	.byte	0x3f
	.zero		1


	//   ....[34]....
        /*03e4*/ 	.word	0x0000de20
        /*03e8*/ 	.word	0x0000000c
        /*03ec*/ 	.word	0x00038828
        /*03f0*/ 	.short	0x010a
        /*03f2*/ 	.byte	0x3f
	.zero		1


	//   ....[35]....
        /*03f4*/ 	.word	0x0000de70
        /*03f8*/ 	.word	0x0000000c
        /*03fc*/ 	.word	0x00038848
        /*0400*/ 	.short	0x010a
        /*0402*/ 	.byte	0x3f
	.zero		1


	//   ....[36]....
        /*0404*/ 	.word	0x0000ded0
        /*0408*/ 	.word	0x0000000c
        /*040c*/ 	.word	0x00038820
        /*0410*/ 	.short	0x010a
        /*0412*/ 	.byte	0x3f
	.zero		1


	//   ....[37]....
        /*0414*/ 	.word	0x0000df20
        /*0418*/ 	.word	0x0000000c
        /*041c*/ 	.word	0x00038840
        /*0420*/ 	.short	0x010a
        /*0422*/ 	.byte	0x3f
	.zero		1


	//   ....[38]....
        /*0424*/ 	.word	0x0000df70
        /*0428*/ 	.word	0x0000000c
        /*042c*/ 	.word	0x00038828
        /*0430*/ 	.short	0x010a
        /*0432*/ 	.byte	0x3f
	.zero		1


	//   ....[39]....
        /*0434*/ 	.word	0x0000dfc0
        /*0438*/ 	.word	0x00000004
        /*043c*/ 	.word	0x00038840
        /*0440*/ 	.short	0x010a
        /*0442*/ 	.byte	0x3f
	.zero		1


	//   ....[40]....
        /*0444*/ 	.word	0x0000e090
        /*0448*/ 	.word	0x00000007
        /*044c*/ 	.word	0x00000000
        /*0450*/ 	.short	0x010a
        /*0452*/ 	.byte	0x3f
	.zero		1


	//   ....[41]....
        /*0454*/ 	.word	0x0000e0e0
        /*0458*/ 	.word	0x0000000b
        /*045c*/ 	.word	0x00000000
        /*0460*/ 	.short	0x010a
        /*0462*/ 	.byte	0x3f
	.zero		1


	//   ....[42]....
        /*0464*/ 	.word	0x0000e130
        /*0468*/ 	.word	0x00000009
        /*046c*/ 	.word	0x00000000
        /*0470*/ 	.short	0x010a
        /*0472*/ 	.byte	0x3f
	.zero		1


	//----- nvinfo : EIATTR_NUM_MBARRIERS
	.align		4
.L_380:
        /*0474*/ 	.byte	0x03, 0x38
        /*0476*/ 	.short	0x0009


	//----- nvinfo : EIATTR_EXIT_INSTR_OFFSETS
	.align		4
        /*0478*/ 	.byte	0x04, 0x1c
        /*047a*/ 	.short	(.L_382 - .L_381)


	//   ....[0]....
.L_381:
        /*047c*/ 	.word	0x0000da90


	//----- nvinfo : EIATTR_MAX_THREADS
	.align		4
.L_382:
        /*0480*/ 	.byte	0x04, 0x05
        /*0482*/ 	.short	(.L_384 - .L_383)
.L_383:
        /*0484*/ 	.word	0x00000180
        /*0488*/ 	.word	0x00000001
        /*048c*/ 	.word	0x00000001


	//----- nvinfo : EIATTR_CRS_STACK_SIZE
	.align		4
.L_384:
        /*0490*/ 	.byte	0x04, 0x1e
        /*0492*/ 	.short	(.L_386 - .L_385)
.L_385:
        /*0494*/ 	.word	0x00000000


	//----- nvinfo : EIATTR_CBANK_PARAM_SIZE
	.align		4
.L_386:
        /*0498*/ 	.byte	0x03, 0x19
        /*049a*/ 	.short	0x06f0


	//----- nvinfo : EIATTR_PARAM_CBANK
	.align		4
        /*049c*/ 	.byte	0x04, 0x0a
        /*049e*/ 	.short	(.L_388 - .L_387)
	.align		4
.L_387:
        /*04a0*/ 	.word	index@(.nv.constant0._ZN7cutlass13device_kernelIN5flash11enable_sm90INS1_16FlashAttnBwdSm90INS1_25CollectiveMainloopBwdSm90ILi2ELi2ELi2EN4cute5tupleIJNS5_1CILi1EEES8_S8_EEENS6_IJNS7_ILi80EEENS7_ILi128EEESB_EEENS_10bfloat16_tEfNS_4arch4Sm90ELb0ELb0ELb0ELb1ELb1ELb1ELb0ELb1ELi2ELi1ELi2ELi1ELb0EEENS1_21CollectiveEpilogueBwdISC_SD_SF_Li256ELb1ELb0ELi1EEENS1_19SingleTileSchedulerILb1ELb0ELb0ELi128EEEEEEEEEvNT_6ParamsE)
        /*04a4*/ 	.short	0x0210
        /*04a6*/ 	.short	0x06f0


	//----- nvinfo : EIATTR_SW_WAR
	.align		4
.L_388:
        /*04a8*/ 	.byte	0x04, 0x36
        /*04aa*/ 	.short	(.L_390 - .L_389)
.L_389:
        /*04ac*/ 	.word	0x00000008
.L_390:


//--------------------- .nv.info._ZN7cutlass13device_kernelIN5flash11enable_sm90INS1_16FlashAttnBwdSm90INS1_25CollectiveMainloopBwdSm90ILi2ELi2ELi2EN4cute5tupleIJNS5_1CILi1EEES8_S8_EEENS6_IJNS7_ILi80EEENS7_ILi128EEESB_EEENS_10bfloat16_tEfNS_4arch4Sm90ELb0ELb0ELb0ELb1ELb0ELb1ELb0ELb1ELi2ELi1ELi2ELi1ELb0EEENS1_24CollectiveEpilogueBwdGQAISC_fSF_Li256ELb1ELb0EEENS1_19SingleTileSchedulerILb1ELb0ELb0ELi128EEEEEEEEEvNT_6ParamsE --------------------------
	.section	.nv.info._ZN7cutlass13device_kernelIN5flash11enable_sm90INS1_16FlashAttnBwdSm90INS1_25CollectiveMainloopBwdSm90ILi2ELi2ELi2EN4cute5tupleIJNS5_1CILi1EEES8_S8_EEENS6_IJNS7_ILi80EEENS7_ILi128EEESB_EEENS_10bfloat16_tEfNS_4arch4Sm90ELb0ELb0ELb0ELb1ELb0ELb1ELb0ELb1ELi2ELi1ELi2ELi1ELb0EEENS1_24CollectiveEpilogueBwdGQAISC_fSF_Li256ELb1ELb0EEENS1_19SingleTileSchedulerILb1ELb0ELb0ELi128EEEEEEEEEvNT_6ParamsE,"",@"SHT_CUDA_INFO"
	.sectionflags	@""
	.align	4


	//----- nvinfo : EIATTR_CUDA_API_VERSION
	.align		4
        /*0000*/ 	.byte	0x04, 0x37
        /*0002*/ 	.short	(.L_392 - .L_391)
.L_391:
        /*0004*/ 	.word	0x00000082


	//----- nvinfo : EIATTR_KPARAM_INFO
	.align		4
.L_392:
        /*0008*/ 	.byte	0x04, 0x17
        /*000a*/ 	.short	(.L_394 - .L_393)
.L_393:
        /*000c*/ 	.word	0x00000000
        /*0010*/ 	.short	0x0000
        /*0012*/ 	.short	0x0070
        /*0014*/ 	.byte	0x00, 0xf0, 0x01, 0x1a


	//----- nvinfo : EIATTR_SPARSE_MMA_MASK
	.align		4
.L_394:
        /*0018*/ 	.byte	0x03, 0x50
        /*001a*/ 	.short	0x0000


	//----- nvinfo : EIATTR_MAXREG_COUNT
	.align		4
        /*001c*/ 	.byte	0x03, 0x1b
        /*001e*/ 	.short	0x00a8


	//----- nvinfo : EIATTR_NUM_BARRIERS
	.align		4
        /*0020*/ 	.byte	0x02, 0x4c
        /*0022*/ 	.byte	0x10
	.zero		1


	//----- nvinfo : EIATTR_EXTERNS
	.align		4
        /*0024*/ 	.byte	0x04, 0x0f
        /*0026*/ 	.short	(.L_396 - .L_395)


	//   ....[0]....
	.align		4
.L_395:
        /*0028*/ 	.word	index@(__assertfail)


	//----- nvinfo : EIATTR_ANNOTATIONS
	.align		4
.L_396:
        /*002c*/ 	.byte	0x04, 0x55
        /*002e*/ 	.short	(.L_398 - .L_397)


	//   ....[0]....
.L_397:
        /* <DEDUP_REMOVED lines=12> */
        /*00e4*/ 	.byte	0x30, 0x9c, 0x00, 0x00, 0x01, 0x00, 0x00, 0x00, 0xe0, 0xa4, 0x00, 0x00


	//----- nvinfo : EIATTR_MERCURY_ISA_VERSION
	.align		4
.L_398:
        /*00f0*/ 	.byte	0x03, 0x5f
        /*00f2*/ 	.short	0x0101


	//----- nvinfo : EIATTR_INT_WARP_WIDE_INSTR_OFFSETS
	.align		4
        /*00f4*/ 	.byte	0x04, 0x31
        /*00f6*/ 	.short	(.L_400 - .L_399)


	//   ....[0]....
.L_399:
        /*00f8*/ 	.word	0x00000180


	//   ....[1]....
        /*00fc*/ 	.word	0x00000240


	//   ....[2]....
        /*0100*/ 	.word	0x00008770


	//----- nvinfo : EIATTR_COOP_GROUP_MASK_REGIDS
	.align		4
.L_400:
        /*0104*/ 	.byte	0x04, 0x29
        /*0106*/ 	.short	(.L_402 - .L_401)


	//   ....[0]....
.L_401:
        /*0108*/ 	.word	0xffffffff


	//   ....[1]....
        /*010c*/ 	.word	0xffffffff


	//   ....[2]....
        /*0110*/ 	.word	0xffffffff


	//   ....[3]....
        /*0114*/ 	.word	0xffffffff


	//   ....[4]....
        /*0118*/ 	.word	0xffffffff


	//   ....[5]....
        /*011c*/ 	.word	0xffffffff


	//   ....[6]....
        /*0120*/ 	.word	0xffffffff


	//   ....[7]....
        /*0124*/ 	.word	0x0500000f


	//----- nvinfo : EIATTR_COOP_GROUP_INSTR_OFFSETS
	.align		4
.L_402:
        /*0128*/ 	.byte	0x04, 0x28
        /*012a*/ 	.short	(.L_404 - .L_403)


	//   ....[0]....
.L_403:
        /*012c*/ 	.word	0x00000060


	//   ....[1]....
        /*0130*/ 	.word	0x00000190


	//   ....[2]....
        /*0134*/ 	.word	0x00000220


	//   ....[3]....
        /*0138*/ 	.word	0x000003a0


	//   ....[4]....
        /*013c*/ 	.word	0x00000610


	//   ....[5]....
        /*0140*/ 	.word	0x00001370


	//   ....[6]....
        /*0144*/ 	.word	0x000074d0


	//   ....[7]....
        /*0148*/ 	.word	0x0000a750


	//----- nvinfo : EIATTR_REG_RECONFIG
	.align		4
.L_404:
        /*014c*/ 	.byte	0x01, 0x54
	.zero		2


	//----- nvinfo : EIATTR_SYSCALL_OFFSETS
	.align		4
        /*0150*/ 	.byte	0x04, 0x46
        /*0152*/ 	.short	(.L_406 - .L_405)


	//   ....[0]....
.L_405:
        /*0154*/ 	.word	0x00000fa0


	//   ....[1]....
        /*0158*/ 	.word	0x00001090


	//   ....[2]....
        /*015c*/ 	.word	0x00001200


	//   ....[3]....
        /*0160*/ 	.word	0x000012f0


	//----- nvinfo : EIATTR_MBARRIER_INSTR_OFFSETS
	.align		4
.L_406:
        /*0164*/ 	.byte	0x04, 0x39
        /*0166*/ 	.short	(.L_408 - .L_407)


	//   ....[0]....
.L_407:
        /*0168*/ 	.word	0x00000260
        /*016c*/ 	.word	0x000000ff
        /*0170*/ 	.word	0x00038800
        /*0174*/ 	.short	0x0100
        /*0176*/ 	.byte	0x06
	.zero		1


	//   ....[1]....
        /*0178*/ 	.word	0x00000350
        /*017c*/ 	.word	0x000000ff
        /*0180*/ 	.word	0x00038810
        /*0184*/ 	.short	0x0100
        /*0186*/ 	.byte	0x08
	.zero		1


	//   ....[2]....
        /*0188*/ 	.word	0x00000360
        /*018c*/ 	.word	0x000000ff
        /*0190*/ 	.word	0x00038820
        /*0194*/ 	.short	0x0100
        /*0196*/ 	.byte	0x08
	.zero		1


	//   ....[3]....
        /*0198*/ 	.word	0x00000370
        /*019c*/ 	.word	0x000000ff
        /*01a0*/ 	.word	0x00038818
        /*01a4*/ 	.short	0x0100
        /*01a6*/ 	.byte	0x08
	.zero		1


	//   ....[4]....
        /*01a8*/ 	.word	0x00000380
        /*01ac*/ 	.word	0x000000ff
        /*01b0*/ 	.word	0x00038828
        /*01b4*/ 	.short	0x0100
        /*01b6*/ 	.byte	0x08
	.zero		1


	//   ....[5]....
        /*01b8*/ 	.word	0x000004b0
        /*01bc*/ 	.word	0x000000ff
        /*01c0*/ 	.word	0x00038830
        /*01c4*/ 	.short	0x0100
        /*01c6*/ 	.byte	0x08
	.zero		1


	//   ....[6]....
        /*01c8*/ 	.word	0x000004c0
        /*01cc*/ 	.word	0x000000ff
        /*01d0*/ 	.word	0x00038840
        /*01d4*/ 	.short	0x0100
        /*01d6*/ 	.byte	0x08
	.zero		1


	//   ....[7]....
        /*01d8*/ 	.word	0x000004d0
        /*01dc*/ 	.word	0x000000ff
        /*01e0*/ 	.word	0x00038838
        /*01e4*/ 	.short	0x0100
        /*01e6*/ 	.byte	0x08
	.zero		1


	//   ....[8]....
        /*01e8*/ 	.word	0x000004e0
        /*01ec*/ 	.word	0x000000ff
        /*01f0*/ 	.word	0x00038848
        /*01f4*/ 	.short	0x0100
        /*01f6*/ 	.byte	0x08
	.zero		1


	//   ....[9]....
        /*01f8*/ 	.word	0x000013c0
        /*01fc*/ 	.word	0x00000013
        /*0200*/ 	.word	0x00038800
        /*0204*/ 	.short	0x010a
        /*0206*/ 	.byte	0x3f
	.zero		1


	//   ....[10]....
        /*0208*/ 	.word	0x00001660
        /*020c*/ 	.word	0x00000013
        /*0210*/ 	.word	0x00038800
        /*0214*/ 	.short	0x010a
        /*0216*/ 	.byte	0x3f
	.zero		1


	//   ....[11]....
        /*0218*/ 	.word	0x00001c00
        /*021c*/ 	.word	0x00000003
        /*0220*/ 	.word	0x00038810
        /*0224*/ 	.short	0x010a
        /*0226*/ 	.byte	0x3f
	.zero		1


	//   ....[12]....
        /*0228*/ 	.word	0x00001c40
        /*022c*/ 	.word	0x00000003
        /*0230*/ 	.word	0x00038810
        /*0234*/ 	.short	0x010a
        /*0236*/ 	.byte	0x3f
	.zero		1


	//   ....[13]....
        /*0238*/ 	.word	0x00002e40
        /*023c*/ 	.word	0x00000003
        /*0240*/ 	.word	0x00038830
        /*0244*/ 	.short	0x010a
        /*0246*/ 	.byte	0x3f
	.zero		1


	//   ....[14]....
        /*0248*/ 	.word	0x00002ec0
        /*024c*/ 	.word	0x00000003
        /*0250*/ 	.word	0x00038830
        /*0254*/ 	.short	0x010a
        /*0256*/ 	.byte	0x3f
	.zero		1


	//   ....[15]....
        /*0258*/ 	.word	0x00006350
        /*025c*/ 	.word	0x00000005
        /*0260*/ 	.word	0x00000000
        /*0264*/ 	.short	0x0101
        /*0266*/ 	.byte	0x3f
	.zero		1


	//   ....[16]....
        /*0268*/ 	.word	0x000066c0
        /*026c*/ 	.word	0x00000003
        /*0270*/ 	.word	0x00000000
        /*0274*/ 	.short	0x0101
        /*0276*/ 	.byte	0x3f
	.zero		1


	//   ....[17]....
        /*0278*/ 	.word	0x00008c80
        /*027c*/ 	.word	0x0000000c
        /*0280*/ 	.word	0x00038820
        /*0284*/ 	.short	0x010a
        /*0286*/ 	.byte	0x3f
	.zero		1


	//   ....[18]....
        /*0288*/ 	.word	0x00009280
        /*028c*/ 	.word	0x0000000c
        /*0290*/ 	.word	0x00038840
        /*0294*/ 	.short	0x010a
        /*0296*/ 	.byte	0x3f
	.zero		1


	//   ....[19]....
        /*0298*/ 	.word	0x00009530
        /*029c*/ 	.word	0x0000000c
        /*02a0*/ 	.word	0x00038828
        /*02a4*/ 	.short	0x010a
        /*02a6*/ 	.byte	0x3f
	.zero		1


	//   ....[20]....
        /*02a8*/ 	.word	0x00009760
        /*02ac*/ 	.word	0x0000000c
        /*02b0*/ 	.word	0x00038848
        /*02b4*/ 	.short	0x010a
        /*02b6*/ 	.byte	0x3f
	.zero		1


	//   ....[21]....
        /*02b8*/ 	.word	0x000099e0
        /*02bc*/ 	.word	0x0000000c
        /*02c0*/ 	.word	0x00038820
        /*02c4*/ 	.short	0x010a
        /*02c6*/ 	.byte	0x3f
	.zero		1


	//   ....[22]....
        /*02c8*/ 	.word	0x00009c70
        /*02cc*/ 	.word	0x0000000c
        /*02d0*/ 	.word	0x00038840
        /*02d4*/ 	.short	0x010a
        /*02d6*/ 	.byte	0x3f
	.zero		1


	//   ....[23]....
        /*02d8*/ 	.word	0x00009ef0
        /*02dc*/ 	.word	0x0000000c
        /*02e0*/ 	.word	0x00038828
        /*02e4*/ 	.short	0x010a
        /*02e6*/ 	.byte	0x3f
	.zero		1


	//   ....[24]....
        /*02e8*/ 	.word	0x0000a150
        /*02ec*/ 	.word	0x00000004
        /*02f0*/ 	.word	0x00038840
        /*02f4*/ 	.short	0x010a
        /*02f6*/ 	.byte	0x3f
	.zero		1


	//   ....[25]....
        /*02f8*/ 	.word	0x0000a5d0
        /*02fc*/ 	.word	0x00000007
        /*0300*/ 	.word	0x00000000
        /*0304*/ 	.short	0x010a
        /*0306*/ 	.byte	0x3f
	.zero		1


	//   ....[26]....
        /*0308*/ 	.word	0x0000a620
        /*030c*/ 	.word	0x0000000b
        /*0310*/ 	.word	0x00000000
        /*0314*/ 	.short	0x010a
        /*0316*/ 	.byte	0x3f
	.zero		1


	//   ....[27]....
        /*0318*/ 	.word	0x0000a680
        /*031c*/ 	.word	0x00000009
        /*0320*/ 	.word	0x00000000
        /*0324*/ 	.short	0x010a
        /*0326*/ 	.byte	0x3f
	.zero		1


	//   ....[28]....
        /*0328*/ 	.word	0x0000a6b0
        /*032c*/ 	.word	0x00000003
        /*0330*/ 	.word	0x00000000
        /*0334*/ 	.short	0x010a
        /*0336*/ 	.byte	0x3f
	.zero		1


	//   ....[29]....
        /*0338*/ 	.word	0x0000a7b0
        /*033c*/ 	.word	0x00000003
        /*0340*/ 	.word	0x00038800
        /*0344*/ 	.short	0x010a
        /*0346*/ 	.byte	0x3f
	.zero		1


	//   ....[30]....
        /*0348*/ 	.word	0x0000a800
        /*034c*/ 	.word	0x00000003
        /*0350*/ 	.word	0x00038810
        /*0354*/ 	.short	0x010a
        /*0356*/ 	.byte	0x3f
	.zero		1


	//   ....[31]....
        /*0358*/ 	.word	0x0000a850
        /*035c*/ 	.word	0x00000003
        /*0360*/ 	.word	0x00038830
        /*0364*/ 	.short	0x010a
        /*0366*/ 	.byte	0x3f
	.zero		1


	//   ....[32]....
        /*0368*/ 	.word	0x0000a8a0
        /*036c*/ 	.word	0x0000000c
        /*0370*/ 	.word	0x00038820
        /*0374*/ 	.short	0x010a
        /*0376*/ 	.byte	0x3f
	.zero		1


	//   ....[33]....
        /*0378*/ 	.word	0x0000a8f0
        /*037c*/ 	.word	0x0000000c
        /*0380*/ 	.word	0x00038840
        /*0384*/ 	.short	0x010a
        /*0386*/ 	.byte	0x3f
	.zero		1


	//   ....[34]....
        /*0388*/ 	.word	0x0000a940
        /*038c*/ 	.word	0x0000000c
        /*0390*/ 	.word	0x00038828
        /*0394*/ 	.short	0x010a
        /*0396*/ 	.byte	0x3f
	.zero		1


	//   ....[35]....
        /*0398*/ 	.word	0x0000a990
        /*039c*/ 	.word	0x0000000c
        /*03a0*/ 	.word	0x00038848
        /*03a4*/ 	.short	0x010a
        /*03a6*/ 	.byte	0x3f
	.zero		1


	//   ....[36]....
        /*03a8*/ 	.word	0x0000a9f0
        /*03ac*/ 	.word	0x0000000c
        /*03b0*/ 	.word	0x00038820
        /*03b4*/ 	.short	0x010a
        /*03b6*/ 	.byte	0x3f
	.zero		1


	//   ....[37]....
        /*03b8*/ 	.word	0x0000aa40
        /*03bc*/ 	.word	0x0000000c
        /*03c0*/ 	.word	0x00038840
        /*03c4*/ 	.short	0x010a
        /*03c6*/ 	.byte	0x3f
	.zero		1


	//   ....[38]....
        /*03c8*/ 	.word	0x0000aa90
        /*03cc*/ 	.word	0x0000000c
        /*03d0*/ 	.word	0x00038828
        /*03d4*/ 	.short	0x010a
        /*03d6*/ 	.byte	0x3f
	.zero		1


	//   ....[39]....
        /*03d8*/ 	.word	0x0000aae0
        /*03dc*/ 	.word	0x00000004
        /*03e0*/ 	.word	0x00038840
        /*03e4*/ 	.short	0x010a
        /*03e6*/ 	.byte	0x3f
	.zero		1


	//   ....[40]....
        /*03e8*/ 	.word	0x0000abc0
        /*03ec*/ 	.word	0x00000007
        /*03f0*/ 	.word	0x00000000
        /*03f4*/ 	.short	0x010a
        /*03f6*/ 	.byte	0x3f
	.zero		1


	//   ....[41]....
        /*03f8*/ 	.word	0x0000ac10
        /*03fc*/ 	.word	0x0000000b
        /*0400*/ 	.word	0x00000000
        /*0404*/ 	.short	0x010a
        /*0406*/ 	.byte	0x3f
	.zero		1


	//   ....[42]....
        /*0408*/ 	.word	0x0000ac60
        /*040c*/ 	.word	0x00000009
        /*0410*/ 	.word	0x00000000
        /*0414*/ 	.short	0x010a
        /*0416*/ 	.byte	0x3f
	.zero		1


	//----- nvinfo : EIATTR_NUM_MBARRIERS
	.align		4
.L_408:
        /*0418*/ 	.byte	0x03, 0x38
        /*041a*/ 	.short	0x0009


	//----- nvinfo : EIATTR_EXIT_INSTR_OFFSETS
	.align		4
        /*041c*/ 	.byte	0x04, 0x1c
        /*041e*/ 	.short	(.L_410 - .L_409)


	//   ....[0]....
.L_409:
        /*0420*/ 	.word	0x0000a700


	//----- nvinfo : EIATTR_MAX_THREADS
	.align		4
.L_410:
        /*0424*/ 	.byte	0x04, 0x05
        /*0426*/ 	.short	(.L_412 - .L_411)
.L_411:
        /*0428*/ 	.word	0x00000180
        /*042c*/ 	.word	0x00000001
        /*0430*/ 	.word	0x00000001


	//----- nvinfo : EIATTR_CRS_STACK_SIZE
	.align		4
.L_412:
        /*0434*/ 	.byte	0x04, 0x1e
        /*0436*/ 	.short	(.L_414 - .L_413)
.L_413:
        /*0438*/ 	.word	0x00000000


	//----- nvinfo : EIATTR_CBANK_PARAM_SIZE
	.align		4
.L_414:
        /*043c*/ 	.byte	0x03, 0x19
        /*043e*/ 	.short	0x06f0


	//----- nvinfo : EIATTR_PARAM_CBANK
	.align		4
        /*0440*/ 	.byte	0x04, 0x0a
        /*0442*/ 	.short	(.L_416 - .L_415)
	.align		4
.L_415:
        /*0444*/ 	.word	index@(.nv.constant0._ZN7cutlass13device_kernelIN5flash11enable_sm90INS1_16FlashAttnBwdSm90INS1_25CollectiveMainloopBwdSm90ILi2ELi2ELi2EN4cute5tupleIJNS5_1CILi1EEES8_S8_EEENS6_IJNS7_ILi80EEENS7_ILi128EEESB_EEENS_10bfloat16_tEfNS_4arch4Sm90ELb0ELb0ELb0ELb1ELb0ELb1ELb0ELb1ELi2ELi1ELi2ELi1ELb0EEENS1_24CollectiveEpilogueBwdGQAISC_fSF_Li256ELb1ELb0EEENS1_19SingleTileSchedulerILb1ELb0ELb0ELi128EEEEEEEEEvNT_6ParamsE)
        /*0448*/ 	.short	0x0210
        /*044a*/ 	.short	0x06f0


	//----- nvinfo : EIATTR_SW_WAR
	.align		4
.L_416:
        /*044c*/ 	.byte	0x04, 0x36
        /*044e*/ 	.short	(.L_418 - .L_417)
.L_417:
        /*0450*/ 	.word	0x00000008
.L_418:


//--------------------- .nv.info._ZN7cutlass13device_kernelIN5flash32FlashAttnBwdPostprocessConvertdQIN4cute5tupleIJNS3_1CILi80EEENS5_ILi128EEEEEENS_10bfloat16_tEfNS_4arch4Sm90ELi256ENS3_8TiledMMAINS3_8MMA_AtomIJNS3_4SM904GMMA27MMA_64x16x16_F32BF16BF16_SSILNSF_5MajorE1ELSH_0ELNSF_7ScaleInE1ELSI_1EEEEEENS3_6LayoutINS4_IJNS5_ILi2EEENS5_ILi1EEESN_EEENS4_IJSN_NS5_ILi0EEESP_EEEEENS4_IJNS3_10UnderscoreESS_SS_EEEEELb1EEEEEvNT_6ParamsE --------------------------
	.section	.nv.info._ZN7cutlass13device_kernelIN5flash32FlashAttnBwdPostprocessConvertdQIN4cute5tupleIJNS3_1CILi80EEENS5_ILi128EEEEEENS_10bfloat16_tEfNS_4arch4Sm90ELi256ENS3_8TiledMMAINS3_8MMA_AtomIJNS3_4SM904GMMA27MMA_64x16x16_F32BF16BF16_SSILNSF_5MajorE1ELSH_0ELNSF_7ScaleInE1ELSI_1EEEEEENS3_6LayoutINS4_IJNS5_ILi2EEENS5_ILi1EEESN_EEENS4_IJSN_NS5_ILi0EEESP_EEEEENS4_IJNS3_10UnderscoreESS_SS_EEEEELb1EEEEEvNT_6ParamsE,"",@"SHT_CUDA_INFO"
	.sectionflags	@""
	.align	4


	//----- nvinfo : EIATTR_CUDA_API_VERSION
	.align		4
        /*0000*/ 	.byte	0x04, 0x37
        /*0002*/ 	.short	(.L_420 - .L_419)
.L_419:
        /*0004*/ 	.word	0x00000082


	//----- nvinfo : EIATTR_KPARAM_INFO
	.align		4
.L_420:
        /*0008*/ 	.byte	0x04, 0x17
        /*000a*/ 	.short	(.L_422 - .L_421)
.L_421:
        /*000c*/ 	.word	0x00000000
        /*0010*/ 	.short	0x0000
        /*0012*/ 	.short	0x0000
        /*0014*/ 	.byte	0x00, 0xf0, 0xc1, 0x01


	//----- nvinfo : EIATTR_SPARSE_MMA_MASK
	.align		4
.L_422:
        /*0018*/ 	.byte	0x03, 0x50
        /*001a*/ 	.short	0x0000


	//----- nvinfo : EIATTR_MAXREG_COUNT
	.align		4
        /*001c*/ 	.byte	0x03, 0x1b
        /*001e*/ 	.short	0x0080


	//----- nvinfo : EIATTR_NUM_BARRIERS
	.align		4
        /*0020*/ 	.byte	0x02, 0x4c
        /*0022*/ 	.byte	0x01
	.zero		1


	//----- nvinfo : EIATTR_MERCURY_ISA_VERSION
	.align		4
        /*0024*/ 	.byte	0x03, 0x5f
        /*0026*/ 	.short	0x0101


	//----- nvinfo : EIATTR_MBARRIER_INSTR_OFFSETS
	.align		4
        /*0028*/ 	.byte	0x04, 0x39
        /*002a*/ 	.short	(.L_424 - .L_423)


	//   ....[0]....
.L_423:
        /*002c*/ 	.word	0x00000490
        /*0030*/ 	.word	0x000000ff
        /*0034*/ 	.word	0x0000f000
        /*0038*/ 	.short	0x0100
        /*003a*/ 	.byte	0x06
	.zero		1


	//   ....[1]....
        /*003c*/ 	.word	0x000005a0
        /*0040*/ 	.word	0x00000002
        /*0044*/ 	.word	0x0000f000
        /*0048*/ 	.short	0x010a
        /*004a*/ 	.byte	0x3f
	.zero		1


	//----- nvinfo : EIATTR_NUM_MBARRIERS
	.align		4
.L_424:
        /*004c*/ 	.byte	0x03, 0x38
        /*004e*/ 	.short	0x0001


	//----- nvinfo : EIATTR_EXIT_INSTR_OFFSETS
	.align		4
        /*0050*/ 	.byte	0x04, 0x1c
        /*0052*/ 	.short	(.L_426 - .L_425)


	//   ....[0]....
.L_425:
        /*0054*/ 	.word	0x000001a0


	//   ....[1]....
        /*0058*/ 	.word	0x000013c0


	//   ....[2]....
        /*005c*/ 	.word	0x000014a0


	//----- nvinfo : EIATTR_MAX_THREADS
	.align		4
.L_426:
        /*0060*/ 	.byte	0x04, 0x05
        /*0062*/ 	.short	(.L_428 - .L_427)
.L_427:
        /*0064*/ 	.word	0x00000100
        /*0068*/ 	.word	0x00000001
        /*006c*/ 	.word	0x00000001


	//----- nvinfo : EIATTR_CRS_STACK_SIZE
	.align		4
.L_428:
        /*0070*/ 	.byte	0x04, 0x1e
        /*0072*/ 	.short	(.L_430 - .L_429)
.L_429:
        /*0074*/ 	.word	0x00000000


	//----- nvinfo : EIATTR_CBANK_PARAM_SIZE
	.align		4
.L_430:
        /*0078*/ 	.byte	0x03, 0x19
        /*007a*/ 	.short	0x0070


	//----- nvinfo : EIATTR_PARAM_CBANK
	.align		4
        /*007c*/ 	.byte	0x04, 0x0a
        /*007e*/ 	.short	(.L_432 - .L_431)
	.align		4
.L_431:
        /*0080*/ 	.word	index@(.nv.constant0._ZN7cutlass13device_kernelIN5flash32FlashAttnBwdPostprocessConvertdQIN4cute5tupleIJNS3_1CILi80EEENS5_ILi128EEEEEENS_10bfloat16_tEfNS_4arch4Sm90ELi256ENS3_8TiledMMAINS3_8MMA_AtomIJNS3_4SM904GMMA27MMA_64x16x16_F32BF16BF16_SSILNSF_5MajorE1ELSH_0ELNSF_7ScaleInE1ELSI_1EEEEEENS3_6LayoutINS4_IJNS5_ILi2EEENS5_ILi1EEESN_EEENS4_IJSN_NS5_ILi0EEESP_EEEEENS4_IJNS3_10UnderscoreESS_SS_EEEEELb1EEEEEvNT_6ParamsE)
        /*0084*/ 	.short	0x0210
        /*0086*/ 	.short	0x0070


	//----- nvinfo : EIATTR_SW_WAR
	.align		4
.L_432:
        /*0088*/ 	.byte	0x04, 0x36
        /*008a*/ 	.short	(.L_434 - .L_433)
.L_433:
        /*008c*/ 	.word	0x00000008
.L_434:


//--------------------- .nv.info._ZN7cutlass13device_kernelIN5flash11enable_sm90INS1_16FlashAttnBwdSm90INS1_25CollectiveMainloopBwdSm90ILi2ELi2ELi2EN4cute5tupleIJNS5_1CILi1EEES8_S8_EEENS6_IJNS7_ILi80EEENS7_ILi128EEESB_EEENS_10bfloat16_tEfNS_4arch4Sm90ELb0ELb0ELb0ELb1ELb1ELb1ELb0ELb1ELi2ELi1ELi2ELi1ELb0EEENS1_24CollectiveEpilogueBwdGQAISC_fSF_Li256ELb1ELb1EEENS1_19SingleTileSchedulerILb1ELb0ELb0ELi128EEEEEEEEEvNT_6ParamsE --------------------------
	.section	.nv.info._ZN7cutlass13device_kernelIN5flash11enable_sm90INS1_16FlashAttnBwdSm90INS1_25CollectiveMainloopBwdSm90ILi2ELi2ELi2EN4cute5tupleIJNS5_1CILi1EEES8_S8_EEENS6_IJNS7_ILi80EEENS7_ILi128EEESB_EEENS_10bfloat16_tEfNS_4arch4Sm90ELb0ELb0ELb0ELb1ELb1ELb1ELb0ELb1ELi2ELi1ELi2ELi1ELb0EEENS1_24CollectiveEpilogueBwdGQAISC_fSF_Li256ELb1ELb1EEENS1_19SingleTileSchedulerILb1ELb0ELb0ELi128EEEEEEEEEvNT_6ParamsE,"",@"SHT_CUDA_INFO"
	.sectionflags	@""
	.align	4


	//----- nvinfo : EIATTR_CUDA_API_VERSION
	.align		4
        /*0000*/ 	.byte	0x04, 0x37
        /*0002*/ 	.short	(.L_436 - .L_435)
.L_435:
        /*0004*/ 	.word	0x00000082


	//----- nvinfo : EIATTR_KPARAM_INFO
	.align		4
.L_436:
        /*0008*/ 	.byte	0x04, 0x17
        /*000a*/ 	.short	(.L_438 - .L_437)
.L_437:
        /*000c*/ 	.word	0x00000000
        /*0010*/ 	.short	0x0000
        /*0012*/ 	.short	0x0070
        /*0014*/ 	.byte	0x00, 0xf0, 0x01, 0x1a


	//----- nvinfo : EIATTR_SPARSE_MMA_MASK
	.align		4
.L_438:
        /*0018*/ 	.byte	0x03, 0x50
        /*001a*/ 	.short	0x0000


	//----- nvinfo : EIATTR_MAXREG_COUNT
	.align		4
        /*001c*/ 	.byte	0x03, 0x1b
        /*001e*/ 	.short	0x00a8


	//----- nvinfo : EIATTR_NUM_BARRIERS
	.align		4
        /*0020*/ 	.byte	0x02, 0x4c
        /*0022*/ 	.byte	0x10
	.zero		1


	//----- nvinfo : EIATTR_EXTERNS
	.align		4
        /*0024*/ 	.byte	0x04, 0x0f
        /*0026*/ 	.short	(.L_440 - .L_439)


	//   ....[0]....
	.align		4
.L_439:
        /*0028*/ 	.word	index@(__assertfail)


	//----- nvinfo : EIATTR_ANNOTATIONS
	.align		4
.L_440:
        /*002c*/ 	.byte	0x04, 0x55
        /*002e*/ 	.short	(.L_442 - .L_441)


	//   ....[0]....
.L_441:
        /* <DEDUP_REMOVED lines=13> */


	//----- nvinfo : EIATTR_MERCURY_ISA_VERSION
	.align		4
.L_442:
        /*00f0*/ 	.byte	0x03, 0x5f
        /*00f2*/ 	.short	0x0101


	//----- nvinfo : EIATTR_INT_WARP_WIDE_INSTR_OFFSETS
	.align		4
        /*00f4*/ 	.byte	0x04, 0x31
        /*00f6*/ 	.short	(.L_444 - .L_443)


	//   ....[0]....
.L_443:
        /*00f8*/ 	.word	0x00000180


	//   ....[1]....
        /*00fc*/ 	.word	0x00000240


	//   ....[2]....
        /*0100*/ 	.word	0x00008660


	//   ....[3]....
        /*0104*/ 	.word	0x00008ad0


	//   ....[4]....
        /*0108*/ 	.word	0x000090a0


	//   ....[5]....
        /*010c*/ 	.word	0x00009420


	//----- nvinfo : EIATTR_COOP_GROUP_MASK_REGIDS
	.align		4
.L_444:
        /*0110*/ 	.byte	0x04, 0x29
        /*0112*/ 	.short	(.L_446 - .L_445)


	//   ....[0]....
.L_445:
        /*0114*/ 	.word	0xffffffff


	//   ....[1]....
        /*0118*/ 	.word	0xffffffff


	//   ....[2]....
        /*011c*/ 	.word	0xffffffff


	//   ....[3]....
        /*0120*/ 	.word	0xffffffff


	//   ....[4]....
        /*0124*/ 	.word	0xffffffff


	//   ....[5]....
        /*0128*/ 	.word	0xffffffff


	//   ....[6]....
        /*012c*/ 	.word	0xffffffff


	//   ....[7]....
        /*0130*/ 	.word	0xffffffff


	//   ....[8]....
        /*0134*/ 	.word	0xffffffff


	//   ....[9]....
        /*0138*/ 	.word	0xffffffff


	//   ....[10]....
        /*013c*/ 	.word	0xffffffff


	//   ....[11]....
        /*0140*/ 	.word	0xffffffff


	//   ....[12]....
        /*0144*/ 	.word	0xffffffff


	//   ....[13]....
        /*0148*/ 	.word	0xffffffff


	//   ....[14]....
        /*014c*/ 	.word	0xffffffff


	//   ....[15]....
        /*0150*/ 	.word	0xffffffff


	//   ....[16]....
        /*0154*/ 	.word	0xffffffff


	//   ....[17]....
        /*0158*/ 	.word	0x0500000f


	//   ....[18]....
        /*015c*/ 	.word	0x0500000f


	//   ....[19]....
        /*0160*/ 	.word	0x0500000f


	//   ....[20]....
        /*0164*/ 	.word	0x0500000f


	//   ....[21]....
        /*0168*/ 	.word	0x0500000f


	//   ....[22]....
        /*016c*/ 	.word	0x0500000f


	//----- nvinfo : EIATTR_COOP_GROUP_INSTR_OFFSETS
	.align		4
.L_446:
        /*0170*/ 	.byte	0x04, 0x28
        /*0172*/ 	.short	(.L_448 - .L_447)


	//   ....[0]....
.L_447:
        /*0174*/ 	.word	0x00000060


	//   ....[1]....
        /*0178*/ 	.word	0x00000190


	//   ....[2]....
        /*017c*/ 	.word	0x00000220


	//   ....[3]....
        /*0180*/ 	.word	0x000003a0


	//   ....[4]....
        /*0184*/ 	.word	0x00000610


	//   ....[5]....
        /*0188*/ 	.word	0x00001370


	//   ....[6]....
        /*018c*/ 	.word	0x00007270


	//   ....[7]....
        /*0190*/ 	.word	0x00007400


	//   ....[8]....
        /*0194*/ 	.word	0x000076d0


	//   ....[9]....
        /*0198*/ 	.word	0x00007860


	//   ....[10]....
        /*019c*/ 	.word	0x00007970


	//   ....[11]....
        /*01a0*/ 	.word	0x00008300


	//   ....[12]....
        /*01a4*/ 	.word	0x00008590


	//   ....[13]....
        /*01a8*/ 	.word	0x000087d0


	//   ....[14]....
        /*01ac*/ 	.word	0x00008a00


	//   ....[15]....
        /*01b0*/ 	.word	0x00008cb0


	//   ....[16]....
        /*01b4*/ 	.word	0x00008fe0


	//   ....[17]....
        /*01b8*/ 	.word	0x0000b400


	//   ....[18]....
        /*01bc*/ 	.word	0x0000b580


	//   ....[19]....
        /*01c0*/ 	.word	0x0000b5f0


	//   ....[20]....
        /*01c4*/ 	.word	0x0000b660


	//   ....[21]....
        /*01c8*/ 	.word	0x0000b6d0


	//   ....[22]....
        /*01cc*/ 	.word	0x0000b740


	//----- nvinfo : EIATTR_REG_RECONFIG
	.align		4
.L_448:
        /*01d0*/ 	.byte	0x01, 0x54
	.zero		2


	//----- nvinfo : EIATTR_SYSCALL_OFFSETS
	.align		4
        /*01d4*/ 	.byte	0x04, 0x46
        /*01d6*/ 	.short	(.L_450 - .L_449)


	//   ....[0]....
.L_449:
        /*01d8*/ 	.word	0x00000fa0


	//   ....[1]....
        /*01dc*/ 	.word	0x00001090


	//   ....[2]....
        /*01e0*/ 	.word	0x00001200


	//   ....[3]....
        /*01e4*/ 	.word	0x000012f0


	//----- nvinfo : EIATTR_MBARRIER_INSTR_OFFSETS
	.align		4
.L_450:
        /*01e8*/ 	.byte	0x04, 0x39
        /*01ea*/ 	.short	(.L_452 - .L_451)


	//   ....[0]....
.L_451:
        /*01ec*/ 	.word	0x00000260
        /*01f0*/ 	.word	0x000000ff
        /*01f4*/ 	.word	0x00038800
        /*01f8*/ 	.short	0x0100
        /*01fa*/ 	.byte	0x06
	.zero		1


	//   ....[1]....
        /*01fc*/ 	.word	0x00000350
        /*0200*/ 	.word	0x000000ff
        /*0204*/ 	.word	0x00038810
        /*0208*/ 	.short	0x0100
        /*020a*/ 	.byte	0x08
	.zero		1


	//   ....[2]....
        /*020c*/ 	.word	0x00000360
        /*0210*/ 	.word	0x000000ff
        /*0214*/ 	.word	0x00038820
        /*0218*/ 	.short	0x0100
        /*021a*/ 	.byte	0x08
	.zero		1


	//   ....[3]....
        /*021c*/ 	.word	0x00000370
        /*0220*/ 	.word	0x000000ff
        /*0224*/ 	.word	0x00038818
        /*0228*/ 	.short	0x0100
        /*022a*/ 	.byte	0x08
	.zero		1


	//   ....[4]....
        /*022c*/ 	.word	0x00000380
        /*0230*/ 	.word	0x000000ff
        /*0234*/ 	.word	0x00038828
        /*0238*/ 	.short	0x0100
        /*023a*/ 	.byte	0x08
	.zero		1


	//   ....[5]....
        /*023c*/ 	.word	0x000004b0
        /*0240*/ 	.word	0x000000ff
        /*0244*/ 	.word	0x00038830
        /*0248*/ 	.short	0x0100
        /*024a*/ 	.byte	0x08
	.zero		1


	//   ....[6]....
        /*024c*/ 	.word	0x000004c0
        /*0250*/ 	.word	0x000000ff
        /*0254*/ 	.word	0x00038840
        /*0258*/ 	.short	0x0100
        /*025a*/ 	.byte	0x08
	.zero		1


	//   ....[7]....
        /*025c*/ 	.word	0x000004d0
        /*0260*/ 	.word	0x000000ff
        /*0264*/ 	.word	0x00038838
        /*0268*/ 	.short	0x0100
        /*026a*/ 	.byte	0x08
	.zero		1


	//   ....[8]....
        /*026c*/ 	.word	0x000004e0
        /*0270*/ 	.word	0x000000ff
        /*0274*/ 	.word	0x00038848
        /*0278*/ 	.short	0x0100
        /*027a*/ 	.byte	0x08
	.zero		1


	//   ....[9]....
        /*027c*/ 	.word	0x000013c0
        /*0280*/ 	.word	0x00000013
        /*0284*/ 	.word	0x00038800
        /*0288*/ 	.short	0x010a
        /*028a*/ 	.byte	0x3f
	.zero		1


	//   ....[10]....
        /*028c*/ 	.word	0x00001660
        /*0290*/ 	.word	0x00000013
        /*0294*/ 	.word	0x00038800
        /*0298*/ 	.short	0x010a
        /*029a*/ 	.byte	0x3f
	.zero		1


	//   ....[11]....
        /*029c*/ 	.word	0x00001c00
        /*02a0*/ 	.word	0x00000003
        /*02a4*/ 	.word	0x00038810
        /*02a8*/ 	.short	0x010a
        /*02aa*/ 	.byte	0x3f
	.zero		1


	//   ....[12]....
        /*02ac*/ 	.word	0x00001c40
        /*02b0*/ 	.word	0x00000003
        /*02b4*/ 	.word	0x00038810
        /*02b8*/ 	.short	0x010a
        /*02ba*/ 	.byte	0x3f
	.zero		1


	//   ....[13]....
        /*02bc*/ 	.word	0x00002e40
        /*02c0*/ 	.word	0x00000003
        /*02c4*/ 	.word	0x00038830
        /*02c8*/ 	.short	0x010a
        /*02ca*/ 	.byte	0x3f
	.zero		1


	//   ....[14]....
        /*02cc*/ 	.word	0x00002ec0
        /*02d0*/ 	.word	0x00000003
        /*02d4*/ 	.word	0x00038830
        /*02d8*/ 	.short	0x010a
        /*02da*/ 	.byte	0x3f
	.zero		1


	//   ....[15]....
        /*02dc*/ 	.word	0x00006350
        /*02e0*/ 	.word	0x00000005
        /*02e4*/ 	.word	0x00000000
        /*02e8*/ 	.short	0x0101
        /*02ea*/ 	.byte	0x3f
	.zero		1


	//   ....[16]....
        /*02ec*/ 	.word	0x000066c0
        /*02f0*/ 	.word	0x00000003
        /*02f4*/ 	.word	0x00000000
        /*02f8*/ 	.short	0x0101
        /*02fa*/ 	.byte	0x3f
	.zero		1


	//   ....[17]....
        /*02fc*/ 	.word	0x00009930
        /*0300*/ 	.word	0x0000000c
        /*0304*/ 	.word	0x00038820
        /*0308*/ 	.short	0x010a
        /*030a*/ 	.byte	0x3f
	.zero		1


	//   ....[18]....
        /*030c*/ 	.word	0x00009f30
        /*0310*/ 	.word	0x0000000c
        /*0314*/ 	.word	0x00038840
        /*0318*/ 	.short	0x010a
        /*031a*/ 	.byte	0x3f
	.zero		1


	//   ....[19]....
        /*031c*/ 	.word	0x0000a1e0
        /*0320*/ 	.word	0x0000000c
        /*0324*/ 	.word	0x00038828
        /*0328*/ 	.short	0x010a
        /*032a*/ 	.byte	0x3f
	.zero		1


	//   ....[20]....
        /*032c*/ 	.word	0x0000a410
        /*0330*/ 	.word	0x0000000c
        /*0334*/ 	.word	0x00038848
        /*0338*/ 	.short	0x010a
        /*033a*/ 	.byte	0x3f
	.zero		1


	//   ....[21]....
        /*033c*/ 	.word	0x0000a690
        /*0340*/ 	.word	0x0000000c
        /*0344*/ 	.word	0x00038820
        /*0348*/ 	.short	0x010a
        /*034a*/ 	.byte	0x3f
	.zero		1


	//   ....[22]....
        /*034c*/ 	.word	0x0000a920
        /*0350*/ 	.word	0x0000000c
        /*0354*/ 	.word	0x00038840
        /*0358*/ 	.short	0x010a
        /*035a*/ 	.byte	0x3f
	.zero		1


	//   ....[23]....
        /*035c*/ 	.word	0x0000aba0
        /*0360*/ 	.word	0x0000000c
        /*0364*/ 	.word	0x00038828
        /*0368*/ 	.short	0x010a
        /*036a*/ 	.byte	0x3f
	.zero		1


	//   ....[24]....
        /*036c*/ 	.word	0x0000ae00
        /*0370*/ 	.word	0x00000004
        /*0374*/ 	.word	0x00038840
        /*0378*/ 	.short	0x010a
        /*037a*/ 	.byte	0x3f
	.zero		1


	//   ....[25]....
        /*037c*/ 	.word	0x0000b280
        /*0380*/ 	.word	0x00000007
        /*0384*/ 	.word	0x00000000
        /*0388*/ 	.short	0x010a
        /*038a*/ 	.byte	0x3f
	.zero		1


	//   ....[26]....
        /*038c*/ 	.word	0x0000b2d0
        /*0390*/ 	.word	0x0000000b
        /*0394*/ 	.word	0x00000000
        /*0398*/ 	.short	0x010a
        /*039a*/ 	.byte	0x3f
	.zero		1


	//   ....[27]....
        /*039c*/ 	.word	0x0000b330
        /*03a0*/ 	.word	0x00000009
        /*03a4*/ 	.word	0x00000000
        /*03a8*/ 	.short	0x010a
        /*03aa*/ 	.byte	0x3f
	.zero		1


	//   ....[28]....
        /*03ac*/ 	.word	0x0000b360
        /*03b0*/ 	.word	0x00000003
        /*03b4*/ 	.word	0x00000000
        /*03b8*/ 	.short	0x010a
        /*03ba*/ 	.byte	0x3f
	.zero		1


	//   ....[29]....
        /*03bc*/ 	.word	0x0000b460
        /*03c0*/ 	.word	0x00000003
        /*03c4*/ 	.word	0x00038800
        /*03c8*/ 	.short	0x010a
        /*03ca*/ 	.byte	0x3f
	.zero		1


	//   ....[30]....
        /*03cc*/ 	.word	0x0000b4b0
        /*03d0*/ 	.word	0x00000003
        /*03d4*/ 	.word	0x00038810
        /*03d8*/ 	.short	0x010a
        /*03da*/ 	.byte	0x3f
	.zero		1


	//   ....[31]....
        /*03dc*/ 	.word	0x0000b500
        /*03e0*/ 	.word	0x00000003
        /*03e4*/ 	.word	0x00038830
        /*03e8*/ 	.short	0x010a
        /*03ea*/ 	.byte	0x3f
	.zero		1


	//   ....[32]....
        /*03ec*/ 	.word	0x0000b780
        /*03f0*/ 	.word	0x0000000c
        /*03f4*/ 	.word	0x00038820
        /*03f8*/ 	.short	0x010a
        /*03fa*/ 	.byte	0x3f
	.zero		1


	//   ....[33]....
        /*03fc*/ 	.word	0x0000b7d0
        /*0400*/ 	.word	0x0000000c
        /*0404*/ 	.word	0x00038840
        /*0408*/ 	.short	0x010a
        /*040a*/ 	.byte	0x3f
	.zero		1


	//   ....[34]....
        /*040c*/ 	.word	0x0000b820
        /*0410*/ 	.word	0x0000000c
        /*0414*/ 	.word	0x00038828
        /*0418*/ 	.short	0x010a
        /*041a*/ 	.byte	0x3f
	.zero		1


	//   ....[35]....
        /*041c*/ 	.word	0x0000b870
        /*0420*/ 	.word	0x0000000c
        /*0424*/ 	.word	0x00038848
        /*0428*/ 	.short	0x010a
        /*042a*/ 	.byte	0x3f
	.zero		1


	//   ....[36]....
        /*042c*/ 	.word	0x0000b8d0
        /*0430*/ 	.word	0x0000000c
        /*0434*/ 	.word	0x00038820
        /*0438*/ 	.short	0x010a
        /*043a*/ 	.byte	0x3f
	.zero		1


	//   ....[37]....
        /*043c*/ 	.word	0x0000b920
        /*0440*/ 	.word	0x0000000c
        /*0444*/ 	.word	0x00038840
        /*0448*/ 	.short	0x010a
        /*044a*/ 	.byte	0x3f
	.zero		1


	//   ....[38]....
        /*044c*/ 	.word	0x0000b970
        /*0450*/ 	.word	0x0000000c
        /*0454*/ 	.word	0x00038828
        /*0458*/ 	.short	0x010a
        /*045a*/ 	.byte	0x3f
	.zero		1


	//   ....[39]....
        /*045c*/ 	.word	0x0000b9c0
        /*0460*/ 	.word	0x00000004
        /*0464*/ 	.word	0x00038840
        /*0468*/ 	.short	0x010a
        /*046a*/ 	.byte	0x3f
	.zero		1


	//   ....[40]....
        /*046c*/ 	.word	0x0000baa0
        /*0470*/ 	.word	0x00000007
        /*0474*/ 	.word	0x00000000
        /*0478*/ 	.short	0x010a
        /*047a*/ 	.byte	0x3f
	.zero		1


	//   ....[41]....
        /*047c*/ 	.word	0x0000baf0
        /*0480*/ 	.word	0x0000000b
        /*0484*/ 	.word	0x00000000
        /*0488*/ 	.short	0x010a
        /*048a*/ 	.byte	0x3f
	.zero		1


	//   ....[42]....
        /*048c*/ 	.word	0x0000bb40
        /*0490*/ 	.word	0x00000009
        /*0494*/ 	.word	0x00000000
        /*0498*/ 	.short	0x010a
        /*049a*/ 	.byte	0x3f
	.zero		1


	//----- nvinfo : EIATTR_NUM_MBARRIERS
	.align		4
.L_452:
        /*049c*/ 	.byte	0x03, 0x38
        /*049e*/ 	.short	0x0009


	//----- nvinfo : EIATTR_EXIT_INSTR_OFFSETS
	.align		4
        /*04a0*/ 	.byte	0x04, 0x1c
        /*04a2*/ 	.short	(.L_454 - .L_453)


	//   ....[0]....
.L_453:
        /*04a4*/ 	.word	0x0000b3b0


	//----- nvinfo : EIATTR_MAX_THREADS
	.align		4
.L_454:
        /*04a8*/ 	.byte	0x04, 0x05
        /*04aa*/ 	.short	(.L_456 - .L_455)
.L_455:
        /*04ac*/ 	.word	0x00000180
        /*04b0*/ 	.word	0x00000001
        /*04b4*/ 	.word	0x00000001


	//----- nvinfo : EIATTR_CRS_STACK_SIZE
	.align		4
.L_456:
        /*04b8*/ 	.byte	0x04, 0x1e
        /*04ba*/ 	.short	(.L_458 - .L_457)
.L_457:
        /*04bc*/ 	.word	0x00000000


	//----- nvinfo : EIATTR_CBANK_PARAM_SIZE
	.align		4
.L_458:
        /*04c0*/ 	.byte	0x03, 0x19
        /*04c2*/ 	.short	0x06f0


	//----- nvinfo : EIATTR_PARAM_CBANK
	.align		4
        /*04c4*/ 	.byte	0x04, 0x0a
        /*04c6*/ 	.short	(.L_460 - .L_459)
	.align		4
.L_459:
        /*04c8*/ 	.word	index@(.nv.constant0._ZN7cutlass13device_kernelIN5flash11enable_sm90INS1_16FlashAttnBwdSm90INS1_25CollectiveMainloopBwdSm90ILi2ELi2ELi2EN4cute5tupleIJNS5_1CILi1EEES8_S8_EEENS6_IJNS7_ILi80EEENS7_ILi128EEESB_EEENS_10bfloat16_tEfNS_4arch4Sm90ELb0ELb0ELb0ELb1ELb1ELb1ELb0ELb1ELi2ELi1ELi2ELi1ELb0EEENS1_24CollectiveEpilogueBwdGQAISC_fSF_Li256ELb1ELb1EEENS1_19SingleTileSchedulerILb1ELb0ELb0ELi128EEEEEEEEEvNT_6ParamsE)
        /*04cc*/ 	.short	0x0210
        /*04ce*/ 	.short	0x06f0


	//----- nvinfo : EIATTR_SW_WAR
	.align		4
.L_460:
        /*04d0*/ 	.byte	0x04, 0x36
        /*04d2*/ 	.short	(.L_462 - .L_461)
.L_461:
        /*04d4*/ 	.word	0x00000008
.L_462:


//--------------------- .nv.info._ZN7cutlass13device_kernelIN5flash22FlashAttnBwdPreprocessIN4cute5tupleIJNS3_1CILi80EEENS5_ILi128EEEEEENS_10bfloat16_tEfNS_4arch4Sm90ELb1ELb1EEEEEvNT_6ParamsE --------------------------
	.section	.nv.info._ZN7cutlass13device_kernelIN5flash22FlashAttnBwdPreprocessIN4cute5tupleIJNS3_1CILi80EEENS5_ILi128EEEEEENS_10bfloat16_tEfNS_4arch4Sm90ELb1ELb1EEEEEvNT_6ParamsE,"",@"SHT_CUDA_INFO"
	.sectionflags	@""
	.align	4


	//----- nvinfo : EIATTR_CUDA_API_VERSION
	.align		4
        /*0000*/ 	.byte	0x04, 0x37
        /*0002*/ 	.short	(.L_464 - .L_463)
.L_463:
        /*0004*/ 	.word	0x00000082


	//----- nvinfo : EIATTR_KPARAM_INFO
	.align		4
.L_464:
        /*0008*/ 	.byte	0x04, 0x17
        /*000a*/ 	.short	(.L_466 - .L_465)
.L_465:
        /*000c*/ 	.word	0x00000000
        /*0010*/ 	.short	0x0000
        /*0012*/ 	.short	0x0000
        /*0014*/ 	.byte	0x00, 0xf0, 0xc1, 0x03


	//----- nvinfo : EIATTR_SPARSE_MMA_MASK
	.align		4
.L_466:
        /*0018*/ 	.byte	0x03, 0x50
        /*001a*/ 	.short	0x0000


	//----- nvinfo : EIATTR_MAXREG_COUNT
	.align		4
        /*001c*/ 	.byte	0x03, 0x1b
        /*001e*/ 	.short	0x0080


	//----- nvinfo : EIATTR_MERCURY_ISA_VERSION
	.align		4
        /*0020*/ 	.byte	0x03, 0x5f
        /*0022*/ 	.short	0x0101


	//----- nvinfo : EIATTR_COOP_GROUP_MASK_REGIDS
	.align		4
        /*0024*/ 	.byte	0x04, 0x29
        /*0026*/ 	.short	(.L_468 - .L_467)


	//   ....[0]....
.L_467:
        /*0028*/ 	.word	0xffffffff


	//   ....[1]....
        /*002c*/ 	.word	0xffffffff


	//   ....[2]....
        /*0030*/ 	.word	0xffffffff


	//   ....[3]....
        /*0034*/ 	.word	0xffffffff


	//   ....[4]....
        /*0038*/ 	.word	0xffffffff


	//   ....[5]....
        /*003c*/ 	.word	0xffffffff


	//   ....[6]....
        /*0040*/ 	.word	0xffffffff


	//   ....[7]....
        /*0044*/ 	.word	0xffffffff


	//   ....[8]....
        /*0048*/ 	.word	0xffffffff


	//   ....[9]....
        /*004c*/ 	.word	0xffffffff


	//   ....[10]....
        /*0050*/ 	.word	0xffffffff


	//   ....[11]....
        /*0054*/ 	.word	0xffffffff


	//   ....[12]....
        /*0058*/ 	.word	0xffffffff


	//   ....[13]....
        /*005c*/ 	.word	0xffffffff


	//   ....[14]....
        /*0060*/ 	.word	0xffffffff


	//   ....[15]....
        /*0064*/ 	.word	0xffffffff


	//   ....[16]....
        /*0068*/ 	.word	0xffffffff


	//   ....[17]....
        /*006c*/ 	.word	0xffffffff


	//   ....[18]....
        /*0070*/ 	.word	0xffffffff


	//   ....[19]....
        /*0074*/ 	.word	0xffffffff


	//----- nvinfo : EIATTR_COOP_GROUP_INSTR_OFFSETS
	.align		4
.L_468:
        /*0078*/ 	.byte	0x04, 0x28
        /*007a*/ 	.short	(.L_470 - .L_469)


	//   ....[0]....
.L_469:
        /*007c*/ 	.word	0x00001680


	//   ....[1]....
        /*0080*/ 	.word	0x00001690


	//   ....[2]....
        /*0084*/ 	.word	0x000016a0


	//   ....[3]....
        /*0088*/ 	.word	0x000016b0


	//   ....[4]....
        /*008c*/ 	.word	0x000016c0


	//   ....[5]....
        /*0090*/ 	.word	0x00001720


	//   ....[6]....
        /*0094*/ 	.word	0x00001730


	//   ....[7]....
        /*0098*/ 	.word	0x00001740


	//   ....[8]....
        /*009c*/ 	.word	0x00001750


	//   ....[9]....
        /*00a0*/ 	.word	0x00001760


	//   ....[10]....
        /*00a4*/ 	.word	0x000017c0


	//   ....[11]....
        /*00a8*/ 	.word	0x000017d0


	//   ....[12]....
        /*00ac*/ 	.word	0x000017e0


	//   ....[13]....
        /*00b0*/ 	.word	0x000017f0


	//   ....[14]....
        /*00b4*/ 	.word	0x00001800


	//   ....[15]....
        /*00b8*/ 	.word	0x00001860


	//   ....[16]....
        /*00bc*/ 	.word	0x00001890


	//   ....[17]....
        /*00c0*/ 	.word	0x000018a0


	//   ....[18]....
        /*00c4*/ 	.word	0x000018b0


	//   ....[19]....
        /*00c8*/ 	.word	0x000018c0


	//----- nvinfo : EIATTR_EXIT_INSTR_OFFSETS
	.align		4
.L_470:
        /*00cc*/ 	.byte	0x04, 0x1c
        /*00ce*/ 	.short	(.L_472 - .L_471)


	//   ....[0]....
.L_471:
        /*00d0*/ 	.word	0x000001c0


	//   ....[1]....
        /*00d4*/ 	.word	0x00001ff0


	//   ....[2]....
        /*00d8*/ 	.word	0x00002070


	//----- nvinfo : EIATTR_MAX_THREADS
	.align		4
.L_472:
        /*00dc*/ 	.byte	0x04, 0x05
        /*00de*/ 	.short	(.L_474 - .L_473)
.L_473:
        /*00e0*/ 	.word	0x00000100
        /*00e4*/ 	.word	0x00000001
        /*00e8*/ 	.word	0x00000001


	//----- nvinfo : EIATTR_CRS_STACK_SIZE
	.align		4
.L_474:
        /*00ec*/ 	.byte	0x04, 0x1e
        /*00ee*/ 	.short	(.L_476 - .L_475)
.L_475:
        /*00f0*/ 	.word	0x00000000


	//----- nvinfo : EIATTR_CBANK_PARAM_SIZE
	.align		4
.L_476:
        /*00f4*/ 	.byte	0x03, 0x19
        /*00f6*/ 	.short	0x00f0


	//----- nvinfo : EIATTR_PARAM_CBANK
	.align		4
        /*00f8*/ 	.byte	0x04, 0x0a
        /*00fa*/ 	.short	(.L_478 - .L_477)
	.align		4
.L_477:
        /*00fc*/ 	.word	index@(.nv.constant0._ZN7cutlass13device_kernelIN5flash22FlashAttnBwdPreprocessIN4cute5tupleIJNS3_1CILi80EEENS5_ILi128EEEEEENS_10bfloat16_tEfNS_4arch4Sm90ELb1ELb1EEEEEvNT_6ParamsE)
        /*0100*/ 	.short	0x0210
        /*0102*/ 	.short	0x00f0


	//----- nvinfo : EIATTR_SW_WAR
	.align		4
.L_478:
        /*0104*/ 	.byte	0x04, 0x36
        /*0106*/ 	.short	(.L_480 - .L_479)
.L_479:
        /*0108*/ 	.word	0x00000008
.L_480:


//--------------------- .nv.info._ZN7cutlass13device_kernelIN5flash11enable_sm90INS1_16FlashAttnBwdSm90INS1_25CollectiveMainloopBwdSm90ILi2ELi2ELi2EN4cute5tupleIJNS5_1CILi1EEES8_S8_EEENS6_IJNS7_ILi64EEENS7_ILi128EEESB_EEENS_10bfloat16_tEfNS_4arch4Sm90ELb0ELb1ELb0ELb0ELb0ELb1ELb0ELb0ELi2ELi1ELi2ELi1ELb0EEENS1_21CollectiveEpilogueBwdISC_SD_SF_Li256ELb0ELb0ELi1EEENS1_19SingleTileSchedulerILb0ELb0ELb0ELi128EEEEEEEEEvNT_6ParamsE --------------------------
	.section	.nv.info._ZN7cutlass13device_kernelIN5flash11enable_sm90INS1_16FlashAttnBwdSm90INS1_25CollectiveMainloopBwdSm90ILi2ELi2ELi2EN4cute5tupleIJNS5_1CILi1EEES8_S8_EEENS6_IJNS7_ILi64EEENS7_ILi128EEESB_EEENS_10bfloat16_tEfNS_4arch4Sm90ELb0ELb1ELb0ELb0ELb0ELb1ELb0ELb0ELi2ELi1ELi2ELi1ELb0EEENS1_21CollectiveEpilogueBwdISC_SD_SF_Li256ELb0ELb0ELi1EEENS1_19SingleTileSchedulerILb0ELb0ELb0ELi128EEEEEEEEEvNT_6ParamsE,"",@"SHT_CUDA_INFO"
	.sectionflags	@""
	.align	4


	//----- nvinfo : EIATTR_CUDA_API_VERSION
	.align		4
        /*0000*/ 	.byte	0x04, 0x37
        /*0002*/ 	.short	(.L_482 - .L_481)
.L_481:
        /*0004*/ 	.word	0x00000082


	//----- nvinfo : EIATTR_KPARAM_INFO
	.align		4
.L_482:
        /*0008*/ 	.byte	0x04, 0x17
        /*000a*/ 	.short	(.L_484 - .L_483)
.L_483:
        /*000c*/ 	.word	0x00000000
        /*0010*/ 	.short	0x0000
        /*0012*/ 	.short	0x0070
        /*0014*/ 	.byte	0x00, 0xf0, 0x01, 0x24


	//----- nvinfo : EIATTR_SPARSE_MMA_MASK
	.align		4
.L_484:
        /*0018*/ 	.byte	0x03, 0x50
        /*001a*/ 	.short	0x0000


	//----- nvinfo : EIATTR_MAXREG_COUNT
	.align		4
        /*001c*/ 	.byte	0x03, 0x1b
        /*001e*/ 	.short	0x00a8


	//----- nvinfo : EIATTR_NUM_BARRIERS
	.align		4
        /*0020*/ 	.byte	0x02, 0x4c
        /*0022*/ 	.byte	0x10
	.zero		1


	//----- nvinfo : EIATTR_EXTERNS
	.align		4
        /*0024*/ 	.byte	0x04, 0x0f
        /*0026*/ 	.short	(.L_486 - .L_485)


	//   ....[0]....
	.align		4
.L_485:
        /*0028*/ 	.word	index@(__assertfail)


	//----- nvinfo : EIATTR_ANNOTATIONS
	.align		4
.L_486:
        /*002c*/ 	.byte	0x04, 0x55
        /*002e*/ 	.short	(.L_488 - .L_487)


	//   ....[0]....
.L_487:
        /*0030*/ 	.word	0x00000001
        /*0034*/ 	.byte	0xf0, 0x7c, 0x00, 0x00, 0x01, 0x00, 0x00, 0x00, 0xe0, 0x7e, 0x00, 0x00, 0x01, 0x00, 0x00, 0x00
        /*0044*/ 	.byte	0xd0, 0x89, 0x00, 0x00, 0x01, 0x00, 0x00, 0x00, 0xf0, 0x89, 0x00, 0x00, 0x01, 0x00, 0x00, 0x00
        /*0054*/ 	.byte	0x90, 0x8e, 0x00, 0x00


	//----- nvinfo : EIATTR_MERCURY_ISA_VERSION
	.align		4
.L_488:
        /*0058*/ 	.byte	0x03, 0x5f
        /*005a*/ 	.short	0x0101


	//----- nvinfo : EIATTR_INT_WARP_WIDE_INSTR_OFFSETS
	.align		4
        /*005c*/ 	.byte	0x04, 0x31
        /*005e*/ 	.short	(.L_490 - .L_489)


	//   ....[0]....
.L_489:
        /*0060*/ 	.word	0x000001f0


	//   ....[1]....
        /*0064*/ 	.word	0x00000220


	//----- nvinfo : EIATTR_COOP_GROUP_MASK_REGIDS
	.align		4
.L_490:
        /*0068*/ 	.byte	0x04, 0x29
        /*006a*/ 	.short	(.L_492 - .L_491)


	//   ....[0]....
.L_491:
        /*006c*/ 	.word	0xffffffff


	//   ....[1]....
        /*0070*/ 	.word	0xffffffff


	//   ....[2]....
        /*0074*/ 	.word	0xffffffff


	//   ....[3]....
        /*0078*/ 	.word	0xffffffff


	//   ....[4]....
        /*007c*/ 	.word	0xffffffff


	//   ....[5]....
        /*0080*/ 	.word	0xffffffff


	//   ....[6]....
        /*0084*/ 	.word	0xffffffff


	//   ....[7]....
        /*0088*/ 	.word	0xffffffff


	//   ....[8]....
        /*008c*/ 	.word	0x0500000f


	//----- nvinfo : EIATTR_COOP_GROUP_INSTR_OFFSETS
	.align		4
.L_492:
        /*0090*/ 	.byte	0x04, 0x28
        /*0092*/ 	.short	(.L_494 - .L_493)


	//   ....[0]....
.L_493:
        /*0094*/ 	.word	0x00000070


	//   ....[1]....
        /*0098*/ 	.word	0x00000200


	//   ....[2]....
        /*009c*/ 	.word	0x00000250


	//   ....[3]....
        /*00a0*/ 	.word	0x00000440


	//   ....[4]....
        /*00a4*/ 	.word	0x00000660


	//   ....[5]....
        /*00a8*/ 	.word	0x000011d0


	//   ....[6]....
        /*00ac*/ 	.word	0x00004b90


	//   ....[7]....
        /*00b0*/ 	.word	0x000066e0


	//   ....[8]....
        /*00b4*/ 	.word	0x00009550


	//----- nvinfo : EIATTR_REG_RECONFIG
	.align		4
.L_494:
        /*00b8*/ 	.byte	0x01, 0x54
	.zero		2


	//----- nvinfo : EIATTR_SYSCALL_OFFSETS
	.align		4
        /*00bc*/ 	.byte	0x04, 0x46
        /*00be*/ 	.short	(.L_496 - .L_495)


	//   ....[0]....
.L_495:
        /*00c0*/ 	.word	0x00000e10


	//   ....[1]....
        /*00c4*/ 	.word	0x00000f00


	//   ....[2]....
        /*00c8*/ 	.word	0x00001060


	//   ....[3]....
        /*00cc*/ 	.word	0x00001150


	//   ....[4]....
        /*00d0*/ 	.word	0x00004500


	//   ....[5]....
        /*00d4*/ 	.word	0x00004640


	//   ....[6]....
        /*00d8*/ 	.word	0x00004760


	//   ....[7]....
        /*00dc*/ 	.word	0x00004880


	//----- nvinfo : EIATTR_MBARRIER_INSTR_OFFSETS
	.align		4
.L_496:
        /*00e0*/ 	.byte	0x04, 0x39
        /*00e2*/ 	.short	(.L_498 - .L_497)


	//   ....[0]....
.L_497:
        /*00e4*/ 	.word	0x000002f0
        /*00e8*/ 	.word	0x000000ff
        /*00ec*/ 	.word	0x00030800
        /*00f0*/ 	.short	0x0100
        /*00f2*/ 	.byte	0x06
	.zero		1


	//   ....[1]....
        /*00f4*/ 	.word	0x000003f0
        /*00f8*/ 	.word	0x000000ff
        /*00fc*/ 	.word	0x00030810
        /*0100*/ 	.short	0x0100
        /*0102*/ 	.byte	0x08
	.zero		1


	//   ....[2]....
        /*0104*/ 	.word	0x00000400
        /*0108*/ 	.word	0x000000ff
        /*010c*/ 	.word	0x00030820
        /*0110*/ 	.short	0x0100
        /*0112*/ 	.byte	0x08
	.zero		1


	//   ....[3]....
        /*0114*/ 	.word	0x00000410
        /*0118*/ 	.word	0x000000ff
        /*011c*/ 	.word	0x00030818
        /*0120*/ 	.short	0x0100
        /*0122*/ 	.byte	0x08
	.zero		1


	//   ....[4]....
        /*0124*/ 	.word	0x00000420
        /*0128*/ 	.word	0x000000ff
        /*012c*/ 	.word	0x00030828
        /*0130*/ 	.short	0x0100
        /*0132*/ 	.byte	0x08
	.zero		1


	//   ....[5]....
        /*0134*/ 	.word	0x00000550
        /*0138*/ 	.word	0x000000ff
        /*013c*/ 	.word	0x00030830
        /*0140*/ 	.short	0x0100
        /*0142*/ 	.byte	0x08
	.zero		1


	//   ....[6]....
        /*0144*/ 	.word	0x00000560
        /*0148*/ 	.word	0x000000ff
        /*014c*/ 	.word	0x00030840
        /*0150*/ 	.short	0x0100
        /*0152*/ 	.byte	0x08
	.zero		1


	//   ....[7]....
        /*0154*/ 	.word	0x00000570
        /*0158*/ 	.word	0x000000ff
        /*015c*/ 	.word	0x00030838
        /*0160*/ 	.short	0x0100
        /*0162*/ 	.byte	0x08
	.zero		1


	//   ....[8]....
        /*0164*/ 	.word	0x00000580
        /*0168*/ 	.word	0x000000ff
        /*016c*/ 	.word	0x00030848
        /*0170*/ 	.short	0x0100
        /*0172*/ 	.byte	0x08
	.zero		1


	//   ....[9]....
        /*0174*/ 	.word	0x00001200
        /*0178*/ 	.word	0x000000e5
        /*017c*/ 	.word	0x00030800
        /*0180*/ 	.short	0x010a
        /*0182*/ 	.byte	0x3f
	.zero		1


	//   ....[10]....
        /*0184*/ 	.word	0x00001330
        /*0188*/ 	.word	0x000000e5
        /*018c*/ 	.word	0x00030800
        /*0190*/ 	.short	0x010a
        /*0192*/ 	.byte	0x3f
	.zero		1


	//   ....[11]....
        /*0194*/ 	.word	0x000019c0
        /*0198*/ 	.word	0x00000000
        /*019c*/ 	.word	0x00030810
        /*01a0*/ 	.short	0x010a
        /*01a2*/ 	.byte	0x3f
	.zero		1


	//   ....[12]....
        /*01a4*/ 	.word	0x00001a00
        /*01a8*/ 	.word	0x00000000
        /*01ac*/ 	.word	0x00030810
        /*01b0*/ 	.short	0x010a
        /*01b2*/ 	.byte	0x3f
	.zero		1


	//   ....[13]....
        /*01b4*/ 	.word	0x00001f30
        /*01b8*/ 	.word	0x00000000
        /*01bc*/ 	.word	0x00030830
        /*01c0*/ 	.short	0x010a
        /*01c2*/ 	.byte	0x3f
	.zero		1


	//   ....[14]....
        /*01c4*/ 	.word	0x00001fb0
        /*01c8*/ 	.word	0x00000000
        /*01cc*/ 	.word	0x00030830
        /*01d0*/ 	.short	0x010a
        /*01d2*/ 	.byte	0x3f
	.zero		1


	//   ....[15]....
        /*01d4*/ 	.word	0x00003c10
        /*01d8*/ 	.word	0x00000005
        /*01dc*/ 	.word	0x00000000
        /*01e0*/ 	.short	0x0101
        /*01e2*/ 	.byte	0x3f
	.zero		1


	//   ....[16]....
        /*01e4*/ 	.word	0x00003f30
        /*01e8*/ 	.word	0x00000000
        /*01ec*/ 	.word	0x00000000
        /*01f0*/ 	.short	0x0101
        /*01f2*/ 	.byte	0x3f
	.zero		1


	//   ....[17]....
        /*01f4*/ 	.word	0x00007830
        /*01f8*/ 	.word	0x00000010
        /*01fc*/ 	.word	0x00030820
        /*0200*/ 	.short	0x010a
        /*0202*/ 	.byte	0x3f
	.zero		1


	//   ....[18]....
        /*0204*/ 	.word	0x00007f70
        /*0208*/ 	.word	0x00000010
        /*020c*/ 	.word	0x00030840
        /*0210*/ 	.short	0x010a
        /*0212*/ 	.byte	0x3f
	.zero		1


	//   ....[19]....
        /*0214*/ 	.word	0x00008210
        /*0218*/ 	.word	0x00000010
        /*021c*/ 	.word	0x00030828
        /*0220*/ 	.short	0x010a
        /*0222*/ 	.byte	0x3f
	.zero		1


	//   ....[20]....
        /*0224*/ 	.word	0x000084b0
        /*0228*/ 	.word	0x00000010
        /*022c*/ 	.word	0x00030848
        /*0230*/ 	.short	0x010a
        /*0232*/ 	.byte	0x3f
	.zero		1


	//   ....[21]....
        /*0234*/ 	.word	0x00008700
        /*0238*/ 	.word	0x00000010
        /*023c*/ 	.word	0x00030820
        /*0240*/ 	.short	0x010a
        /*0242*/ 	.byte	0x3f
	.zero		1


	//   ....[22]....
        /*0244*/ 	.word	0x00008a20
        /*0248*/ 	.word	0x00000010
        /*024c*/ 	.word	0x00030840
        /*0250*/ 	.short	0x010a
        /*0252*/ 	.byte	0x3f
	.zero		1


	//   ....[23]....
        /*0254*/ 	.word	0x00008c90
        /*0258*/ 	.word	0x00000010
        /*025c*/ 	.word	0x00030828
        /*0260*/ 	.short	0x010a
        /*0262*/ 	.byte	0x3f
	.zero		1


	//   ....[24]....
        /*0264*/ 	.word	0x00008f80
        /*0268*/ 	.word	0x00000003
        /*026c*/ 	.word	0x00030840
        /*0270*/ 	.short	0x010a
        /*0272*/ 	.byte	0x3f
	.zero		1


	//   ....[25]....
        /*0274*/ 	.word	0x000093c0
        /*0278*/ 	.word	0x00000006
        /*027c*/ 	.word	0x00000000
        /*0280*/ 	.short	0x010a
        /*0282*/ 	.byte	0x3f
	.zero		1


	//   ....[26]....
        /*0284*/ 	.word	0x00009420
        /*0288*/ 	.word	0x00000003
        /*028c*/ 	.word	0x00000000
        /*0290*/ 	.short	0x010a
        /*0292*/ 	.byte	0x3f
	.zero		1


	//   ....[27]....
        /*0294*/ 	.word	0x00009480
        /*0298*/ 	.word	0x00000000
        /*029c*/ 	.word	0x00000000
        /*02a0*/ 	.short	0x010a
        /*02a2*/ 	.byte	0x3f
	.zero		1


	//   ....[28]....
        /*02a4*/ 	.word	0x000094b0
        /*02a8*/ 	.word	0x00000003
        /*02ac*/ 	.word	0x00000000
        /*02b0*/ 	.short	0x010a
        /*02b2*/ 	.byte	0x3f
	.zero		1


	//   ....[29]....
        /*02b4*/ 	.word	0x00009580
        /*02b8*/ 	.word	0x000000e5
        /*02bc*/ 	.word	0x00030800
        /*02c0*/ 	.short	0x010a
        /*02c2*/ 	.byte	0x3f
	.zero		1


	//   ....[30]....
        /*02c4*/ 	.word	0x000095d0
        /*02c8*/ 	.word	0x00000000
        /*02cc*/ 	.word	0x00030810
        /*02d0*/ 	.short	0x010a
        /*02d2*/ 	.byte	0x3f
	.zero		1


	//   ....[31]....
        /*02d4*/ 	.word	0x00009620
        /*02d8*/ 	.word	0x00000000
        /*02dc*/ 	.word	0x00030830
        /*02e0*/ 	.short	0x010a
        /*02e2*/ 	.byte	0x3f
	.zero		1


	//   ....[32]....
        /*02e4*/ 	.word	0x00009670
        /*02e8*/ 	.word	0x00000010
        /*02ec*/ 	.word	0x00030820
        /*02f0*/ 	.short	0x010a
        /*02f2*/ 	.byte	0x3f
	.zero		1


	//   ....[33]....
        /*02f4*/ 	.word	0x000096c0
        /*02f8*/ 	.word	0x00000010
        /*02fc*/ 	.word	0x00030840
        /*0300*/ 	.short	0x010a
        /*0302*/ 	.byte	0x3f
	.zero		1


	//   ....[34]....
        /*0304*/ 	.word	0x00009710
        /*0308*/ 	.word	0x00000010
        /*030c*/ 	.word	0x00030828
        /*0310*/ 	.short	0x010a
        /*0312*/ 	.byte	0x3f
	.zero		1


	//   ....[35]....
        /*0314*/ 	.word	0x00009760
        /*0318*/ 	.word	0x00000010
        /*031c*/ 	.word	0x00030848
        /*0320*/ 	.short	0x010a
        /*0322*/ 	.byte	0x3f
	.zero		1


	//   ....[36]....
        /*0324*/ 	.word	0x000097c0
        /*0328*/ 	.word	0x00000010
        /*032c*/ 	.word	0x00030820
        /*0330*/ 	.short	0x010a
        /*0332*/ 	.byte	0x3f
	.zero		1


	//   ....[37]....
        /*0334*/ 	.word	0x00009810
        /*0338*/ 	.word	0x00000010
        /*033c*/ 	.word	0x00030840
        /*0340*/ 	.short	0x010a
        /*0342*/ 	.byte	0x3f
	.zero		1


	//   ....[38]....
        /*0344*/ 	.word	0x00009860
        /*0348*/ 	.word	0x00000010
        /*034c*/ 	.word	0x00030828
        /*0350*/ 	.short	0x010a
        /*0352*/ 	.byte	0x3f
	.zero		1


	//   ....[39]....
        /*0354*/ 	.word	0x000098b0
        /*0358*/ 	.word	0x00000003
        /*035c*/ 	.word	0x00030840
        /*0360*/ 	.short	0x010a
        /*0362*/ 	.byte	0x3f
	.zero		1


	//   ....[40]....
        /*0364*/ 	.word	0x00009980
        /*0368*/ 	.word	0x00000006
        /*036c*/ 	.word	0x00000000
        /*0370*/ 	.short	0x010a
        /*0372*/ 	.byte	0x3f
	.zero		1


	//   ....[41]....
        /*0374*/ 	.word	0x000099d0
        /*0378*/ 	.word	0x00000003
        /*037c*/ 	.word	0x00000000
        /*0380*/ 	.short	0x010a
        /*0382*/ 	.byte	0x3f
	.zero		1


	//   ....[42]....
        /*0384*/ 	.word	0x00009a20
        /*0388*/ 	.word	0x00000000
        /*038c*/ 	.word	0x00000000
        /*0390*/ 	.short	0x010a
        /*0392*/ 	.byte	0x3f
	.zero		1


	//----- nvinfo : EIATTR_NUM_MBARRIERS
	.align		4
.L_498:
        /*0394*/ 	.byte	0x03, 0x38
        /*0396*/ 	.short	0x0009


	//----- nvinfo : EIATTR_EXIT_INSTR_OFFSETS
	.align		4
        /*0398*/ 	.byte	0x04, 0x1c
        /*039a*/ 	.short	(.L_500 - .L_499)


	//   ....[0]....
.L_499:
        /*039c*/ 	.word	0x00009500


	//----- nvinfo : EIATTR_MAX_THREADS
	.align		4
.L_500:
        /*03a0*/ 	.byte	0x04, 0x05
        /*03a2*/ 	.short	(.L_502 - .L_501)
.L_501:
        /*03a4*/ 	.word	0x00000180
        /*03a8*/ 	.word	0x00000001
        /*03ac*/ 	.word	0x00000001


	//----- nvinfo : EIATTR_CRS_STACK_SIZE
	.align		4
.L_502:
        /*03b0*/ 	.byte	0x04, 0x1e
        /*03b2*/ 	.short	(.L_504 - .L_503)
.L_503:
        /*03b4*/ 	.word	0x00000000


	//----- nvinfo : EIATTR_CBANK_PARAM_SIZE
	.align		4
.L_504:
        /*03b8*/ 	.byte	0x03, 0x19
        /*03ba*/ 	.short	0x0970


	//----- nvinfo : EIATTR_PARAM_CBANK
	.align		4
        /*03bc*/ 	.byte	0x04, 0x0a
        /*03be*/ 	.short	(.L_506 - .L_505)
	.align		4
.L_505:
        /*03c0*/ 	.word	index@(.nv.constant0._ZN7cutlass13device_kernelIN5flash11enable_sm90INS1_16FlashAttnBwdSm90INS1_25CollectiveMainloopBwdSm90ILi2ELi2ELi2EN4cute5tupleIJNS5_1CILi1EEES8_S8_EEENS6_IJNS7_ILi64EEENS7_ILi128EEESB_EEENS_10bfloat16_tEfNS_4arch4Sm90ELb0ELb1ELb0ELb0ELb0ELb1ELb0ELb0ELi2ELi1ELi2ELi1ELb0EEENS1_21CollectiveEpilogueBwdISC_SD_SF_Li256ELb0ELb0ELi1EEENS1_19SingleTileSchedulerILb0ELb0ELb0ELi128EEEEEEEEEvNT_6ParamsE)
        /*03c4*/ 	.short	0x0210
        /*03c6*/ 	.short	0x0970


	//----- nvinfo : EIATTR_SW_WAR
	.align		4
.L_506:
        /*03c8*/ 	.byte	0x04, 0x36
        /*03ca*/ 	.short	(.L_508 - .L_507)
.L_507:
        /*03cc*/ 	.word	0x00000008
.L_508:


//--------------------- .nv.info._ZN7cutlass13device_kernelIN5flash11enable_sm90INS1_16FlashAttnBwdSm90INS1_25CollectiveMainloopBwdSm90ILi2ELi2ELi2EN4cute5tupleIJNS5_1CILi1EEES8_S8_EEENS6_IJNS7_ILi64EEENS7_ILi128EEESB_EEENS_10bfloat16_tEfNS_4arch4Sm90ELb0ELb1ELb0ELb0ELb1ELb1ELb0ELb0ELi2ELi1ELi2ELi1ELb0EEENS1_21CollectiveEpilogueBwdISC_SD_SF_Li256ELb0ELb0ELi1EEENS1_19SingleTileSchedulerILb0ELb0ELb0ELi128EEEEEEEEEvNT_6ParamsE --------------------------
	.section	.nv.info._ZN7cutlass13device_kernelIN5flash11enable_sm90INS1_16FlashAttnBwdSm90INS1_25CollectiveMainloopBwdSm90ILi2ELi2ELi2EN4cute5tupleIJNS5_1CILi1EEES8_S8_EEENS6_IJNS7_ILi64EEENS7_ILi128EEESB_EEENS_10bfloat16_tEfNS_4arch4Sm90ELb0ELb1ELb0ELb0ELb1ELb1ELb0ELb0ELi2ELi1ELi2ELi1ELb0EEENS1_21CollectiveEpilogueBwdISC_SD_SF_Li256ELb0ELb0ELi1EEENS1_19SingleTileSchedulerILb0ELb0ELb0ELi128EEEEEEEEEvNT_6ParamsE,"",@"SHT_CUDA_INFO"
	.sectionflags	@""
	.align	4


	//----- nvinfo : EIATTR_CUDA_API_VERSION
	.align		4
        /*0000*/ 	.byte	0x04, 0x37
        /*0002*/ 	.short	(.L_510 - .L_509)
.L_509:
        /*0004*/ 	.word	0x00000082


	//----- nvinfo : EIATTR_KPARAM_INFO
	.align		4
.L_510:
        /*0008*/ 	.byte	0x04, 0x17
        /*000a*/ 	.short	(.L_512 - .L_511)
.L_511:
        /*000c*/ 	.word	0x00000000
        /*0010*/ 	.short	0x0000
        /*0012*/ 	.short	0x0070
        /*0014*/ 	.byte	0x00, 0xf0, 0x01, 0x24


	//----- nvinfo : EIATTR_SPARSE_MMA_MASK
	.align		4
.L_512:
        /*0018*/ 	.byte	0x03, 0x50
        /*001a*/ 	.short	0x0000


	//----- nvinfo : EIATTR_MAXREG_COUNT
	.align		4
        /*001c*/ 	.byte	0x03, 0x1b
        /*001e*/ 	.short	0x00a8


	//----- nvinfo : EIATTR_NUM_BARRIERS
	.align		4
        /*0020*/ 	.byte	0x02, 0x4c
        /*0022*/ 	.byte	0x10
	.zero		1


	//----- nvinfo : EIATTR_EXTERNS
	.align		4
        /*0024*/ 	.byte	0x04, 0x0f
        /*0026*/ 	.short	(.L_514 - .L_513)


	//   ....[0]....
	.align		4
.L_513:
        /*0028*/ 	.word	index@(__assertfail)


	//----- nvinfo : EIATTR_ANNOTATIONS
	.align		4
.L_514:
        /*002c*/ 	.byte	0x04, 0x55
        /*002e*/ 	.short	(.L_516 - .L_515)


	//   ....[0]....
.L_515:
        /*0030*/ 	.word	0x00000001
        /*0034*/ 	.byte	0xf0, 0x8b, 0x00, 0x00, 0x01, 0x00, 0x00, 0x00, 0xe0, 0x8d, 0x00, 0x00, 0x01, 0x00, 0x00, 0x00
        /*0044*/ 	.byte	0xd0, 0x98, 0x00, 0x00, 0x01, 0x00, 0x00, 0x00, 0xf0, 0x98, 0x00, 0x00, 0x01, 0x00, 0x00, 0x00
        /*0054*/ 	.byte	0x90, 0x9d, 0x00, 0x00


	//----- nvinfo : EIATTR_MERCURY_ISA_VERSION
	.align		4
.L_516:
        /*0058*/ 	.byte	0x03, 0x5f
        /*005a*/ 	.short	0x0101


	//----- nvinfo : EIATTR_INT_WARP_WIDE_INSTR_OFFSETS
	.align		4
        /*005c*/ 	.byte	0x04, 0x31
        /*005e*/ 	.short	(.L_518 - .L_517)


	//   ....[0]....
.L_517:
        /*0060*/ 	.word	0x000001f0


	//   ....[1]....
        /*0064*/ 	.word	0x00000220


	//   ....[2]....
        /*0068*/ 	.word	0x00007040


	//   ....[3]....
        /*006c*/ 	.word	0x00007640


	//   ....[4]....
        /*0070*/ 	.word	0x00007af0


	//   ....[5]....
        /*0074*/ 	.word	0x00007dc0


	//   ....[6]....
        /*0078*/ 	.word	0x00008020


	//   ....[7]....
        /*007c*/ 	.word	0x000081b0


	//----- nvinfo : EIATTR_COOP_GROUP_MASK_REGIDS
	.align		4
.L_518:
        /*0080*/ 	.byte	0x04, 0x29
        /*0082*/ 	.short	(.L_520 - .L_519)


	//   ....[0]....
.L_519:
        /*0084*/ 	.word	0xffffffff


	//   ....[1]....
        /*0088*/ 	.word	0xffffffff


	//   ....[2]....
        /*008c*/ 	.word	0xffffffff


	//   ....[3]....
        /*0090*/ 	.word	0xffffffff


	//   ....[4]....
        /*0094*/ 	.word	0xffffffff


	//   ....[5]....
        /*0098*/ 	.word	0xffffffff


	//   ....[6]....
        /*009c*/ 	.word	0xffffffff


	//   ....[7]....
        /*00a0*/ 	.word	0xffffffff


	//   ....[8]....
        /*00a4*/ 	.word	0xffffffff


	//   ....[9]....
        /*00a8*/ 	.word	0xffffffff


	//   ....[10]....
        /*00ac*/ 	.word	0xffffffff


	//   ....[11]....
        /*00b0*/ 	.word	0xffffffff


	//   ....[12]....
        /*00b4*/ 	.word	0xffffffff


	//   ....[13]....
        /*00b8*/ 	.word	0xffffffff


	//   ....[14]....
        /*00bc*/ 	.word	0xffffffff


	//   ....[15]....
        /*00c0*/ 	.word	0xffffffff


	//   ....[16]....
        /*00c4*/ 	.word	0xffffffff


	//   ....[17]....
        /*00c8*/ 	.word	0x0500000f


	//   ....[18]....
        /*00cc*/ 	.word	0x0500000f


	//   ....[19]....
        /*00d0*/ 	.word	0x0500000f


	//   ....[20]....
        /*00d4*/ 	.word	0x0500000f


	//----- nvinfo : EIATTR_COOP_GROUP_INSTR_OFFSETS
	.align		4
.L_520:
        /*00d8*/ 	.byte	0x04, 0x28
        /*00da*/ 	.short	(.L_522 - .L_521)


	//   ....[0]....
.L_521:
        /*00dc*/ 	.word	0x00000070


	//   ....[1]....
        /*00e0*/ 	.word	0x00000200


	//   ....[2]....
        /*00e4*/ 	.word	0x00000250


	//   ....[3]....
        /*00e8*/ 	.word	0x00000440


	//   ....[4]....
        /*00ec*/ 	.word	0x00000670


	//   ....[5]....
        /*00f0*/ 	.word	0x000011e0


	//   ....[6]....
        /*00f4*/ 	.word	0x00004ba0


	//   ....[7]....
        /*00f8*/ 	.word	0x000066e0


	//   ....[8]....
        /*00fc*/ 	.word	0x00006c40


	//   ....[9]....
        /*0100*/ 	.word	0x00006f70


	//   ....[10]....
        /*0104*/ 	.word	0x000072c0


	//   ....[11]....
        /*0108*/ 	.word	0x00007570


	//   ....[12]....
        /*010c*/ 	.word	0x000077b0


	//   ....[13]....
        /*0110*/ 	.word	0x00007a20


	//   ....[14]....
        /*0114*/ 	.word	0x00007d00


	//   ....[15]....
        /*0118*/ 	.word	0x00007f20


	//   ....[16]....
        /*011c*/ 	.word	0x000080b0


	//   ....[17]....
        /*0120*/ 	.word	0x0000a450


	//   ....[18]....
        /*0124*/ 	.word	0x0000a5a0


	//   ....[19]....
        /*0128*/ 	.word	0x0000a610


	//   ....[20]....
        /*012c*/ 	.word	0x0000a680


	//----- nvinfo : EIATTR_REG_RECONFIG
	.align		4
.L_522:
        /*0130*/ 	.byte	0x01, 0x54
	.zero		2


	//----- nvinfo : EIATTR_SYSCALL_OFFSETS
	.align		4
        /*0134*/ 	.byte	0x04, 0x46
        /*0136*/ 	.short	(.L_524 - .L_523)


	//   ....[0]....
.L_523:
        /*0138*/ 	.word	0x00000e20


	//   ....[1]....
        /*013c*/ 	.word	0x00000f10


	//   ....[2]....
        /*0140*/ 	.word	0x00001070


	//   ....[3]....
        /*0144*/ 	.word	0x00001160


	//   ....[4]....
        /*0148*/ 	.word	0x00004510


	//   ....[5]....
        /*014c*/ 	.word	0x00004650


	//   ....[6]....
        /*0150*/ 	.word	0x00004770


	//   ....[7]....
        /*0154*/ 	.word	0x00004890


	//----- nvinfo : EIATTR_MBARRIER_INSTR_OFFSETS
	.align		4
.L_524:
        /*0158*/ 	.byte	0x04, 0x39
        /*015a*/ 	.short	(.L_526 - .L_525)


	//   ....[0]....
.L_525:
        /*015c*/ 	.word	0x000002f0
        /*0160*/ 	.word	0x000000ff
        /*0164*/ 	.word	0x00030800
        /*0168*/ 	.short	0x0100
        /*016a*/ 	.byte	0x06
	.zero		1


	//   ....[1]....
        /*016c*/ 	.word	0x000003f0
        /*0170*/ 	.word	0x000000ff
        /*0174*/ 	.word	0x00030810
        /*0178*/ 	.short	0x0100
        /*017a*/ 	.byte	0x08
	.zero		1


	//   ....[2]....
        /*017c*/ 	.word	0x00000400
        /*0180*/ 	.word	0x000000ff
        /*0184*/ 	.word	0x00030820
        /*0188*/ 	.short	0x0100
        /*018a*/ 	.byte	0x08
	.zero		1


	//   ....[3]....
        /*018c*/ 	.word	0x00000410
        /*0190*/ 	.word	0x000000ff
        /*0194*/ 	.word	0x00030818
        /*0198*/ 	.short	0x0100
        /*019a*/ 	.byte	0x08
	.zero		1


	//   ....[4]....
        /*019c*/ 	.word	0x00000420
        /*01a0*/ 	.word	0x000000ff
        /*01a4*/ 	.word	0x00030828
        /*01a8*/ 	.short	0x0100
        /*01aa*/ 	.byte	0x08
	.zero		1


	//   ....[5]....
        /*01ac*/ 	.word	0x00000550
        /*01b0*/ 	.word	0x000000ff
        /*01b4*/ 	.word	0x00030830
        /*01b8*/ 	.short	0x0100
        /*01ba*/ 	.byte	0x08
	.zero		1


	//   ....[6]....
        /*01bc*/ 	.word	0x00000560
        /*01c0*/ 	.word	0x000000ff
        /*01c4*/ 	.word	0x00030840
        /*01c8*/ 	.short	0x0100
        /*01ca*/ 	.byte	0x08
	.zero		1


	//   ....[7]....
        /*01cc*/ 	.word	0x00000570
        /*01d0*/ 	.word	0x000000ff
        /*01d4*/ 	.word	0x00030838
        /*01d8*/ 	.short	0x0100
        /*01da*/ 	.byte	0x08
	.zero		1


	//   ....[8]....
        /*01dc*/ 	.word	0x00000580
        /*01e0*/ 	.word	0x000000ff
        /*01e4*/ 	.word	0x00030848
        /*01e8*/ 	.short	0x0100
        /*01ea*/ 	.byte	0x08
	.zero		1


	//   ....[9]....
        /*01ec*/ 	.word	0x00001210
        /*01f0*/ 	.word	0x000000e7
        /*01f4*/ 	.word	0x00030800
        /*01f8*/ 	.short	0x010a
        /*01fa*/ 	.byte	0x3f
	.zero		1


	//   ....[10]....
        /*01fc*/ 	.word	0x00001340
        /*0200*/ 	.word	0x000000e7
        /*0204*/ 	.word	0x00030800
        /*0208*/ 	.short	0x010a
        /*020a*/ 	.byte	0x3f
	.zero		1


	//   ....[11]....
        /*020c*/ 	.word	0x000019d0
        /*0210*/ 	.word	0x00000000
        /*0214*/ 	.word	0x00030810
        /*0218*/ 	.short	0x010a
        /*021a*/ 	.byte	0x3f
	.zero		1


	//   ....[12]....
        /*021c*/ 	.word	0x00001a10
        /*0220*/ 	.word	0x00000000
        /*0224*/ 	.word	0x00030810
        /*0228*/ 	.short	0x010a
        /*022a*/ 	.byte	0x3f
	.zero		1


	//   ....[13]....
        /*022c*/ 	.word	0x00001f40
        /*0230*/ 	.word	0x00000000
        /*0234*/ 	.word	0x00030830
        /*0238*/ 	.short	0x010a
        /*023a*/ 	.byte	0x3f
	.zero		1


	//   ....[14]....
        /*023c*/ 	.word	0x00001fc0
        /*0240*/ 	.word	0x00000000
        /*0244*/ 	.word	0x00030830
        /*0248*/ 	.short	0x010a
        /*024a*/ 	.byte	0x3f
	.zero		1


	//   ....[15]....
        /*024c*/ 	.word	0x00003c20
        /*0250*/ 	.word	0x00000005
        /*0254*/ 	.word	0x00000000
        /*0258*/ 	.short	0x0101
        /*025a*/ 	.byte	0x3f
	.zero		1


	//   ....[16]....
        /*025c*/ 	.word	0x00003f50
        /*0260*/ 	.word	0x00000000
        /*0264*/ 	.word	0x00000000
        /*0268*/ 	.short	0x0101
        /*026a*/ 	.byte	0x3f
	.zero		1


	//   ....[17]....
        /*026c*/ 	.word	0x00008730
        /*0270*/ 	.word	0x00000010
        /*0274*/ 	.word	0x00030820
        /*0278*/ 	.short	0x010a
        /*027a*/ 	.byte	0x3f
	.zero		1


	//   ....[18]....
        /*027c*/ 	.word	0x00008e70
        /*0280*/ 	.word	0x00000010
        /*0284*/ 	.word	0x00030840
        /*0288*/ 	.short	0x010a
        /*028a*/ 	.byte	0x3f
	.zero		1


	//   ....[19]....
        /*028c*/ 	.word	0x00009110
        /*0290*/ 	.word	0x00000010
        /*0294*/ 	.word	0x00030828
        /*0298*/ 	.short	0x010a
        /*029a*/ 	.byte	0x3f
	.zero		1


	//   ....[20]....
        /*029c*/ 	.word	0x000093b0
        /*02a0*/ 	.word	0x00000010
        /*02a4*/ 	.word	0x00030848
        /*02a8*/ 	.short	0x010a
        /*02aa*/ 	.byte	0x3f
	.zero		1


	//   ....[21]....
        /*02ac*/ 	.word	0x00009600
        /*02b0*/ 	.word	0x00000010
        /*02b4*/ 	.word	0x00030820
        /*02b8*/ 	.short	0x010a
        /*02ba*/ 	.byte	0x3f
	.zero		1


	//   ....[22]....
        /*02bc*/ 	.word	0x00009920
        /*02c0*/ 	.word	0x00000010
        /*02c4*/ 	.word	0x00030840
        /*02c8*/ 	.short	0x010a
        /*02ca*/ 	.byte	0x3f
	.zero		1


	//   ....[23]....
        /*02cc*/ 	.word	0x00009b90
        /*02d0*/ 	.word	0x00000010
        /*02d4*/ 	.word	0x00030828
        /*02d8*/ 	.short	0x010a
        /*02da*/ 	.byte	0x3f
	.zero		1


	//   ....[24]....
        /*02dc*/ 	.word	0x00009e80
        /*02e0*/ 	.word	0x00000003
        /*02e4*/ 	.word	0x00030840
        /*02e8*/ 	.short	0x010a
        /*02ea*/ 	.byte	0x3f
	.zero		1


	//   ....[25]....
        /*02ec*/ 	.word	0x0000a2c0
        /*02f0*/ 	.word	0x00000006
        /*02f4*/ 	.word	0x00000000
        /*02f8*/ 	.short	0x010a
        /*02fa*/ 	.byte	0x3f
	.zero		1


	//   ....[26]....
        /*02fc*/ 	.word	0x0000a320
        /*0300*/ 	.word	0x00000003
        /*0304*/ 	.word	0x00000000
        /*0308*/ 	.short	0x010a
        /*030a*/ 	.byte	0x3f
	.zero		1


	//   ....[27]....
        /*030c*/ 	.word	0x0000a380
        /*0310*/ 	.word	0x00000000
        /*0314*/ 	.word	0x00000000
        /*0318*/ 	.short	0x010a
        /*031a*/ 	.byte	0x3f
	.zero		1


	//   ....[28]....
        /*031c*/ 	.word	0x0000a3b0
        /*0320*/ 	.word	0x00000003
        /*0324*/ 	.word	0x00000000
        /*0328*/ 	.short	0x010a
        /*032a*/ 	.byte	0x3f
	.zero		1


	//   ....[29]....
        /*032c*/ 	.word	0x0000a480
        /*0330*/ 	.word	0x000000e7
        /*0334*/ 	.word	0x00030800
        /*0338*/ 	.short	0x010a
        /*033a*/ 	.byte	0x3f
	.zero		1


	//   ....[30]....
        /*033c*/ 	.word	0x0000a4d0
        /*0340*/ 	.word	0x00000000
        /*0344*/ 	.word	0x00030810
        /*0348*/ 	.short	0x010a
        /*034a*/ 	.byte	0x3f
	.zero		1


	//   ....[31]....
        /*034c*/ 	.word	0x0000a520
        /*0350*/ 	.word	0x00000000
        /*0354*/ 	.word	0x00030830
        /*0358*/ 	.short	0x010a
        /*035a*/ 	.byte	0x3f
	.zero		1


	//   ....[32]....
        /*035c*/ 	.word	0x0000a6c0
        /*0360*/ 	.word	0x00000010
        /*0364*/ 	.word	0x00030820
        /*0368*/ 	.short	0x010a
        /*036a*/ 	.byte	0x3f
	.zero		1


	//   ....[33]....
        /*036c*/ 	.word	0x0000a710
        /*0370*/ 	.word	0x00000010
        /*0374*/ 	.word	0x00030840
        /*0378*/ 	.short	0x010a
        /*037a*/ 	.byte	0x3f
	.zero		1


	//   ....[34]....
        /*037c*/ 	.word	0x0000a760
        /*0380*/ 	.word	0x00000010
        /*0384*/ 	.word	0x00030828
        /*0388*/ 	.short	0x010a
        /*038a*/ 	.byte	0x3f
	.zero		1


	//   ....[35]....
        /*038c*/ 	.word	0x0000a7b0
        /*0390*/ 	.word	0x00000010
        /*0394*/ 	.word	0x00030848
        /*0398*/ 	.short	0x010a
        /*039a*/ 	.byte	0x3f
	.zero		1


	//   ....[36]....
        /*039c*/ 	.word	0x0000a810
        /*03a0*/ 	.word	0x00000010
        /*03a4*/ 	.word	0x00030820
        /*03a8*/ 	.short	0x010a
        /*03aa*/ 	.byte	0x3f
	.zero		1


	//   ....[37]....
        /*03ac*/ 	.word	0x0000a860
        /*03b0*/ 	.word	0x00000010
        /*03b4*/ 	.word	0x00030840
        /*03b8*/ 	.short	0x010a
        /*03ba*/ 	.byte	0x3f
	.zero		1


	//   ....[38]....
        /*03bc*/ 	.word	0x0000a8b0
        /*03c0*/ 	.word	0x00000010
        /*03c4*/ 	.word	0x00030828
        /*03c8*/ 	.short	0x010a
        /*03ca*/ 	.byte	0x3f
	.zero		1


	//   ....[39]....
        /*03cc*/ 	.word	0x0000a900
        /*03d0*/ 	.word	0x00000003
        /*03d4*/ 	.word	0x00030840
        /*03d8*/ 	.short	0x010a
        /*03da*/ 	.byte	0x3f
	.zero		1


	//   ....[40]....
        /*03dc*/ 	.word	0x0000a9d0
        /*03e0*/ 	.word	0x00000006
        /*03e4*/ 	.word	0x00000000
        /*03e8*/ 	.short	0x010a
        /*03ea*/ 	.byte	0x3f
	.zero		1


	//   ....[41]....
        /*03ec*/ 	.word	0x0000aa20
        /*03f0*/ 	.word	0x00000003
        /*03f4*/ 	.word	0x00000000
        /*03f8*/ 	.short	0x010a
        /*03fa*/ 	.byte	0x3f
	.zero		1


	//   ....[42]....
        /*03fc*/ 	.word	0x0000aa70
        /*0400*/ 	.word	0x00000000
        /*0404*/ 	.word	0x00000000
        /*0408*/ 	.short	0x010a
        /*040a*/ 	.byte	0x3f
	.zero		1


	//----- nvinfo : EIATTR_NUM_MBARRIERS
	.align		4
.L_526:
        /*040c*/ 	.byte	0x03, 0x38
        /*040e*/ 	.short	0x0009


	//----- nvinfo : EIATTR_EXIT_INSTR_OFFSETS
	.align		4
        /*0410*/ 	.byte	0x04, 0x1c
        /*0412*/ 	.short	(.L_528 - .L_527)


	//   ....[0]....
.L_527:
        /*0414*/ 	.word	0x0000a400


	//----- nvinfo : EIATTR_MAX_THREADS
	.align		4
.L_528:
        /*0418*/ 	.byte	0x04, 0x05
        /*041a*/ 	.short	(.L_530 - .L_529)
.L_529:
        /*041c*/ 	.word	0x00000180
        /*0420*/ 	.word	0x00000001
        /*0424*/ 	.word	0x00000001


	//----- nvinfo : EIATTR_CRS_STACK_SIZE
	.align		4
.L_530:
        /*0428*/ 	.byte	0x04, 0x1e
        /*042a*/ 	.short	(.L_532 - .L_531)
.L_531:
        /*042c*/ 	.word	0x00000000


	//----- nvinfo : EIATTR_CBANK_PARAM_SIZE
	.align		4
.L_532:
        /*0430*/ 	.byte	0x03, 0x19
        /*0432*/ 	.short	0x0970


	//----- nvinfo : EIATTR_PARAM_CBANK
	.align		4
        /*0434*/ 	.byte	0x04, 0x0a
        /*0436*/ 	.short	(.L_534 - .L_533)
	.align		4
.L_533:
        /*0438*/ 	.word	index@(.nv.constant0._ZN7cutlass13device_kernelIN5flash11enable_sm90INS1_16FlashAttnBwdSm90INS1_25CollectiveMainloopBwdSm90ILi2ELi2ELi2EN4cute5tupleIJNS5_1CILi1EEES8_S8_EEENS6_IJNS7_ILi64EEENS7_ILi128EEESB_EEENS_10bfloat16_tEfNS_4arch4Sm90ELb0ELb1ELb0ELb0ELb1ELb1ELb0ELb0ELi2ELi1ELi2ELi1ELb0EEENS1_21CollectiveEpilogueBwdISC_SD_SF_Li256ELb0ELb0ELi1EEENS1_19SingleTileSchedulerILb0ELb0ELb0ELi128EEEEEEEEEvNT_6ParamsE)
        /*043c*/ 	.short	0x0210
        /*043e*/ 	.short	0x0970


	//----- nvinfo : EIATTR_SW_WAR
	.align		4
.L_534:
        /*0440*/ 	.byte	0x04, 0x36
        /*0442*/ 	.short	(.L_536 - .L_535)
.L_535:
        /*0444*/ 	.word	0x00000008
.L_536:


//--------------------- .nv.info._ZN7cutlass13device_kernelIN5flash11enable_sm90INS1_16FlashAttnBwdSm90INS1_25CollectiveMainloopBwdSm90ILi2ELi2ELi2EN4cute5tupleIJNS5_1CILi1EEES8_S8_EEENS6_IJNS7_ILi64EEENS7_ILi128EEESB_EEENS_10bfloat16_tEfNS_4arch4Sm90ELb0ELb1ELb0ELb0ELb0ELb1ELb0ELb0ELi2ELi1ELi2ELi1ELb0EEENS1_24CollectiveEpilogueBwdGQAISC_fSF_Li256ELb0ELb0EEENS1_19SingleTileSchedulerILb0ELb0ELb0ELi128EEEEEEEEEvNT_6ParamsE --------------------------
	.section	.nv.info._ZN7cutlass13device_kernelIN5flash11enable_sm90INS1_16FlashAttnBwdSm90INS1_25CollectiveMainloopBwdSm90ILi2ELi2ELi2EN4cute5tupleIJNS5_1CILi1EEES8_S8_EEENS6_IJNS7_ILi64EEENS7_ILi128EEESB_EEENS_10bfloat16_tEfNS_4arch4Sm90ELb0ELb1ELb0ELb0ELb0ELb1ELb0ELb0ELi2ELi1ELi2ELi1ELb0EEENS1_24CollectiveEpilogueBwdGQAISC_fSF_Li256ELb0ELb0EEENS1_19SingleTileSchedulerILb0ELb0ELb0ELi128EEEEEEEEEvNT_6ParamsE,"",@"SHT_CUDA_INFO"
	.sectionflags	@""
	.align	4


	//----- nvinfo : EIATTR_CUDA_API_VERSION
	.align		4
        /*0000*/ 	.byte	0x04, 0x37
        /*0002*/ 	.short	(.L_538 - .L_537)
.L_537:
        /*0004*/ 	.word	0x00000082


	//----- nvinfo : EIATTR_KPARAM_INFO
	.align		4
.L_538:
        /*0008*/ 	.byte	0x04, 0x17
        /*000a*/ 	.short	(.L_540 - .L_539)
.L_539:
        /*000c*/ 	.word	0x00000000
        /*0010*/ 	.short	0x0000
        /*0012*/ 	.short	0x0070
        /*0014*/ 	.byte	0x00, 0xf0, 0x01, 0x1a


	//----- nvinfo : EIATTR_SPARSE_MMA_MASK
	.align		4
.L_540:
        /*0018*/ 	.byte	0x03, 0x50
        /*001a*/ 	.short	0x0000


	//----- nvinfo : EIATTR_MAXREG_COUNT
	.align		4
        /*001c*/ 	.byte	0x03, 0x1b
        /*001e*/ 	.short	0x00a8


	//----- nvinfo : EIATTR_NUM_BARRIERS
	.align		4
        /*0020*/ 	.byte	0x02, 0x4c
        /*0022*/ 	.byte	0x10
	.zero		1


	//----- nvinfo : EIATTR_EXTERNS
	.align		4
        /*0024*/ 	.byte	0x04, 0x0f
        /*0026*/ 	.short	(.L_542 - .L_541)


	//   ....[0]....
	.align		4
.L_541:
        /*0028*/ 	.word	index@(__assertfail)


	//----- nvinfo : EIATTR_ANNOTATIONS
	.align		4
.L_542:
        /*002c*/ 	.byte	0x04, 0x55
        /*002e*/ 	.short	(.L_544 - .L_543)


	//   ....[0]....
.L_543:
        /*0030*/ 	.word	0x00000001
        /*0034*/ 	.byte	0xd0, 0x61, 0x00, 0x00, 0x01, 0x00, 0x00, 0x00, 0xc0, 0x63, 0x00, 0x00, 0x01, 0x00, 0x00, 0x00
        /*0044*/ 	.byte	0xb0, 0x6e, 0x00, 0x00, 0x01, 0x00, 0x00, 0x00, 0xd0, 0x6e, 0x00, 0x00, 0x01, 0x00, 0x00, 0x00
        /*0054*/ 	.byte	0x70, 0x73, 0x00, 0x00


	//----- nvinfo : EIATTR_MERCURY_ISA_VERSION
	.align		4
.L_544:
        /*0058*/ 	.byte	0x03, 0x5f
        /*005a*/ 	.short	0x0101


	//----- nvinfo : EIATTR_INT_WARP_WIDE_INSTR_OFFSETS
	.align		4
        /*005c*/ 	.byte	0x04, 0x31
        /*005e*/ 	.short	(.L_546 - .L_545)


	//   ....[0]....
.L_545:
        /*0060*/ 	.word	0x00000190


	//   ....[1]....
        /*0064*/ 	.word	0x000001c0


	//----- nvinfo : EIATTR_COOP_GROUP_MASK_REGIDS
	.align		4
.L_546:
        /*0068*/ 	.byte	0x04, 0x29
        /*006a*/ 	.short	(.L_548 - .L_547)


	//   ....[0]....
.L_547:
        /*006c*/ 	.word	0xffffffff


	//   ....[1]....
        /*0070*/ 	.word	0xffffffff


	//   ....[2]....
        /*0074*/ 	.word	0xffffffff


	//   ....[3]....
        /*0078*/ 	.word	0xffffffff


	//   ....[4]....
        /*007c*/ 	.word	0xffffffff


	//   ....[5]....
        /*0080*/ 	.word	0xffffffff


	//   ....[6]....
        /*0084*/ 	.word	0xffffffff


	//   ....[7]....
        /*0088*/ 	.word	0x0500000f


	//----- nvinfo : EIATTR_COOP_GROUP_INSTR_OFFSETS
	.align		4
.L_548:
        /*008c*/ 	.byte	0x04, 0x28
        /*008e*/ 	.short	(.L_550 - .L_549)


	//   ....[0]....
.L_549:
        /*0090*/ 	.word	0x00000070


	//   ....[1]....
        /*0094*/ 	.word	0x000001a0


	//   ....[2]....
        /*0098*/ 	.word	0x000001f0


	//   ....[3]....
        /*009c*/ 	.word	0x000003e0


	//   ....[4]....
        /*00a0*/ 	.word	0x00000600


	//   ....[5]....
        /*00a4*/ 	.word	0x00001170


	//   ....[6]....
        /*00a8*/ 	.word	0x00004bc0


	//   ....[7]....
        /*00ac*/ 	.word	0x00007a30


	//----- nvinfo : EIATTR_REG_RECONFIG
	.align		4
.L_550:
        /*00b0*/ 	.byte	0x01, 0x54
	.zero		2


	//----- nvinfo : EIATTR_SYSCALL_OFFSETS
	.align		4
        /*00b4*/ 	.byte	0x04, 0x46
        /*00b6*/ 	.short	(.L_552 - .L_551)


	//   ....[0]....
.L_551:
        /*00b8*/ 	.word	0x00000db0


	//   ....[1]....
        /*00bc*/ 	.word	0x00000ea0


	//   ....[2]....
        /*00c0*/ 	.word	0x00001000


	//   ....[3]....
        /*00c4*/ 	.word	0x000010f0


	//----- nvinfo : EIATTR_MBARRIER_INSTR_OFFSETS
	.align		4
.L_552:
        /*00c8*/ 	.byte	0x04, 0x39
        /*00ca*/ 	.short	(.L_554 - .L_553)


	//   ....[0]....
.L_553:
        /*00cc*/ 	.word	0x00000290
        /*00d0*/ 	.word	0x000000ff
        /*00d4*/ 	.word	0x00030800
        /*00d8*/ 	.short	0x0100
        /*00da*/ 	.byte	0x06
	.zero		1


	//   ....[1]....
        /*00dc*/ 	.word	0x00000390
        /*00e0*/ 	.word	0x000000ff
        /*00e4*/ 	.word	0x00030810
        /*00e8*/ 	.short	0x0100
        /*00ea*/ 	.byte	0x08
	.zero		1


	//   ....[2]....
        /*00ec*/ 	.word	0x000003a0
        /*00f0*/ 	.word	0x000000ff
        /*00f4*/ 	.word	0x00030820
        /*00f8*/ 	.short	0x0100
        /*00fa*/ 	.byte	0x08
	.zero		1


	//   ....[3]....
        /*00fc*/ 	.word	0x000003b0
        /*0100*/ 	.word	0x000000ff
        /*0104*/ 	.word	0x00030818
        /*0108*/ 	.short	0x0100
        /*010a*/ 	.byte	0x08
	.zero		1


	//   ....[4]....
        /*010c*/ 	.word	0x000003c0
        /*0110*/ 	.word	0x000000ff
        /*0114*/ 	.word	0x00030828
        /*0118*/ 	.short	0x0100
        /*011a*/ 	.byte	0x08
	.zero		1


	//   ....[5]....
        /*011c*/ 	.word	0x000004f0
        /*0120*/ 	.word	0x000000ff
        /*0124*/ 	.word	0x00030830
        /*0128*/ 	.short	0x0100
        /*012a*/ 	.byte	0x08
	.zero		1


	//   ....[6]....
        /*012c*/ 	.word	0x00000500
        /*0130*/ 	.word	0x000000ff
        /*0134*/ 	.word	0x00030840
        /*0138*/ 	.short	0x0100
        /*013a*/ 	.byte	0x08
	.zero		1


	//   ....[7]....
        /*013c*/ 	.word	0x00000510
        /*0140*/ 	.word	0x000000ff
        /*0144*/ 	.word	0x00030838
        /*0148*/ 	.short	0x0100
        /*014a*/ 	.byte	0x08
	.zero		1


	//   ....[8]....
        /*014c*/ 	.word	0x00000520
        /*0150*/ 	.word	0x000000ff
        /*0154*/ 	.word	0x00030848
        /*0158*/ 	.short	0x0100
        /*015a*/ 	.byte	0x08
	.zero		1


	//   ....[9]....
        /*015c*/ 	.word	0x000011a0
        /*0160*/ 	.word	0x000000e5
        /*0164*/ 	.word	0x00030800
        /*0168*/ 	.short	0x010a
        /*016a*/ 	.byte	0x3f
	.zero		1


	//   ....[10]....
        /*016c*/ 	.word	0x000012d0
        /*0170*/ 	.word	0x000000e5
        /*0174*/ 	.word	0x00030800
        /*0178*/ 	.short	0x010a
        /*017a*/ 	.byte	0x3f
	.zero		1


	//   ....[11]....
        /*017c*/ 	.word	0x00001950
        /*0180*/ 	.word	0x00000000
        /*0184*/ 	.word	0x00030810
        /*0188*/ 	.short	0x010a
        /*018a*/ 	.byte	0x3f
	.zero		1


	//   ....[12]....
        /*018c*/ 	.word	0x00001990
        /*0190*/ 	.word	0x00000000
        /*0194*/ 	.word	0x00030810
        /*0198*/ 	.short	0x010a
        /*019a*/ 	.byte	0x3f
	.zero		1


	//   ....[13]....
        /*019c*/ 	.word	0x00001ec0
        /*01a0*/ 	.word	0x00000000
        /*01a4*/ 	.word	0x00030830
        /*01a8*/ 	.short	0x010a
        /*01aa*/ 	.byte	0x3f
	.zero		1


	//   ....[14]....
        /*01ac*/ 	.word	0x00001f40
        /*01b0*/ 	.word	0x00000000
        /*01b4*/ 	.word	0x00030830
        /*01b8*/ 	.short	0x010a
        /*01ba*/ 	.byte	0x3f
	.zero		1


	//   ....[15]....
        /*01bc*/ 	.word	0x00003ba0
        /*01c0*/ 	.word	0x00000005
        /*01c4*/ 	.word	0x00000000
        /*01c8*/ 	.short	0x0101
        /*01ca*/ 	.byte	0x3f
	.zero		1


	//   ....[16]....
        /*01cc*/ 	.word	0x00003ec0
        /*01d0*/ 	.word	0x00000000
        /*01d4*/ 	.word	0x00000000
        /*01d8*/ 	.short	0x0101
        /*01da*/ 	.byte	0x3f
	.zero		1


	//   ....[17]....
        /*01dc*/ 	.word	0x00005d10
        /*01e0*/ 	.word	0x00000010
        /*01e4*/ 	.word	0x00030820
        /*01e8*/ 	.short	0x010a
        /*01ea*/ 	.byte	0x3f
	.zero		1


	//   ....[18]....
        /*01ec*/ 	.word	0x00006450
        /*01f0*/ 	.word	0x00000010
        /*01f4*/ 	.word	0x00030840
        /*01f8*/ 	.short	0x010a
        /*01fa*/ 	.byte	0x3f
	.zero		1


	//   ....[19]....
        /*01fc*/ 	.word	0x000066f0
        /*0200*/ 	.word	0x00000010
        /*0204*/ 	.word	0x00030828
        /*0208*/ 	.short	0x010a
        /*020a*/ 	.byte	0x3f
	.zero		1


	//   ....[20]....
        /*020c*/ 	.word	0x00006990
        /*0210*/ 	.word	0x00000010
        /*0214*/ 	.word	0x00030848
        /*0218*/ 	.short	0x010a
        /*021a*/ 	.byte	0x3f
	.zero		1


	//   ....[21]....
        /*021c*/ 	.word	0x00006be0
        /*0220*/ 	.word	0x00000010
        /*0224*/ 	.word	0x00030820
        /*0228*/ 	.short	0x010a
        /*022a*/ 	.byte	0x3f
	.zero		1


	//   ....[22]....
        /*022c*/ 	.word	0x00006f00
        /*0230*/ 	.word	0x00000010
        /*0234*/ 	.word	0x00030840
        /*0238*/ 	.short	0x010a
        /*023a*/ 	.byte	0x3f
	.zero		1


	//   ....[23]....
        /*023c*/ 	.word	0x00007170
        /*0240*/ 	.word	0x00000010
        /*0244*/ 	.word	0x00030828
        /*0248*/ 	.short	0x010a
        /*024a*/ 	.byte	0x3f
	.zero		1


	//   ....[24]....
        /*024c*/ 	.word	0x00007460
        /*0250*/ 	.word	0x00000003
        /*0254*/ 	.word	0x00030840
        /*0258*/ 	.short	0x010a
        /*025a*/ 	.byte	0x3f
	.zero		1


	//   ....[25]....
        /*025c*/ 	.word	0x000078a0
        /*0260*/ 	.word	0x00000006
        /*0264*/ 	.word	0x00000000
        /*0268*/ 	.short	0x010a
        /*026a*/ 	.byte	0x3f
	.zero		1


	//   ....[26]....
        /*026c*/ 	.word	0x00007900
        /*0270*/ 	.word	0x00000003
        /*0274*/ 	.word	0x00000000
        /*0278*/ 	.short	0x010a
        /*027a*/ 	.byte	0x3f
	.zero		1


	//   ....[27]....
        /*027c*/ 	.word	0x00007960
        /*0280*/ 	.word	0x00000000
        /*0284*/ 	.word	0x00000000
        /*0288*/ 	.short	0x010a
        /*028a*/ 	.byte	0x3f
	.zero		1


	//   ....[28]....
        /*028c*/ 	.word	0x00007990
        /*0290*/ 	.word	0x00000003
        /*0294*/ 	.word	0x00000000
        /*0298*/ 	.short	0x010a
        /*029a*/ 	.byte	0x3f
	.zero		1


	//   ....[29]....
        /*029c*/ 	.word	0x00007a60
        /*02a0*/ 	.word	0x000000e5
        /*02a4*/ 	.word	0x00030800
        /*02a8*/ 	.short	0x010a
        /*02aa*/ 	.byte	0x3f
	.zero		1


	//   ....[30]....
        /*02ac*/ 	.word	0x00007ab0
        /*02b0*/ 	.word	0x00000000
        /*02b4*/ 	.word	0x00030810
        /*02b8*/ 	.short	0x010a
        /*02ba*/ 	.byte	0x3f
	.zero		1


	//   ....[31]....
        /*02bc*/ 	.word	0x00007b00
        /*02c0*/ 	.word	0x00000000
        /*02c4*/ 	.word	0x00030830
        /*02c8*/ 	.short	0x010a
        /*02ca*/ 	.byte	0x3f
	.zero		1


	//   ....[32]....
        /*02cc*/ 	.word	0x00007b50
        /*02d0*/ 	.word	0x00000010
        /*02d4*/ 	.word	0x00030820
        /*02d8*/ 	.short	0x010a
        /*02da*/ 	.byte	0x3f
	.zero		1


	//   ....[33]....
        /*02dc*/ 	.word	0x00007ba0
        /*02e0*/ 	.word	0x00000010
        /*02e4*/ 	.word	0x00030840
        /*02e8*/ 	.short	0x010a
        /*02ea*/ 	.byte	0x3f
	.zero		1


	//   ....[34]....
        /*02ec*/ 	.word	0x00007bf0
        /*02f0*/ 	.word	0x00000010
        /*02f4*/ 	.word	0x00030828
        /*02f8*/ 	.short	0x010a
        /*02fa*/ 	.byte	0x3f
	.zero		1


	//   ....[35]....
        /*02fc*/ 	.word	0x00007c40
        /*0300*/ 	.word	0x00000010
        /*0304*/ 	.word	0x00030848
        /*0308*/ 	.short	0x010a
        /*030a*/ 	.byte	0x3f
	.zero		1


	//   ....[36]....
        /*030c*/ 	.word	0x00007ca0
        /*0310*/ 	.word	0x00000010
        /*0314*/ 	.word	0x00030820
        /*0318*/ 	.short	0x010a
        /*031a*/ 	.byte	0x3f
	.zero		1


	//   ....[37]....
        /*031c*/ 	.word	0x00007cf0
        /*0320*/ 	.word	0x00000010
        /*0324*/ 	.word	0x00030840
        /*0328*/ 	.short	0x010a
        /*032a*/ 	.byte	0x3f
	.zero		1


	//   ....[38]....
        /*032c*/ 	.word	0x00007d40
        /*0330*/ 	.word	0x00000010
        /*0334*/ 	.word	0x00030828
        /*0338*/ 	.short	0x010a
        /*033a*/ 	.byte	0x3f
	.zero		1


	//   ....[39]....
        /*033c*/ 	.word	0x00007d90
        /*0340*/ 	.word	0x00000003
        /*0344*/ 	.word	0x00030840
        /*0348*/ 	.short	0x010a
        /*034a*/ 	.byte	0x3f
	.zero		1


	//   ....[40]....
        /*034c*/ 	.word	0x00007e60
        /*0350*/ 	.word	0x00000006
        /*0354*/ 	.word	0x00000000
        /*0358*/ 	.short	0x010a
        /*035a*/ 	.byte	0x3f
	.zero		1


	//   ....[41]....
        /*035c*/ 	.word	0x00007eb0
        /*0360*/ 	.word	0x00000003
        /*0364*/ 	.word	0x00000000
        /*0368*/ 	.short	0x010a
        /*036a*/ 	.byte	0x3f
	.zero		1


	//   ....[42]....
        /*036c*/ 	.word	0x00007f00
        /*0370*/ 	.word	0x00000000
        /*0374*/ 	.word	0x00000000
        /*0378*/ 	.short	0x010a
        /*037a*/ 	.byte	0x3f
	.zero		1


	//----- nvinfo : EIATTR_NUM_MBARRIERS
	.align		4
.L_554:
        /*037c*/ 	.byte	0x03, 0x38
        /*037e*/ 	.short	0x0009


	//----- nvinfo : EIATTR_EXIT_INSTR_OFFSETS
	.align		4
        /*0380*/ 	.byte	0x04, 0x1c
        /*0382*/ 	.short	(.L_556 - .L_555)


	//   ....[0]....
.L_555:
        /*0384*/ 	.word	0x000079e0


	//----- nvinfo : EIATTR_MAX_THREADS
	.align		4
.L_556:
        /*0388*/ 	.byte	0x04, 0x05
        /*038a*/ 	.short	(.L_558 - .L_557)
.L_557:
        /*038c*/ 	.word	0x00000180
        /*0390*/ 	.word	0x00000001
        /*0394*/ 	.word	0x00000001


	//----- nvinfo : EIATTR_CRS_STACK_SIZE
	.align		4
.L_558:
        /*0398*/ 	.byte	0x04, 0x1e
        /*039a*/ 	.short	(.L_560 - .L_559)
.L_559:
        /*039c*/ 	.word	0x00000000


	//----- nvinfo : EIATTR_CBANK_PARAM_SIZE
	.align		4
.L_560:
        /*03a0*/ 	.byte	0x03, 0x19
        /*03a2*/ 	.short	0x06f0


	//----- nvinfo : EIATTR_PARAM_CBANK
	.align		4
        /*03a4*/ 	.byte	0x04, 0x0a
        /*03a6*/ 	.short	(.L_562 - .L_561)
	.align		4
.L_561:
        /*03a8*/ 	.word	index@(.nv.constant0._ZN7cutlass13device_kernelIN5flash11enable_sm90INS1_16FlashAttnBwdSm90INS1_25CollectiveMainloopBwdSm90ILi2ELi2ELi2EN4cute5tupleIJNS5_1CILi1EEES8_S8_EEENS6_IJNS7_ILi64EEENS7_ILi128EEESB_EEENS_10bfloat16_tEfNS_4arch4Sm90ELb0ELb1ELb0ELb0ELb0ELb1ELb0ELb0ELi2ELi1ELi2ELi1ELb0EEENS1_24CollectiveEpilogueBwdGQAISC_fSF_Li256ELb0ELb0EEENS1_19SingleTileSchedulerILb0ELb0ELb0ELi128EEEEEEEEEvNT_6ParamsE)
        /*03ac*/ 	.short	0x0210
        /*03ae*/ 	.short	0x06f0


	//----- nvinfo : EIATTR_SW_WAR
	.align		4
.L_562:
        /*03b0*/ 	.byte	0x04, 0x36
        /*03b2*/ 	.short	(.L_564 - .L_563)
.L_563:
        /*03b4*/ 	.word	0x00000008
.L_564:


//--------------------- .nv.info._ZN7cutlass13device_kernelIN5flash11enable_sm90INS1_16FlashAttnBwdSm90INS1_25CollectiveMainloopBwdSm90ILi2ELi2ELi2EN4cute5tupleIJNS5_1CILi1EEES8_S8_EEENS6_IJNS7_ILi64EEENS7_ILi128EEESB_EEENS_10bfloat16_tEfNS_4arch4Sm90ELb0ELb1ELb0ELb0ELb1ELb1ELb0ELb0ELi2ELi1ELi2ELi1ELb0EEENS1_24CollectiveEpilogueBwdGQAISC_fSF_Li256ELb0ELb1EEENS1_19SingleTileSchedulerILb0ELb0ELb0ELi128EEEEEEEEEvNT_6ParamsE --------------------------
	.section	.nv.info._ZN7cutlass13device_kernelIN5flash11enable_sm90INS1_16FlashAttnBwdSm90INS1_25CollectiveMainloopBwdSm90ILi2ELi2ELi2EN4cute5tupleIJNS5_1CILi1EEES8_S8_EEENS6_IJNS7_ILi64EEENS7_ILi128EEESB_EEENS_10bfloat16_tEfNS_4arch4Sm90ELb0ELb1ELb0ELb0ELb1ELb1ELb0ELb0ELi2ELi1ELi2ELi1ELb0EEENS1_24CollectiveEpilogueBwdGQAISC_fSF_Li256ELb0ELb1EEENS1_19SingleTileSchedulerILb0ELb0ELb0ELi128EEEEEEEEEvNT_6ParamsE,"",@"SHT_CUDA_INFO"
	.sectionflags	@""
	.align	4


	//----- nvinfo : EIATTR_CUDA_API_VERSION
	.align		4
        /*0000*/ 	.byte	0x04, 0x37
        /*0002*/ 	.short	(.L_566 - .L_565)
.L_565:
        /*0004*/ 	.word	0x00000082


	//----- nvinfo : EIATTR_KPARAM_INFO
	.align		4
.L_566:
        /*0008*/ 	.byte	0x04, 0x17
        /*000a*/ 	.short	(.L_568 - .L_567)
.L_567:
        /*000c*/ 	.word	0x00000000
        /*0010*/ 	.short	0x0000
        /*0012*/ 	.short	0x0070
        /*0014*/ 	.byte	0x00, 0xf0, 0x01, 0x1a


	//----- nvinfo : EIATTR_SPARSE_MMA_MASK
	.align		4
.L_568:
        /*0018*/ 	.byte	0x03, 0x50
        /*001a*/ 	.short	0x0000


	//----- nvinfo : EIATTR_MAXREG_COUNT
	.align		4
        /*001c*/ 	.byte	0x03, 0x1b
        /*001e*/ 	.short	0x00a8


	//----- nvinfo : EIATTR_NUM_BARRIERS
	.align		4
        /*0020*/ 	.byte	0x02, 0x4c
        /*0022*/ 	.byte	0x10
	.zero		1


	//----- nvinfo : EIATTR_EXTERNS
	.align		4
        /*0024*/ 	.byte	0x04, 0x0f
        /*0026*/ 	.short	(.L_570 - .L_569)


	//   ....[0]....
	.align		4
.L_569:
        /*0028*/ 	.word	index@(__assertfail)


	//----- nvinfo : EIATTR_ANNOTATIONS
	.align		4
.L_570:
        /*002c*/ 	.byte	0x04, 0x55
        /*002e*/ 	.short	(.L_572 - .L_571)


	//   ....[0]....
.L_571:
        /*0030*/ 	.word	0x00000001
        /*0034*/ 	.byte	0xc0, 0x75, 0x00, 0x00, 0x01, 0x00, 0x00, 0x00, 0xb0, 0x77, 0x00, 0x00, 0x01, 0x00, 0x00, 0x00
        /*0044*/ 	.byte	0xa0, 0x82, 0x00, 0x00, 0x01, 0x00, 0x00, 0x00, 0xc0, 0x82, 0x00, 0x00, 0x01, 0x00, 0x00, 0x00
        /*0054*/ 	.byte	0x60, 0x87, 0x00, 0x00


	//----- nvinfo : EIATTR_MERCURY_ISA_VERSION
	.align		4
.L_572:
        /*0058*/ 	.byte	0x03, 0x5f
        /*005a*/ 	.short	0x0101


	//----- nvinfo : EIATTR_INT_WARP_WIDE_INSTR_OFFSETS
	.align		4
        /*005c*/ 	.byte	0x04, 0x31
        /*005e*/ 	.short	(.L_574 - .L_573)


	//   ....[0]....
.L_573:
        /*0060*/ 	.word	0x00000190


	//   ....[1]....
        /*0064*/ 	.word	0x000001c0


	//   ....[2]....
        /*0068*/ 	.word	0x00005a10


	//   ....[3]....
        /*006c*/ 	.word	0x00006010


	//   ....[4]....
        /*0070*/ 	.word	0x000064c0


	//   ....[5]....
        /*0074*/ 	.word	0x00006790


	//   ....[6]....
        /*0078*/ 	.word	0x000069f0


	//   ....[7]....
        /*007c*/ 	.word	0x00006b80


	//----- nvinfo : EIATTR_COOP_GROUP_MASK_REGIDS
	.align		4
.L_574:
        /*0080*/ 	.byte	0x04, 0x29
        /*0082*/ 	.short	(.L_576 - .L_575)


	//   ....[0]....
.L_575:
        /*0084*/ 	.word	0xffffffff


	//   ....[1]....
        /*0088*/ 	.word	0xffffffff


	//   ....[2]....
        /*008c*/ 	.word	0xffffffff


	//   ....[3]....
        /*0090*/ 	.word	0xffffffff


	//   ....[4]....
        /*0094*/ 	.word	0xffffffff


	//   ....[5]....
        /*0098*/ 	.word	0xffffffff


	//   ....[6]....
        /*009c*/ 	.word	0xffffffff


	//   ....[7]....
        /*00a0*/ 	.word	0xffffffff


	//   ....[8]....
        /*00a4*/ 	.word	0xffffffff


	//   ....[9]....
        /*00a8*/ 	.word	0xffffffff


	//   ....[10]....
        /*00ac*/ 	.word	0xffffffff


	//   ....[11]....
        /*00b0*/ 	.word	0xffffffff


	//   ....[12]....
        /*00b4*/ 	.word	0xffffffff


	//   ....[13]....
        /*00b8*/ 	.word	0xffffffff


	//   ....[14]....
        /*00bc*/ 	.word	0xffffffff


	//   ....[15]....
        /*00c0*/ 	.word	0xffffffff


	//   ....[16]....
        /*00c4*/ 	.word	0xffffffff


	//   ....[17]....
        /*00c8*/ 	.word	0xffffffff


	//   ....[18]....
        /*00cc*/ 	.word	0xffffffff


	//   ....[19]....
        /*00d0*/ 	.word	0xffffffff


	//   ....[20]....
        /*00d4*/ 	.word	0x0500000f


	//   ....[21]....
        /*00d8*/ 	.word	0x0500000f


	//   ....[22]....
        /*00dc*/ 	.word	0x0500000f


	//   ....[23]....
        /*00e0*/ 	.word	0x0500000f


	//   ....[24]....
        /*00e4*/ 	.word	0x0500000f


	//   ....[25]....
        /*00e8*/ 	.word	0x0500000f


	//----- nvinfo : EIATTR_COOP_GROUP_INSTR_OFFSETS
	.align		4
.L_576:
        /*00ec*/ 	.byte	0x04, 0x28
        /*00ee*/ 	.short	(.L_578 - .L_577)


	//   ....[0]....
.L_577:
        /*00f0*/ 	.word	0x00000070


	//   ....[1]....
        /*00f4*/ 	.word	0x000001a0


	//   ....[2]....
        /*00f8*/ 	.word	0x000001f0


	//   ....[3]....
        /*00fc*/ 	.word	0x000003e0


	//   ....[4]....
        /*0100*/ 	.word	0x00000610


	//   ....[5]....
        /*0104*/ 	.word	0x00001180


	//   ....[6]....
        /*0108*/ 	.word	0x00004990


	//   ....[7]....
        /*010c*/ 	.word	0x00004b10


	//   ....[8]....
        /*0110*/ 	.word	0x00004e00


	//   ....[9]....
        /*0114*/ 	.word	0x00004f90


	//   ....[10]....
        /*0118*/ 	.word	0x000050b0


	//   ....[11]....
        /*011c*/ 	.word	0x00005610


	//   ....[12]....
        /*0120*/ 	.word	0x00005940


	//   ....[13]....
        /*0124*/ 	.word	0x00005c90


	//   ....[14]....
        /*0128*/ 	.word	0x00005f40


	//   ....[15]....
        /*012c*/ 	.word	0x00006180


	//   ....[16]....
        /*0130*/ 	.word	0x000063f0


	//   ....[17]....
        /*0134*/ 	.word	0x000066d0


	//   ....[18]....
        /*0138*/ 	.word	0x000068f0


	//   ....[19]....
        /*013c*/ 	.word	0x00006a80


	//   ....[20]....
        /*0140*/ 	.word	0x00008e20


	//   ....[21]....
        /*0144*/ 	.word	0x00008f70


	//   ....[22]....
        /*0148*/ 	.word	0x00008fe0


	//   ....[23]....
        /*014c*/ 	.word	0x00009050


	//   ....[24]....
        /*0150*/ 	.word	0x000090c0


	//   ....[25]....
        /*0154*/ 	.word	0x00009130


	//----- nvinfo : EIATTR_REG_RECONFIG
	.align		4
.L_578:
        /*0158*/ 	.byte	0x01, 0x54
	.zero		2


	//----- nvinfo : EIATTR_SYSCALL_OFFSETS
	.align		4
        /*015c*/ 	.byte	0x04, 0x46
        /*015e*/ 	.short	(.L_580 - .L_579)


	//   ....[0]....
.L_579:
        /*0160*/ 	.word	0x00000dc0


	//   ....[1]....
        /*0164*/ 	.word	0x00000eb0


	//   ....[2]....
        /*0168*/ 	.word	0x00001010


	//   ....[3]....
        /*016c*/ 	.word	0x00001100


	//----- nvinfo : EIATTR_MBARRIER_INSTR_OFFSETS
	.align		4
.L_580:
        /*0170*/ 	.byte	0x04, 0x39
        /*0172*/ 	.short	(.L_582 - .L_581)


	//   ....[0]....
.L_581:
        /*0174*/ 	.word	0x00000290
        /*0178*/ 	.word	0x000000ff
        /*017c*/ 	.word	0x00030800
        /*0180*/ 	.short	0x0100
        /*0182*/ 	.byte	0x06
	.zero		1


	//   ....[1]....
        /*0184*/ 	.word	0x00000390
        /*0188*/ 	.word	0x000000ff
        /*018c*/ 	.word	0x00030810
        /*0190*/ 	.short	0x0100
        /*0192*/ 	.byte	0x08
	.zero		1


	//   ....[2]....
        /*0194*/ 	.word	0x000003a0
        /*0198*/ 	.word	0x000000ff
        /*019c*/ 	.word	0x00030820
        /*01a0*/ 	.short	0x0100
        /*01a2*/ 	.byte	0x08
	.zero		1


	//   ....[3]....
        /*01a4*/ 	.word	0x000003b0
        /*01a8*/ 	.word	0x000000ff
        /*01ac*/ 	.word	0x00030818
        /*01b0*/ 	.short	0x0100
        /*01b2*/ 	.byte	0x08
	.zero		1


	//   ....[4]....
        /*01b4*/ 	.word	0x000003c0
        /*01b8*/ 	.word	0x000000ff
        /*01bc*/ 	.word	0x00030828
        /*01c0*/ 	.short	0x0100
        /*01c2*/ 	.byte	0x08
	.zero		1


	//   ....[5]....
        /*01c4*/ 	.word	0x000004f0
        /*01c8*/ 	.word	0x000000ff
        /*01cc*/ 	.word	0x00030830
        /*01d0*/ 	.short	0x0100
        /*01d2*/ 	.byte	0x08
	.zero		1


	//   ....[6]....
        /*01d4*/ 	.word	0x00000500
        /*01d8*/ 	.word	0x000000ff
        /*01dc*/ 	.word	0x00030840
        /*01e0*/ 	.short	0x0100
        /*01e2*/ 	.byte	0x08
	.zero		1


	//   ....[7]....
        /*01e4*/ 	.word	0x00000510
        /*01e8*/ 	.word	0x000000ff
        /*01ec*/ 	.word	0x00030838
        /*01f0*/ 	.short	0x0100
        /*01f2*/ 	.byte	0x08
	.zero		1


	//   ....[8]....
        /*01f4*/ 	.word	0x00000520
        /*01f8*/ 	.word	0x000000ff
        /*01fc*/ 	.word	0x00030848
        /*0200*/ 	.short	0x0100
        /*0202*/ 	.byte	0x08
	.zero		1


	//   ....[9]....
        /*0204*/ 	.word	0x000011b0
        /*0208*/ 	.word	0x000000e7
        /*020c*/ 	.word	0x00030800
        /*0210*/ 	.short	0x010a
        /*0212*/ 	.byte	0x3f
	.zero		1


	//   ....[10]....
        /*0214*/ 	.word	0x000012e0
        /*0218*/ 	.word	0x000000e7
        /*021c*/ 	.word	0x00030800
        /*0220*/ 	.short	0x010a
        /*0222*/ 	.byte	0x3f
	.zero		1


	//   ....[11]....
        /*0224*/ 	.word	0x00001960
        /*0228*/ 	.word	0x00000000
        /*022c*/ 	.word	0x00030810
        /*0230*/ 	.short	0x010a
        /*0232*/ 	.byte	0x3f
	.zero		1


	//   ....[12]....
        /*0234*/ 	.word	0x000019a0
        /*0238*/ 	.word	0x00000000
        /*023c*/ 	.word	0x00030810
        /*0240*/ 	.short	0x010a
        /*0242*/ 	.byte	0x3f
	.zero		1


	//   ....[13]....
        /*0244*/ 	.word	0x00001ed0
        /*0248*/ 	.word	0x00000000
        /*024c*/ 	.word	0x00030830
        /*0250*/ 	.short	0x010a
        /*0252*/ 	.byte	0x3f
	.zero		1


	//   ....[14]....
        /*0254*/ 	.word	0x00001f50
        /*0258*/ 	.word	0x00000000
        /*025c*/ 	.word	0x00030830
        /*0260*/ 	.short	0x010a
        /*0262*/ 	.byte	0x3f
	.zero		1


	//   ....[15]....
        /*0264*/ 	.word	0x00003bb0
        /*0268*/ 	.word	0x00000005
        /*026c*/ 	.word	0x00000000
        /*0270*/ 	.short	0x0101
        /*0272*/ 	.byte	0x3f
	.zero		1


	//   ....[16]....
        /*0274*/ 	.word	0x00003ee0
        /*0278*/ 	.word	0x00000000
        /*027c*/ 	.word	0x00000000
        /*0280*/ 	.short	0x0101
        /*0282*/ 	.byte	0x3f
	.zero		1


	//   ....[17]....
        /*0284*/ 	.word	0x00007100
        /*0288*/ 	.word	0x00000010
        /*028c*/ 	.word	0x00030820
        /*0290*/ 	.short	0x010a
        /*0292*/ 	.byte	0x3f
	.zero		1


	//   ....[18]....
        /*0294*/ 	.word	0x00007840
        /*0298*/ 	.word	0x00000010
        /*029c*/ 	.word	0x00030840
        /*02a0*/ 	.short	0x010a
        /*02a2*/ 	.byte	0x3f
	.zero		1


	//   ....[19]....
        /*02a4*/ 	.word	0x00007ae0
        /*02a8*/ 	.word	0x00000010
        /*02ac*/ 	.word	0x00030828
        /*02b0*/ 	.short	0x010a
        /*02b2*/ 	.byte	0x3f
	.zero		1


	//   ....[20]....
        /*02b4*/ 	.word	0x00007d80
        /*02b8*/ 	.word	0x00000010
        /*02bc*/ 	.word	0x00030848
        /*02c0*/ 	.short	0x010a
        /*02c2*/ 	.byte	0x3f
	.zero		1


	//   ....[21]....
        /*02c4*/ 	.word	0x00007fd0
        /*02c8*/ 	.word	0x00000010
        /*02cc*/ 	.word	0x00030820
        /*02d0*/ 	.short	0x010a
        /*02d2*/ 	.byte	0x3f
	.zero		1


	//   ....[22]....
        /*02d4*/ 	.word	0x000082f0
        /*02d8*/ 	.word	0x00000010
        /*02dc*/ 	.word	0x00030840
        /*02e0*/ 	.short	0x010a
        /*02e2*/ 	.byte	0x3f
	.zero		1


	//   ....[23]....
        /*02e4*/ 	.word	0x00008560
        /*02e8*/ 	.word	0x00000010
        /*02ec*/ 	.word	0x00030828
        /*02f0*/ 	.short	0x010a
        /*02f2*/ 	.byte	0x3f
	.zero		1


	//   ....[24]....
        /*02f4*/ 	.word	0x00008850
        /*02f8*/ 	.word	0x00000003
        /*02fc*/ 	.word	0x00030840
        /*0300*/ 	.short	0x010a
        /*0302*/ 	.byte	0x3f
	.zero		1


	//   ....[25]....
        /*0304*/ 	.word	0x00008c90
        /*0308*/ 	.word	0x00000006
        /*030c*/ 	.word	0x00000000
        /*0310*/ 	.short	0x010a
        /*0312*/ 	.byte	0x3f
	.zero		1


	//   ....[26]....
        /*0314*/ 	.word	0x00008cf0
        /*0318*/ 	.word	0x00000003
        /*031c*/ 	.word	0x00000000
        /*0320*/ 	.short	0x010a
        /*0322*/ 	.byte	0x3f
	.zero		1


	//   ....[27]....
        /*0324*/ 	.word	0x00008d50
        /*0328*/ 	.word	0x00000000
        /*032c*/ 	.word	0x00000000
        /*0330*/ 	.short	0x010a
        /*0332*/ 	.byte	0x3f
	.zero		1


	//   ....[28]....
        /*0334*/ 	.word	0x00008d80
        /*0338*/ 	.word	0x00000003
        /*033c*/ 	.word	0x00000000
        /*0340*/ 	.short	0x010a
        /*0342*/ 	.byte	0x3f
	.zero		1


	//   ....[29]....
        /*0344*/ 	.word	0x00008e50
        /*0348*/ 	.word	0x000000e7
        /*034c*/ 	.word	0x00030800
        /*0350*/ 	.short	0x010a
        /*0352*/ 	.byte	0x3f
	.zero		1


	//   ....[30]....
        /*0354*/ 	.word	0x00008ea0
        /*0358*/ 	.word	0x00000000
        /*035c*/ 	.word	0x00030810
        /*0360*/ 	.short	0x010a
        /*0362*/ 	.byte	0x3f
	.zero		1


	//   ....[31]....
        /*0364*/ 	.word	0x00008ef0
        /*0368*/ 	.word	0x00000000
        /*036c*/ 	.word	0x00030830
        /*0370*/ 	.short	0x010a
        /*0372*/ 	.byte	0x3f
	.zero		1


	//   ....[32]....
        /*0374*/ 	.word	0x00009170
        /*0378*/ 	.word	0x00000010
        /*037c*/ 	.word	0x00030820
        /*0380*/ 	.short	0x010a
        /*0382*/ 	.byte	0x3f
	.zero		1


	//   ....[33]....
        /*0384*/ 	.word	0x000091c0
        /*0388*/ 	.word	0x00000010
        /*038c*/ 	.word	0x00030840
        /*0390*/ 	.short	0x010a
        /*0392*/ 	.byte	0x3f
	.zero		1


	//   ....[34]....
        /*0394*/ 	.word	0x00009210
        /*0398*/ 	.word	0x00000010
        /*039c*/ 	.word	0x00030828
        /*03a0*/ 	.short	0x010a
        /*03a2*/ 	.byte	0x3f
	.zero		1


	//   ....[35]....
        /*03a4*/ 	.word	0x00009260
        /*03a8*/ 	.word	0x00000010
        /*03ac*/ 	.word	0x00030848
        /*03b0*/ 	.short	0x010a
        /*03b2*/ 	.byte	0x3f
	.zero		1


	//   ....[36]....
        /*03b4*/ 	.word	0x000092c0
        /*03b8*/ 	.word	0x00000010
        /*03bc*/ 	.word	0x00030820
        /*03c0*/ 	.short	0x010a
        /*03c2*/ 	.byte	0x3f
	.zero		1


	//   ....[37]....
        /*03c4*/ 	.word	0x00009310
        /*03c8*/ 	.word	0x00000010
        /*03cc*/ 	.word	0x00030840
        /*03d0*/ 	.short	0x010a
        /*03d2*/ 	.byte	0x3f
	.zero		1


	//   ....[38]....
        /*03d4*/ 	.word	0x00009360
        /*03d8*/ 	.word	0x00000010
        /*03dc*/ 	.word	0x00030828
        /*03e0*/ 	.short	0x010a
        /*03e2*/ 	.byte	0x3f
	.zero		1


	//   ....[39]....
        /*03e4*/ 	.word	0x000093b0
        /*03e8*/ 	.word	0x00000003
        /*03ec*/ 	.word	0x00030840
        /*03f0*/ 	.short	0x010a
        /*03f2*/ 	.byte	0x3f
	.zero		1


	//   ....[40]....
        /*03f4*/ 	.word	0x00009480
        /*03f8*/ 	.word	0x00000006
        /*03fc*/ 	.word	0x00000000
        /*0400*/ 	.short	0x010a
        /*0402*/ 	.byte	0x3f
	.zero		1


	//   ....[41]....
        /*0404*/ 	.word	0x000094d0
        /*0408*/ 	.word	0x00000003
        /*040c*/ 	.word	0x00000000
        /*0410*/ 	.short	0x010a
        /*0412*/ 	.byte	0x3f
	.zero		1


	//   ....[42]....
        /*0414*/ 	.word	0x00009520
        /*0418*/ 	.word	0x00000000
        /*041c*/ 	.word	0x00000000
        /*0420*/ 	.short	0x010a
        /*0422*/ 	.byte	0x3f
	.zero		1


	//----- nvinfo : EIATTR_NUM_MBARRIERS
	.align		4
.L_582:
        /*0424*/ 	.byte	0x03, 0x38
        /*0426*/ 	.short	0x0009


	//----- nvinfo : EIATTR_EXIT_INSTR_OFFSETS
	.align		4
        /*0428*/ 	.byte	0x04, 0x1c
        /*042a*/ 	.short	(.L_584 - .L_583)


	//   ....[0]....
.L_583:
        /*042c*/ 	.word	0x00008dd0


	//----- nvinfo : EIATTR_MAX_THREADS
	.align		4
.L_584:
        /*0430*/ 	.byte	0x04, 0x05
        /*0432*/ 	.short	(.L_586 - .L_585)
.L_585:
        /*0434*/ 	.word	0x00000180
        /*0438*/ 	.word	0x00000001
        /*043c*/ 	.word	0x00000001


	//----- nvinfo : EIATTR_CRS_STACK_SIZE
	.align		4
.L_586:
        /*0440*/ 	.byte	0x04, 0x1e
        /*0442*/ 	.short	(.L_588 - .L_587)
.L_587:
        /*0444*/ 	.word	0x00000000


	//----- nvinfo : EIATTR_CBANK_PARAM_SIZE
	.align		4
.L_588:
        /*0448*/ 	.byte	0x03, 0x19
        /*044a*/ 	.short	0x06f0


	//----- nvinfo : EIATTR_PARAM_CBANK
	.align		4
        /*044c*/ 	.byte	0x04, 0x0a
        /*044e*/ 	.short	(.L_590 - .L_589)
	.align		4
.L_589:
        /*0450*/ 	.word	index@(.nv.constant0._ZN7cutlass13device_kernelIN5flash11enable_sm90INS1_16FlashAttnBwdSm90INS1_25CollectiveMainloopBwdSm90ILi2ELi2ELi2EN4cute5tupleIJNS5_1CILi1EEES8_S8_EEENS6_IJNS7_ILi64EEENS7_ILi128EEESB_EEENS_10bfloat16_tEfNS_4arch4Sm90ELb0ELb1ELb0ELb0ELb1ELb1ELb0ELb0ELi2ELi1ELi2ELi1ELb0EEENS1_24CollectiveEpilogueBwdGQAISC_fSF_Li256ELb0ELb1EEENS1_19SingleTileSchedulerILb0ELb0ELb0ELi128EEEEEEEEEvNT_6ParamsE)
        /*0454*/ 	.short	0x0210
        /*0456*/ 	.short	0x06f0


	//----- nvinfo : EIATTR_SW_WAR
	.align		4
.L_590:
        /*0458*/ 	.byte	0x04, 0x36
        /*045a*/ 	.short	(.L_592 - .L_591)
.L_591:
        /*045c*/ 	.word	0x00000008
.L_592:


//--------------------- .nv.info._ZN7cutlass13device_kernelIN5flash11enable_sm90INS1_16FlashAttnBwdSm90INS1_25CollectiveMainloopBwdSm90ILi2ELi2ELi2EN4cute5tupleIJNS5_1CILi1EEES8_S8_EEENS6_IJNS7_ILi64EEENS7_ILi128EEESB_EEENS_10bfloat16_tEfNS_4arch4Sm90ELb0ELb1ELb0ELb1ELb0ELb1ELb0ELb0ELi2ELi1ELi2ELi1ELb0EEENS1_21CollectiveEpilogueBwdISC_SD_SF_Li256ELb1ELb0ELi1EEENS1_19SingleTileSchedulerILb1ELb0ELb0ELi128EEEEEEEEEvNT_6ParamsE --------------------------
	.section	.nv.info._ZN7cutlass13device_kernelIN5flash11enable_sm90INS1_16FlashAttnBwdSm90INS1_25CollectiveMainloopBwdSm90ILi2ELi2ELi2EN4cute5tupleIJNS5_1CILi1EEES8_S8_EEENS6_IJNS7_ILi64EEENS7_ILi128EEESB_EEENS_10bfloat16_tEfNS_4arch4Sm90ELb0ELb1ELb0ELb1ELb0ELb1ELb0ELb0ELi2ELi1ELi2ELi1ELb0EEENS1_21CollectiveEpilogueBwdISC_SD_SF_Li256ELb1ELb0ELi1EEENS1_19SingleTileSchedulerILb1ELb0ELb0ELi128EEEEEEEEEvNT_6ParamsE,"",@"SHT_CUDA_INFO"
	.sectionflags	@""
	.align	4


	//----- nvinfo : EIATTR_CUDA_API_VERSION
	.align		4
        /*0000*/ 	.byte	0x04, 0x37
        /*0002*/ 	.short	(.L_594 - .L_593)
.L_593:
        /*0004*/ 	.word	0x00000082


	//----- nvinfo : EIATTR_KPARAM_INFO
	.align		4
.L_594:
        /*0008*/ 	.byte	0x04, 0x17
        /*000a*/ 	.short	(.L_596 - .L_595)
.L_595:
        /*000c*/ 	.word	0x00000000
        /*0010*/ 	.short	0x0000
        /*0012*/ 	.short	0x0070
        /*0014*/ 	.byte	0x00, 0xf0, 0x01, 0x1a


	//----- nvinfo : EIATTR_SPARSE_MMA_MASK
	.align		4
.L_596:
        /*0018*/ 	.byte	0x03, 0x50
        /*001a*/ 	.short	0x0000


	//----- nvinfo : EIATTR_MAXREG_COUNT
	.align		4
        /*001c*/ 	.byte	0x03, 0x1b
        /*001e*/ 	.short	0x00a8


	//----- nvinfo : EIATTR_NUM_BARRIERS
	.align		4
        /*0020*/ 	.byte	0x02, 0x4c
        /*0022*/ 	.byte	0x10
	.zero		1


	//----- nvinfo : EIATTR_EXTERNS
	.align		4
        /*0024*/ 	.byte	0x04, 0x0f
        /*0026*/ 	.short	(.L_598 - .L_597)


	//   ....[0]....
	.align		4
.L_597:
        /*0028*/ 	.word	index@(__assertfail)


	//----- nvinfo : EIATTR_ANNOTATIONS
	.align		4
.L_598:
        /*002c*/ 	.byte	0x04, 0x55
        /*002e*/ 	.short	(.L_600 - .L_599)


	//   ....[0]....
.L_599:
        /*0030*/ 	.word	0x00000001
        /*0034*/ 	.byte	0xc0, 0xa0, 0x00, 0x00, 0x01, 0x00, 0x00, 0x00, 0x60, 0xa2, 0x00, 0x00, 0x01, 0x00, 0x00, 0x00
        /*0044*/ 	.byte	0xe0, 0xad, 0x00, 0x00, 0x01, 0x00, 0x00, 0x00, 0x00, 0xae, 0x00, 0x00, 0x01, 0x00, 0x00, 0x00
        /*0054*/ 	.byte	0x70, 0xb1, 0x00, 0x00


	//----- nvinfo : EIATTR_MERCURY_ISA_VERSION
	.align		4
.L_600:
        /*0058*/ 	.byte	0x03, 0x5f
        /*005a*/ 	.short	0x0101


	//----- nvinfo : EIATTR_INT_WARP_WIDE_INSTR_OFFSETS
	.align		4
        /*005c*/ 	.byte	0x04, 0x31
        /*005e*/ 	.short	(.L_602 - .L_601)


	//   ....[0]....
.L_601:
        /*0060*/ 	.word	0x00000190


	//   ....[1]....
        /*0064*/ 	.word	0x000001c0


	//----- nvinfo : EIATTR_COOP_GROUP_MASK_REGIDS
	.align		4
.L_602:
        /*0068*/ 	.byte	0x04, 0x29
        /*006a*/ 	.short	(.L_604 - .L_603)


	//   ....[0]....
.L_603:
        /*006c*/ 	.word	0xffffffff


	//   ....[1]....
        /*0070*/ 	.word	0xffffffff


	//   ....[2]....
        /*0074*/ 	.word	0xffffffff


	//   ....[3]....
        /*0078*/ 	.word	0xffffffff


	//   ....[4]....
        /*007c*/ 	.word	0xffffffff


	//   ....[5]....
        /*0080*/ 	.word	0xffffffff


	//   ....[6]....
        /*0084*/ 	.word	0xffffffff


	//   ....[7]....
        /*0088*/ 	.word	0x0500000f


	//----- nvinfo : EIATTR_COOP_GROUP_INSTR_OFFSETS
	.align		4
.L_604:
        /*008c*/ 	.byte	0x04, 0x28
        /*008e*/ 	.short	(.L_606 - .L_605)


	//   ....[0]....
.L_605:
        /*0090*/ 	.word	0x00000070


	//   ....[1]....
        /*0094*/ 	.word	0x000001a0


	//   ....[2]....
        /*0098*/ 	.word	0x000001f0


	//   ....[3]....
        /*009c*/ 	.word	0x000003e0


	//   ....[4]....
        /*00a0*/ 	.word	0x00000620


	//   ....[5]....
        /*00a4*/ 	.word	0x00001640


	//   ....[6]....
        /*00a8*/ 	.word	0x00007e30


	//   ....[7]....
        /*00ac*/ 	.word	0x0000b9c0


	//----- nvinfo : EIATTR_REG_RECONFIG
	.align		4
.L_606:
        /*00b0*/ 	.byte	0x01, 0x54
	.zero		2


	//----- nvinfo : EIATTR_SYSCALL_OFFSETS
	.align		4
        /*00b4*/ 	.byte	0x04, 0x46
        /*00b6*/ 	.short	(.L_608 - .L_607)


	//   ....[0]....
.L_607:
        /*00b8*/ 	.word	0x00001280


	//   ....[1]....
        /*00bc*/ 	.word	0x00001370


	//   ....[2]....
        /*00c0*/ 	.word	0x000014d0


	//   ....[3]....
        /*00c4*/ 	.word	0x000015c0


	//----- nvinfo : EIATTR_MBARRIER_INSTR_OFFSETS
	.align		4
.L_608:
        /*00c8*/ 	.byte	0x04, 0x39
        /*00ca*/ 	.short	(.L_610 - .L_609)


	//   ....[0]....
.L_609:
        /*00cc*/ 	.word	0x00000290
        /*00d0*/ 	.word	0x000000ff
        /*00d4*/ 	.word	0x00030800
        /*00d8*/ 	.short	0x0100
        /*00da*/ 	.byte	0x06
	.zero		1


	//   ....[1]....
        /*00dc*/ 	.word	0x00000390
        /*00e0*/ 	.word	0x000000ff
        /*00e4*/ 	.word	0x00030810
        /*00e8*/ 	.short	0x0100
        /*00ea*/ 	.byte	0x08
	.zero		1


	//   ....[2]....
        /*00ec*/ 	.word	0x000003a0
        /*00f0*/ 	.word	0x000000ff
        /*00f4*/ 	.word	0x00030820
        /*00f8*/ 	.short	0x0100
        /*00fa*/ 	.byte	0x08
	.zero		1


	//   ....[3]....
        /*00fc*/ 	.word	0x000003b0
        /*0100*/ 	.word	0x000000ff
        /*0104*/ 	.word	0x00030818
        /*0108*/ 	.short	0x0100
        /*010a*/ 	.byte	0x08
	.zero		1


	//   ....[4]....
        /*010c*/ 	.word	0x000003c0
        /*0110*/ 	.word	0x000000ff
        /*0114*/ 	.word	0x00030828
        /*0118*/ 	.short	0x0100
        /*011a*/ 	.byte	0x08
	.zero		1


	//   ....[5]....
        /*011c*/ 	.word	0x000004f0
        /*0120*/ 	.word	0x000000ff
        /*0124*/ 	.word	0x00030830
        /*0128*/ 	.short	0x0100
        /*012a*/ 	.byte	0x08
	.zero		1


	//   ....[6]....
        /*012c*/ 	.word	0x00000500
        /*0130*/ 	.word	0x000000ff
        /*0134*/ 	.word	0x00030840
        /*0138*/ 	.short	0x0100
        /*013a*/ 	.byte	0x08
	.zero		1


	//   ....[7]....
        /*013c*/ 	.word	0x00000510
        /*0140*/ 	.word	0x000000ff
        /*0144*/ 	.word	0x00030838
        /*0148*/ 	.short	0x0100
        /*014a*/ 	.byte	0x08
	.zero		1


	//   ....[8]....
        /*014c*/ 	.word	0x00000520
        /*0150*/ 	.word	0x000000ff
        /*0154*/ 	.word	0x00030848
        /*0158*/ 	.short	0x0100
        /*015a*/ 	.byte	0x08
	.zero		1


	//   ....[9]....
        /*015c*/ 	.word	0x00001670
        /*0160*/ 	.word	0x000000e7
        /*0164*/ 	.word	0x00030800
        /*0168*/ 	.short	0x010a
        /*016a*/ 	.byte	0x3f
	.zero		1


	//   ....[10]....
        /*016c*/ 	.word	0x000017a0
        /*0170*/ 	.word	0x000000e7
        /*0174*/ 	.word	0x00030800
        /*0178*/ 	.short	0x010a
        /*017a*/ 	.byte	0x3f
	.zero		1


	//   ....[11]....
        /*017c*/ 	.word	0x00001e00
        /*0180*/ 	.word	0x00000000
        /*0184*/ 	.word	0x00030810
        /*0188*/ 	.short	0x010a
        /*018a*/ 	.byte	0x3f
	.zero		1


	//   ....[12]....
        /*018c*/ 	.word	0x00001e40
        /*0190*/ 	.word	0x00000000
        /*0194*/ 	.word	0x00030810
        /*0198*/ 	.short	0x010a
        /*019a*/ 	.byte	0x3f
	.zero		1


	//   ....[13]....
        /*019c*/ 	.word	0x00002370
        /*01a0*/ 	.word	0x00000000
        /*01a4*/ 	.word	0x00030830
        /*01a8*/ 	.short	0x010a
        /*01aa*/ 	.byte	0x3f
	.zero		1


	//   ....[14]....
        /*01ac*/ 	.word	0x000023f0
        /*01b0*/ 	.word	0x00000000
        /*01b4*/ 	.word	0x00030830
        /*01b8*/ 	.short	0x010a
        /*01ba*/ 	.byte	0x3f
	.zero		1


	//   ....[15]....
        /*01bc*/ 	.word	0x00004040
        /*01c0*/ 	.word	0x00000005
        /*01c4*/ 	.word	0x00000000
        /*01c8*/ 	.short	0x0101
        /*01ca*/ 	.byte	0x3f
	.zero		1


	//   ....[16]....
        /*01cc*/ 	.word	0x00004370
        /*01d0*/ 	.word	0x00000000
        /*01d4*/ 	.word	0x00000000
        /*01d8*/ 	.short	0x0101
        /*01da*/ 	.byte	0x3f
	.zero		1


	//   ....[17]....
        /*01dc*/ 	.word	0x00009bb0
        /*01e0*/ 	.word	0x0000000f
        /*01e4*/ 	.word	0x00030820
        /*01e8*/ 	.short	0x010a
        /*01ea*/ 	.byte	0x3f
	.zero		1


	//   ....[18]....
        /*01ec*/ 	.word	0x0000a2e0
        /*01f0*/ 	.word	0x0000000f
        /*01f4*/ 	.word	0x00030840
        /*01f8*/ 	.short	0x010a
        /*01fa*/ 	.byte	0x3f
	.zero		1


	//   ....[19]....
        /*01fc*/ 	.word	0x0000a5b0
        /*0200*/ 	.word	0x0000000f
        /*0204*/ 	.word	0x00030828
        /*0208*/ 	.short	0x010a
        /*020a*/ 	.byte	0x3f
	.zero		1


	//   ....[20]....
        /*020c*/ 	.word	0x0000a880
        /*0210*/ 	.word	0x0000000f
        /*0214*/ 	.word	0x00030848
        /*0218*/ 	.short	0x010a
        /*021a*/ 	.byte	0x3f
	.zero		1


	//   ....[21]....
        /*021c*/ 	.word	0x0000aaf0
        /*0220*/ 	.word	0x0000000f
        /*0224*/ 	.word	0x00030820
        /*0228*/ 	.short	0x010a
        /*022a*/ 	.byte	0x3f
	.zero		1


	//   ....[22]....
        /*022c*/ 	.word	0x0000ae30
        /*0230*/ 	.word	0x0000000f
        /*0234*/ 	.word	0x00030840
        /*0238*/ 	.short	0x010a
        /*023a*/ 	.byte	0x3f
	.zero		1


	//   ....[23]....
        /*023c*/ 	.word	0x0000b0d0
        /*0240*/ 	.word	0x0000000f
        /*0244*/ 	.word	0x00030828
        /*0248*/ 	.short	0x010a
        /*024a*/ 	.byte	0x3f
	.zero		1


	//   ....[24]....
        /*024c*/ 	.word	0x0000b3e0
        /*0250*/ 	.word	0x00000003
        /*0254*/ 	.word	0x00030840
        /*0258*/ 	.short	0x010a
        /*025a*/ 	.byte	0x3f
	.zero		1


	//   ....[25]....
        /*025c*/ 	.word	0x0000b840
        /*0260*/ 	.word	0x00000007
        /*0264*/ 	.word	0x00000000
        /*0268*/ 	.short	0x010a
        /*026a*/ 	.byte	0x3f
	.zero		1


	//   ....[26]....
        /*026c*/ 	.word	0x0000b890
        /*0270*/ 	.word	0x00000003
        /*0274*/ 	.word	0x00000000
        /*0278*/ 	.short	0x010a
        /*027a*/ 	.byte	0x3f
	.zero		1


	//   ....[27]....
        /*027c*/ 	.word	0x0000b8f0
        /*0280*/ 	.word	0x00000005
        /*0284*/ 	.word	0x00000000
        /*0288*/ 	.short	0x010a
        /*028a*/ 	.byte	0x3f
	.zero		1


	//   ....[28]....
        /*028c*/ 	.word	0x0000b920
        /*0290*/ 	.word	0x00000003
        /*0294*/ 	.word	0x00000000
        /*0298*/ 	.short	0x010a
        /*029a*/ 	.byte	0x3f
	.zero		1


	//   ....[29]....
        /*029c*/ 	.word	0x0000b9f0
        /*02a0*/ 	.word	0x000000e7
        /*02a4*/ 	.word	0x00030800
        /*02a8*/ 	.short	0x010a
        /*02aa*/ 	.byte	0x3f
	.zero		1


	//   ....[30]....
        /*02ac*/ 	.word	0x0000ba40
        /*02b0*/ 	.word	0x00000000
        /*02b4*/ 	.word	0x00030810
        /*02b8*/ 	.short	0x010a
        /*02ba*/ 	.byte	0x3f
	.zero		1


	//   ....[31]....
        /*02bc*/ 	.word	0x0000ba90
        /*02c0*/ 	.word	0x00000000
        /*02c4*/ 	.word	0x00030830
        /*02c8*/ 	.short	0x010a
        /*02ca*/ 	.byte	0x3f
	.zero		1


	//   ....[32]....
        /*02cc*/ 	.word	0x0000bae0
        /*02d0*/ 	.word	0x0000000f
        /*02d4*/ 	.word	0x00030820
        /*02d8*/ 	.short	0x010a
        /*02da*/ 	.byte	0x3f
	.zero		1


	//   ....[33]....
        /*02dc*/ 	.word	0x0000bb30
        /*02e0*/ 	.word	0x0000000f
        /*02e4*/ 	.word	0x00030840
        /*02e8*/ 	.short	0x010a
        /*02ea*/ 	.byte	0x3f
	.zero		1


	//   ....[34]....
        /*02ec*/ 	.word	0x0000bb80
        /*02f0*/ 	.word	0x0000000f
        /*02f4*/ 	.word	0x00030828
        /*02f8*/ 	.short	0x010a
        /*02fa*/ 	.byte	0x3f
	.zero		1


	//   ....[35]....
        /*02fc*/ 	.word	0x0000bbd0
        /*0300*/ 	.word	0x0000000f
        /*0304*/ 	.word	0x00030848
        /*0308*/ 	.short	0x010a
        /*030a*/ 	.byte	0x3f
	.zero		1


	//   ....[36]....
        /*030c*/ 	.word	0x0000bc30
        /*0310*/ 	.word	0x0000000f
        /*0314*/ 	.word	0x00030820
        /*0318*/ 	.short	0x010a
        /*031a*/ 	.byte	0x3f
	.zero		1


	//   ....[37]....
        /*031c*/ 	.word	0x0000bc80
        /*0320*/ 	.word	0x0000000f
        /*0324*/ 	.word	0x00030840
        /*0328*/ 	.short	0x010a
        /*032a*/ 	.byte	0x3f
	.zero		1


	//   ....[38]....
        /*032c*/ 	.word	0x0000bcd0
        /*0330*/ 	.word	0x0000000f
        /*0334*/ 	.word	0x00030828
        /*0338*/ 	.short	0x010a
        /*033a*/ 	.byte	0x3f
	.zero		1


	//   ....[39]....
        /*033c*/ 	.word	0x0000bd20
        /*0340*/ 	.word	0x00000003
        /*0344*/ 	.word	0x00030840
        /*0348*/ 	.short	0x010a
        /*034a*/ 	.byte	0x3f
	.zero		1


	//   ....[40]....
        /*034c*/ 	.word	0x0000bdf0
        /*0350*/ 	.word	0x00000007
        /*0354*/ 	.word	0x00000000
        /*0358*/ 	.short	0x010a
        /*035a*/ 	.byte	0x3f
	.zero		1


	//   ....[41]....
        /*035c*/ 	.word	0x0000be40
        /*0360*/ 	.word	0x00000003
        /*0364*/ 	.word	0x00000000
        /*0368*/ 	.short	0x010a
        /*036a*/ 	.byte	0x3f
	.zero		1


	//   ....[42]....
        /*036c*/ 	.word	0x0000be90
        /*0370*/ 	.word	0x00000005
        /*0374*/ 	.word	0x00000000
        /*0378*/ 	.short	0x010a
        /*037a*/ 	.byte	0x3f
	.zero		1


	//----- nvinfo : EIATTR_NUM_MBARRIERS
	.align		4
.L_610:
        /*037c*/ 	.byte	0x03, 0x38
        /*037e*/ 	.short	0x0009


	//----- nvinfo : EIATTR_EXIT_INSTR_OFFSETS
	.align		4
        /*0380*/ 	.byte	0x04, 0x1c
        /*0382*/ 	.short	(.L_612 - .L_611)


	//   ....[0]....
.L_611:
        /*0384*/ 	.word	0x0000b970


	//----- nvinfo : EIATTR_MAX_THREADS
	.align		4
.L_612:
        /*0388*/ 	.byte	0x04, 0x05
        /*038a*/ 	.short	(.L_614 - .L_613)
.L_613:
        /*038c*/ 	.word	0x00000180
        /*0390*/ 	.word	0x00000001
        /*0394*/ 	.word	0x00000001


	//----- nvinfo : EIATTR_CRS_STACK_SIZE
	.align		4
.L_614:
        /*0398*/ 	.byte	0x04, 0x1e
        /*039a*/ 	.short	(.L_616 - .L_615)
.L_615:
        /*039c*/ 	.word	0x00000000


	//----- nvinfo : EIATTR_CBANK_PARAM_SIZE
	.align		4
.L_616:
        /*03a0*/ 	.byte	0x03, 0x19
        /*03a2*/ 	.short	0x06f0


	//----- nvinfo : EIATTR_PARAM_CBANK
	.align		4
        /*03a4*/ 	.byte	0x04, 0x0a
        /*03a6*/ 	.short	(.L_618 - .L_617)
	.align		4
.L_617:
        /*03a8*/ 	.word	index@(.nv.constant0._ZN7cutlass13device_kernelIN5flash11enable_sm90INS1_16FlashAttnBwdSm90INS1_25CollectiveMainloopBwdSm90ILi2ELi2ELi2EN4cute5tupleIJNS5_1CILi1EEES8_S8_EEENS6_IJNS7_ILi64EEENS7_ILi128EEESB_EEENS_10bfloat16_tEfNS_4arch4Sm90ELb0ELb1ELb0ELb1ELb0ELb1ELb0ELb0ELi2ELi1ELi2ELi1ELb0EEENS1_21CollectiveEpilogueBwdISC_SD_SF_Li256ELb1ELb0ELi1EEENS1_19SingleTileSchedulerILb1ELb0ELb0ELi128EEEEEEEEEvNT_6ParamsE)
        /*03ac*/ 	.short	0x0210
        /*03ae*/ 	.short	0x06f0


	//----- nvinfo : EIATTR_SW_WAR
	.align		4
.L_618:
        /*03b0*/ 	.byte	0x04, 0x36
        /*03b2*/ 	.short	(.L_620 - .L_619)
.L_619:
        /*03b4*/ 	.word	0x00000008
.L_620:


//--------------------- .nv.info._ZN7cutlass13device_kernelIN5flash11enable_sm90INS1_16FlashAttnBwdSm90INS1_25CollectiveMainloopBwdSm90ILi2ELi2ELi2EN4cute5tupleIJNS5_1CILi1EEES8_S8_EEENS6_IJNS7_ILi64EEENS7_ILi128EEESB_EEENS_10bfloat16_tEfNS_4arch4Sm90ELb0ELb1ELb0ELb1ELb1ELb1ELb0ELb0ELi2ELi1ELi2ELi1ELb0EEENS1_21CollectiveEpilogueBwdISC_SD_SF_Li256ELb1ELb0ELi1EEENS1_19SingleTileSchedulerILb1ELb0ELb0ELi128EEEEEEEEEvNT_6ParamsE --------------------------
	.section	.nv.info._ZN7cutlass13device_kernelIN5flash11enable_sm90INS1_16FlashAttnBwdSm90INS1_25CollectiveMainloopBwdSm90ILi2ELi2ELi2EN4cute5tupleIJNS5_1CILi1EEES8_S8_EEENS6_IJNS7_ILi64EEENS7_ILi128EEESB_EEENS_10bfloat16_tEfNS_4arch4Sm90ELb0ELb1ELb0ELb1ELb1ELb1ELb0ELb0ELi2ELi1ELi2ELi1ELb0EEENS1_21CollectiveEpilogueBwdISC_SD_SF_Li256ELb1ELb0ELi1EEENS1_19SingleTileSchedulerILb1ELb0ELb0ELi128EEEEEEEEEvNT_6ParamsE,"",@"SHT_CUDA_INFO"
	.sectionflags	@""
	.align	4


	//----- nvinfo : EIATTR_CUDA_API_VERSION
	.align		4
        /*0000*/ 	.byte	0x04, 0x37
        /*0002*/ 	.short	(.L_622 - .L_621)
.L_621:
        /*0004*/ 	.word	0x00000082


	//----- nvinfo : EIATTR_KPARAM_INFO
	.align		4
.L_622:
        /*0008*/ 	.byte	0x04, 0x17
        /*000a*/ 	.short	(.L_624 - .L_623)
.L_623:
        /*000c*/ 	.word	0x00000000
        /*0010*/ 	.short	0x0000
        /*0012*/ 	.short	0x0070
        /*0014*/ 	.byte	0x00, 0xf0, 0x01, 0x1a


	//----- nvinfo : EIATTR_SPARSE_MMA_MASK
	.align		4
.L_624:
        /*0018*/ 	.byte	0x03, 0x50
        /*001a*/ 	.short	0x0000


	//----- nvinfo : EIATTR_MAXREG_COUNT
	.align		4
        /*001c*/ 	.byte	0x03, 0x1b
        /*001e*/ 	.short	0x00a8


	//----- nvinfo : EIATTR_NUM_BARRIERS
	.align		4
        /*0020*/ 	.byte	0x02, 0x4c
        /*0022*/ 	.byte	0x10
	.zero		1


	//----- nvinfo : EIATTR_EXTERNS
	.align		4
        /*0024*/ 	.byte	0x04, 0x0f
        /*0026*/ 	.short	(.L_626 - .L_625)


	//   ....[0]....
	.align		4
.L_625:
        /*0028*/ 	.word	index@(__assertfail)


	//----- nvinfo : EIATTR_ANNOTATIONS
	.align		4
.L_626:
        /*002c*/ 	.byte	0x04, 0x55
        /*002e*/ 	.short	(.L_628 - .L_627)


	//   ....[0]....
.L_627:
        /*0030*/ 	.word	0x00000001
        /*0034*/ 	.byte	0xd0, 0xaf, 0x00, 0x00, 0x01, 0x00, 0x00, 0x00, 0x70, 0xb1, 0x00, 0x00, 0x01, 0x00, 0x00, 0x00
        /*0044*/ 	.byte	0xf0, 0xbc, 0x00, 0x00, 0x01, 0x00, 0x00, 0x00, 0x10, 0xbd, 0x00, 0x00, 0x01, 0x00, 0x00, 0x00
        /*0054*/ 	.byte	0x80, 0xc0, 0x00, 0x00


	//----- nvinfo : EIATTR_MERCURY_ISA_VERSION
	.align		4
.L_628:
        /*0058*/ 	.byte	0x03, 0x5f
        /*005a*/ 	.short	0x0101


	//----- nvinfo : EIATTR_INT_WARP_WIDE_INSTR_OFFSETS
	.align		4
        /*005c*/ 	.byte	0x04, 0x31
        /*005e*/ 	.short	(.L_630 - .L_629)


	//   ....[0]....
.L_629:
        /*0060*/ 	.word	0x00000190


	//   ....[1]....
        /*0064*/ 	.word	0x000001c0


	//   ....[2]....
        /*0068*/ 	.word	0x00008d10


	//   ....[3]....
        /*006c*/ 	.word	0x00009360


	//   ....[4]....
        /*0070*/ 	.word	0x00009810


	//   ....[5]....
        /*0074*/ 	.word	0x00009ad0


	//   ....[6]....
        /*0078*/ 	.word	0x00009d30


	//   ....[7]....
        /*007c*/ 	.word	0x00009ec0


	//----- nvinfo : EIATTR_COOP_GROUP_MASK_REGIDS
	.align		4
.L_630:
        /*0080*/ 	.byte	0x04, 0x29
        /*0082*/ 	.short	(.L_632 - .L_631)


	//   ....[0]....
.L_631:
        /*0084*/ 	.word	0xffffffff


	//   ....[1]....
        /*0088*/ 	.word	0xffffffff


	//   ....[2]....
        /*008c*/ 	.word	0xffffffff


	//   ....[3]....
        /*0090*/ 	.word	0xffffffff


	//   ....[4]....
        /*0094*/ 	.word	0xffffffff


	//   ....[5]....
        /*0098*/ 	.word	0xffffffff


	//   ....[6]....
        /*009c*/ 	.word	0xffffffff


	//   ....[7]....
        /*00a0*/ 	.word	0xffffffff


	//   ....[8]....
        /*00a4*/ 	.word	0xffffffff


	//   ....[9]....
        /*00a8*/ 	.word	0xffffffff


	//   ....[10]....
        /*00ac*/ 	.word	0xffffffff


	//   ....[11]....
        /*00b0*/ 	.word	0xffffffff


	//   ....[12]....
        /*00b4*/ 	.word	0xffffffff


	//   ....[13]....
        /*00b8*/ 	.word	0xffffffff


	//   ....[14]....
        /*00bc*/ 	.word	0xffffffff


	//   ....[15]....
        /*00c0*/ 	.word	0xffffffff


	//   ....[16]....
        /*00c4*/ 	.word	0x0500000f


	//   ....[17]....
        /*00c8*/ 	.word	0x0500000f


	//   ....[18]....
        /*00cc*/ 	.word	0x0500000f


	//   ....[19]....
        /*00d0*/ 	.word	0x0500000f


	//----- nvinfo : EIATTR_COOP_GROUP_INSTR_OFFSETS
	.align		4
.L_632:
        /*00d4*/ 	.byte	0x04, 0x28
        /*00d6*/ 	.short	(.L_634 - .L_633)


	//   ....[0]....
.L_633:
        /*00d8*/ 	.word	0x00000070


	//   ....[1]....
        /*00dc*/ 	.word	0x000001a0


	//   ....[2]....
        /*00e0*/ 	.word	0x000001f0


	//   ....[3]....
        /*00e4*/ 	.word	0x000003e0


	//   ....[4]....
        /*00e8*/ 	.word	0x00000620


	//   ....[5]....
        /*00ec*/ 	.word	0x00001640


	//   ....[6]....
        /*00f0*/ 	.word	0x00007e30


	//   ....[7]....
        /*00f4*/ 	.word	0x00008910


	//   ....[8]....
        /*00f8*/ 	.word	0x00008c40


	//   ....[9]....
        /*00fc*/ 	.word	0x00008fc0


	//   ....[10]....
        /*0100*/ 	.word	0x00009290


	//   ....[11]....
        /*0104*/ 	.word	0x000094d0


	//   ....[12]....
        /*0108*/ 	.word	0x00009740


	//   ....[13]....
        /*010c*/ 	.word	0x00009a10


	//   ....[14]....
        /*0110*/ 	.word	0x00009c30


	//   ....[15]....
        /*0114*/ 	.word	0x00009dc0


	//   ....[16]....
        /*0118*/ 	.word	0x0000c8d0


	//   ....[17]....
        /*011c*/ 	.word	0x0000ca20


	//   ....[18]....
        /*0120*/ 	.word	0x0000ca90


	//   ....[19]....
        /*0124*/ 	.word	0x0000cb00


	//----- nvinfo : EIATTR_REG_RECONFIG
	.align		4
.L_634:
        /*0128*/ 	.byte	0x01, 0x54
	.zero		2


	//----- nvinfo : EIATTR_SYSCALL_OFFSETS
	.align		4
        /*012c*/ 	.byte	0x04, 0x46
        /*012e*/ 	.short	(.L_636 - .L_635)


	//   ....[0]....
.L_635:
        /*0130*/ 	.word	0x00001280


	//   ....[1]....
        /*0134*/ 	.word	0x00001370


	//   ....[2]....
        /*0138*/ 	.word	0x000014d0


	//   ....[3]....
        /*013c*/ 	.word	0x000015c0


	//----- nvinfo : EIATTR_MBARRIER_INSTR_OFFSETS
	.align		4
.L_636:
        /*0140*/ 	.byte	0x04, 0x39
        /*0142*/ 	.short	(.L_638 - .L_637)


	//   ....[0]....
.L_637:
        /*0144*/ 	.word	0x00000290
        /*0148*/ 	.word	0x000000ff
        /*014c*/ 	.word	0x00030800
        /*0150*/ 	.short	0x0100
        /*0152*/ 	.byte	0x06
	.zero		1


	//   ....[1]....
        /*0154*/ 	.word	0x00000390
        /*0158*/ 	.word	0x000000ff
        /*015c*/ 	.word	0x00030810
        /*0160*/ 	.short	0x0100
        /*0162*/ 	.byte	0x08
	.zero		1


	//   ....[2]....
        /*0164*/ 	.word	0x000003a0
        /*0168*/ 	.word	0x000000ff
        /*016c*/ 	.word	0x00030820
        /*0170*/ 	.short	0x0100
        /*0172*/ 	.byte	0x08
	.zero		1


	//   ....[3]....
        /*0174*/ 	.word	0x000003b0
        /*0178*/ 	.word	0x000000ff
        /*017c*/ 	.word	0x00030818
        /*0180*/ 	.short	0x0100
        /*0182*/ 	.byte	0x08
	.zero		1


	//   ....[4]....
        /*0184*/ 	.word	0x000003c0
        /*0188*/ 	.word	0x000000ff
        /*018c*/ 	.word	0x00030828
        /*0190*/ 	.short	0x0100
        /*0192*/ 	.byte	0x08
	.zero		1


	//   ....[5]....
        /*0194*/ 	.word	0x000004f0
        /*0198*/ 	.word	0x000000ff
        /*019c*/ 	.word	0x00030830
        /*01a0*/ 	.short	0x0100
        /*01a2*/ 	.byte	0x08
	.zero		1


	//   ....[6]....
        /*01a4*/ 	.word	0x00000500
        /*01a8*/ 	.word	0x000000ff
        /*01ac*/ 	.word	0x00030840
        /*01b0*/ 	.short	0x0100
        /*01b2*/ 	.byte	0x08
	.zero		1


	//   ....[7]....
        /*01b4*/ 	.word	0x00000510
        /*01b8*/ 	.word	0x000000ff
        /*01bc*/ 	.word	0x00030838
        /*01c0*/ 	.short	0x0100
        /*01c2*/ 	.byte	0x08
	.zero		1


	//   ....[8]....
        /*01c4*/ 	.word	0x00000520
        /*01c8*/ 	.word	0x000000ff
        /*01cc*/ 	.word	0x00030848
        /*01d0*/ 	.short	0x0100
        /*01d2*/ 	.byte	0x08
	.zero		1


	//   ....[9]....
        /*01d4*/ 	.word	0x00001670
        /*01d8*/ 	.word	0x000000e7
        /*01dc*/ 	.word	0x00030800
        /*01e0*/ 	.short	0x010a
        /*01e2*/ 	.byte	0x3f
	.zero		1


	//   ....[10]....
        /*01e4*/ 	.word	0x000017a0
        /*01e8*/ 	.word	0x000000e7
        /*01ec*/ 	.word	0x00030800
        /*01f0*/ 	.short	0x010a
        /*01f2*/ 	.byte	0x3f
	.zero		1


	//   ....[11]....
        /*01f4*/ 	.word	0x00001e00
        /*01f8*/ 	.word	0x00000000
        /*01fc*/ 	.word	0x00030810
        /*0200*/ 	.short	0x010a
        /*0202*/ 	.byte	0x3f
	.zero		1


	//   ....[12]....
        /*0204*/ 	.word	0x00001e40
        /*0208*/ 	.word	0x00000000
        /*020c*/ 	.word	0x00030810
        /*0210*/ 	.short	0x010a
        /*0212*/ 	.byte	0x3f
	.zero		1


	//   ....[13]....
        /*0214*/ 	.word	0x00002370
        /*0218*/ 	.word	0x00000000
        /*021c*/ 	.word	0x00030830
        /*0220*/ 	.short	0x010a
        /*0222*/ 	.byte	0x3f
	.zero		1


	//   ....[14]....
        /*0224*/ 	.word	0x000023f0
        /*0228*/ 	.word	0x00000000
        /*022c*/ 	.word	0x00030830
        /*0230*/ 	.short	0x010a
        /*0232*/ 	.byte	0x3f
	.zero		1


	//   ....[15]....
        /*0234*/ 	.word	0x00004040
        /*0238*/ 	.word	0x00000005
        /*023c*/ 	.word	0x00000000
        /*0240*/ 	.short	0x0101
        /*0242*/ 	.byte	0x3f
	.zero		1


	//   ....[16]....
        /*0244*/ 	.word	0x00004370
        /*0248*/ 	.word	0x00000000
        /*024c*/ 	.word	0x00000000
        /*0250*/ 	.short	0x0101
        /*0252*/ 	.byte	0x3f
	.zero		1


	//   ....[17]....
        /*0254*/ 	.word	0x0000aac0
        /*0258*/ 	.word	0x0000000f
        /*025c*/ 	.word	0x00030820
        /*0260*/ 	.short	0x010a
        /*0262*/ 	.byte	0x3f
	.zero		1


	//   ....[18]....
        /*0264*/ 	.word	0x0000b1f0
        /*0268*/ 	.word	0x0000000f
        /*026c*/ 	.word	0x00030840
        /*0270*/ 	.short	0x010a
        /*0272*/ 	.byte	0x3f
	.zero		1


	//   ....[19]....
        /*0274*/ 	.word	0x0000b4c0
        /*0278*/ 	.word	0x0000000f
        /*027c*/ 	.word	0x00030828
        /*0280*/ 	.short	0x010a
        /*0282*/ 	.byte	0x3f
	.zero		1


	//   ....[20]....
        /*0284*/ 	.word	0x0000b790
        /*0288*/ 	.word	0x0000000f
        /*028c*/ 	.word	0x00030848
        /*0290*/ 	.short	0x010a
        /*0292*/ 	.byte	0x3f
	.zero		1


	//   ....[21]....
        /*0294*/ 	.word	0x0000ba00
        /*0298*/ 	.word	0x0000000f
        /*029c*/ 	.word	0x00030820
        /*02a0*/ 	.short	0x010a
        /*02a2*/ 	.byte	0x3f
	.zero		1


	//   ....[22]....
        /*02a4*/ 	.word	0x0000bd40
        /*02a8*/ 	.word	0x0000000f
        /*02ac*/ 	.word	0x00030840
        /*02b0*/ 	.short	0x010a
        /*02b2*/ 	.byte	0x3f
	.zero		1


	//   ....[23]....
        /*02b4*/ 	.word	0x0000bfe0
        /*02b8*/ 	.word	0x0000000f
        /*02bc*/ 	.word	0x00030828
        /*02c0*/ 	.short	0x010a
        /*02c2*/ 	.byte	0x3f
	.zero		1


	//   ....[24]....
        /*02c4*/ 	.word	0x0000c2f0
        /*02c8*/ 	.word	0x00000003
        /*02cc*/ 	.word	0x00030840
        /*02d0*/ 	.short	0x010a
        /*02d2*/ 	.byte	0x3f
	.zero		1


	//   ....[25]....
        /*02d4*/ 	.word	0x0000c750
        /*02d8*/ 	.word	0x00000007
        /*02dc*/ 	.word	0x00000000
        /*02e0*/ 	.short	0x010a
        /*02e2*/ 	.byte	0x3f
	.zero		1


	//   ....[26]....
        /*02e4*/ 	.word	0x0000c7a0
        /*02e8*/ 	.word	0x00000003
        /*02ec*/ 	.word	0x00000000
        /*02f0*/ 	.short	0x010a
        /*02f2*/ 	.byte	0x3f
	.zero		1


	//   ....[27]....
        /*02f4*/ 	.word	0x0000c800
        /*02f8*/ 	.word	0x00000005
        /*02fc*/ 	.word	0x00000000
        /*0300*/ 	.short	0x010a
        /*0302*/ 	.byte	0x3f
	.zero		1


	//   ....[28]....
        /*0304*/ 	.word	0x0000c830
        /*0308*/ 	.word	0x00000003
        /*030c*/ 	.word	0x00000000
        /*0310*/ 	.short	0x010a
        /*0312*/ 	.byte	0x3f
	.zero		1


	//   ....[29]....
        /*0314*/ 	.word	0x0000c900
        /*0318*/ 	.word	0x000000e7
        /*031c*/ 	.word	0x00030800
        /*0320*/ 	.short	0x010a
        /*0322*/ 	.byte	0x3f
	.zero		1


	//   ....[30]....
        /*0324*/ 	.word	0x0000c950
        /*0328*/ 	.word	0x00000000
        /*032c*/ 	.word	0x00030810
        /*0330*/ 	.short	0x010a
        /*0332*/ 	.byte	0x3f
	.zero		1


	//   ....[31]....
        /*0334*/ 	.word	0x0000c9a0
        /*0338*/ 	.word	0x00000000
        /*033c*/ 	.word	0x00030830
        /*0340*/ 	.short	0x010a
        /*0342*/ 	.byte	0x3f
	.zero		1


	//   ....[32]....
        /*0344*/ 	.word	0x0000cb40
        /*0348*/ 	.word	0x0000000f
        /*034c*/ 	.word	0x00030820
        /*0350*/ 	.short	0x010a
        /*0352*/ 	.byte	0x3f
	.zero		1


	//   ....[33]....
        /*0354*/ 	.word	0x0000cb90
        /*0358*/ 	.word	0x0000000f
        /*035c*/ 	.word	0x00030840
        /*0360*/ 	.short	0x010a
        /*0362*/ 	.byte	0x3f
	.zero		1


	//   ....[34]....
        /*0364*/ 	.word	0x0000cbe0
        /*0368*/ 	.word	0x0000000f
        /*036c*/ 	.word	0x00030828
        /*0370*/ 	.short	0x010a
        /*0372*/ 	.byte	0x3f
	.zero		1


	//   ....[35]....
        /*0374*/ 	.word	0x0000cc30
        /*0378*/ 	.word	0x0000000f
        /*037c*/ 	.word	0x00030848
        /*0380*/ 	.short	0x010a
        /*0382*/ 	.byte	0x3f
	.zero		1


	//   ....[36]....
        /*0384*/ 	.word	0x0000cc90
        /*0388*/ 	.word	0x0000000f
        /*038c*/ 	.word	0x00030820
        /*0390*/ 	.short	0x010a
        /*0392*/ 	.byte	0x3f
	.zero		1


	//   ....[37]....
        /*0394*/ 	.word	0x0000cce0
        /*0398*/ 	.word	0x0000000f
        /*039c*/ 	.word	0x00030840
        /*03a0*/ 	.short	0x010a
        /*03a2*/ 	.byte	0x3f
	.zero		1


	//   ....[38]....
        /*03a4*/ 	.word	0x0000cd30
        /*03a8*/ 	.word	0x0000000f
        /*03ac*/ 	.word	0x00030828
        /*03b0*/ 	.short	0x010a
        /*03b2*/ 	.byte	0x3f
	.zero		1


	//   ....[39]....
        /*03b4*/ 	.word	0x0000cd80
        /*03b8*/ 	.word	0x00000003
        /*03bc*/ 	.word	0x00030840
        /*03c0*/ 	.short	0x010a
        /*03c2*/ 	.byte	0x3f
	.zero		1


	//   ....[40]....
        /*03c4*/ 	.word	0x0000ce50
        /*03c8*/ 	.word	0x00000007
        /*03cc*/ 	.word	0x00000000
        /*03d0*/ 	.short	0x010a
        /*03d2*/ 	.byte	0x3f
	.zero		1


	//   ....[41]....
        /*03d4*/ 	.word	0x0000cea0
        /*03d8*/ 	.word	0x00000003
        /*03dc*/ 	.word	0x00000000
        /*03e0*/ 	.short	0x010a
        /*03e2*/ 	.byte	0x3f
	.zero		1


	//   ....[42]....
        /*03e4*/ 	.word	0x0000cef0
        /*03e8*/ 	.word	0x00000005
        /*03ec*/ 	.word	0x00000000
        /*03f0*/ 	.short	0x010a
        /*03f2*/ 	.byte	0x3f
	.zero		1


	//----- nvinfo : EIATTR_NUM_MBARRIERS
	.align		4
.L_638:
        /*03f4*/ 	.byte	0x03, 0x38
        /*03f6*/ 	.short	0x0009


	//----- nvinfo : EIATTR_EXIT_INSTR_OFFSETS
	.align		4
        /*03f8*/ 	.byte	0x04, 0x1c
        /*03fa*/ 	.short	(.L_640 - .L_639)


	//   ....[0]....
.L_639:
        /*03fc*/ 	.word	0x0000c880


	//----- nvinfo : EIATTR_MAX_THREADS
	.align		4
.L_640:
        /*0400*/ 	.byte	0x04, 0x05
        /*0402*/ 	.short	(.L_642 - .L_641)
.L_641:
        /*0404*/ 	.word	0x00000180
        /*0408*/ 	.word	0x00000001
        /*040c*/ 	.word	0x00000001


	//----- nvinfo : EIATTR_CRS_STACK_SIZE
	.align		4
.L_642:
        /*0410*/ 	.byte	0x04, 0x1e
        /*0412*/ 	.short	(.L_644 - .L_643)
.L_643:
        /*0414*/ 	.word	0x00000000


	//----- nvinfo : EIATTR_CBANK_PARAM_SIZE
	.align		4
.L_644:
        /*0418*/ 	.byte	0x03, 0x19
        /*041a*/ 	.short	0x06f0


	//----- nvinfo : EIATTR_PARAM_CBANK
	.align		4
        /*041c*/ 	.byte	0x04, 0x0a
        /*041e*/ 	.short	(.L_646 - .L_645)
	.align		4
.L_645:
        /*0420*/ 	.word	index@(.nv.constant0._ZN7cutlass13device_kernelIN5flash11enable_sm90INS1_16FlashAttnBwdSm90INS1_25CollectiveMainloopBwdSm90ILi2ELi2ELi2EN4cute5tupleIJNS5_1CILi1EEES8_S8_EEENS6_IJNS7_ILi64EEENS7_ILi128EEESB_EEENS_10bfloat16_tEfNS_4arch4Sm90ELb0ELb1ELb0ELb1ELb1ELb1ELb0ELb0ELi2ELi1ELi2ELi1ELb0EEENS1_21CollectiveEpilogueBwdISC_SD_SF_Li256ELb1ELb0ELi1EEENS1_19SingleTileSchedulerILb1ELb0ELb0ELi128EEEEEEEEEvNT_6ParamsE)
        /*0424*/ 	.short	0x0210
        /*0426*/ 	.short	0x06f0


	//----- nvinfo : EIATTR_SW_WAR
	.align		4
.L_646:
        /*0428*/ 	.byte	0x04, 0x36
        /*042a*/ 	.short	(.L_648 - .L_647)
.L_647:
        /*042c*/ 	.word	0x00000008
.L_648:


//--------------------- .nv.info._ZN7cutlass13device_kernelIN5flash11enable_sm90INS1_16FlashAttnBwdSm90INS1_25CollectiveMainloopBwdSm90ILi2ELi2ELi2EN4cute5tupleIJNS5_1CILi1EEES8_S8_EEENS6_IJNS7_ILi64EEENS7_ILi128EEESB_EEENS_10bfloat16_tEfNS_4arch4Sm90ELb0ELb1ELb0ELb1ELb0ELb1ELb0ELb0ELi2ELi1ELi2ELi1ELb0EEENS1_24CollectiveEpilogueBwdGQAISC_fSF_Li256ELb1ELb0EEENS1_19SingleTileSchedulerILb1ELb0ELb0ELi128EEEEEEEEEvNT_6ParamsE --------------------------
	.section	.nv.info._ZN7cutlass13device_kernelIN5flash11enable_sm90INS1_16FlashAttnBwdSm90INS1_25CollectiveMainloopBwdSm90ILi2ELi2ELi2EN4cute5tupleIJNS5_1CILi1EEES8_S8_EEENS6_IJNS7_ILi64EEENS7_ILi128EEESB_EEENS_10bfloat16_tEfNS_4arch4Sm90ELb0ELb1ELb0ELb1ELb0ELb1ELb0ELb0ELi2ELi1ELi2ELi1ELb0EEENS1_24CollectiveEpilogueBwdGQAISC_fSF_Li256ELb1ELb0EEENS1_19SingleTileSchedulerILb1ELb0ELb0ELi128EEEEEEEEEvNT_6ParamsE,"",@"SHT_CUDA_INFO"
	.sectionflags	@""
	.align	4


	//----- nvinfo : EIATTR_CUDA_API_VERSION
	.align		4
        /*0000*/ 	.byte	0x04, 0x37
        /*0002*/ 	.short	(.L_650 - .L_649)
.L_649:
        /*0004*/ 	.word	0x00000082


	//----- nvinfo : EIATTR_KPARAM_INFO
	.align		4
.L_650:
        /*0008*/ 	.byte	0x04, 0x17
        /*000a*/ 	.short	(.L_652 - .L_651)
.L_651:
        /*000c*/ 	.word	0x00000000
        /*0010*/ 	.short	0x0000
        /*0012*/ 	.short	0x0070
        /*0014*/ 	.byte	0x00, 0xf0, 0x01, 0x1a


	//----- nvinfo : EIATTR_SPARSE_MMA_MASK
	.align		4
.L_652:
        /*0018*/ 	.byte	0x03, 0x50
        /*001a*/ 	.short	0x0000


	//----- nvinfo : EIATTR_MAXREG_COUNT
	.align		4
        /*001c*/ 	.byte	0x03, 0x1b
        /*001e*/ 	.short	0x00a8


	//----- nvinfo : EIATTR_NUM_BARRIERS
	.align		4
        /*0020*/ 	.byte	0x02, 0x4c
        /*0022*/ 	.byte	0x10
	.zero		1


	//----- nvinfo : EIATTR_EXTERNS
	.align		4
        /*0024*/ 	.byte	0x04, 0x0f
        /*0026*/ 	.short	(.L_654 - .L_653)


	//   ....[0]....
	.align		4
.L_653:
        /*0028*/ 	.word	index@(__assertfail)


	//----- nvinfo : EIATTR_ANNOTATIONS
	.align		4
.L_654:
        /*002c*/ 	.byte	0x04, 0x55
        /*002e*/ 	.short	(.L_656 - .L_655)


	//   ....[0]....
.L_655:
        /*0030*/ 	.word	0x00000001
        /*0034*/ 	.byte	0x00, 0x74, 0x00, 0x00, 0x01, 0x00, 0x00, 0x00, 0xa0, 0x75, 0x00, 0x00, 0x01, 0x00, 0x00, 0x00
        /*0044*/ 	.byte	0x20, 0x81, 0x00, 0x00, 0x01, 0x00, 0x00, 0x00, 0x40, 0x81, 0x00, 0x00, 0x01, 0x00, 0x00, 0x00
        /*0054*/ 	.byte	0xb0, 0x84, 0x00, 0x00


	//----- nvinfo : EIATTR_MERCURY_ISA_VERSION
	.align		4
.L_656:
        /*0058*/ 	.byte	0x03, 0x5f
        /*005a*/ 	.short	0x0101


	//----- nvinfo : EIATTR_INT_WARP_WIDE_INSTR_OFFSETS
	.align		4
        /*005c*/ 	.byte	0x04, 0x31
        /*005e*/ 	.short	(.L_658 - .L_657)


	//   ....[0]....
.L_657:
        /*0060*/ 	.word	0x00000190


	//   ....[1]....
        /*0064*/ 	.word	0x000001c0


	//----- nvinfo : EIATTR_COOP_GROUP_MASK_REGIDS
	.align		4
.L_658:
        /*0068*/ 	.byte	0x04, 0x29
        /*006a*/ 	.short	(.L_660 - .L_659)


	//   ....[0]....
.L_659:
        /*006c*/ 	.word	0xffffffff


	//   ....[1]....
        /*0070*/ 	.word	0xffffffff


	//   ....[2]....
        /*0074*/ 	.word	0xffffffff


	//   ....[3]....
        /*0078*/ 	.word	0xffffffff


	//   ....[4]....
        /*007c*/ 	.word	0xffffffff


	//   ....[5]....
        /*0080*/ 	.word	0xffffffff


	//   ....[6]....
        /*0084*/ 	.word	0xffffffff


	//   ....[7]....
        /*0088*/ 	.word	0x0500000f


	//----- nvinfo : EIATTR_COOP_GROUP_INSTR_OFFSETS
	.align		4
.L_660:
        /*008c*/ 	.byte	0x04, 0x28
        /*008e*/ 	.short	(.L_662 - .L_661)


	//   ....[0]....
.L_661:
        /*0090*/ 	.word	0x00000070


	//   ....[1]....
        /*0094*/ 	.word	0x000001a0


	//   ....[2]....
        /*0098*/ 	.word	0x000001f0


	//   ....[3]....
        /*009c*/ 	.word	0x000003e0


	//   ....[4]....
        /*00a0*/ 	.word	0x00000620


	//   ....[5]....
        /*00a4*/ 	.word	0x00001620


	//   ....[6]....
        /*00a8*/ 	.word	0x00005170


	//   ....[7]....
        /*00ac*/ 	.word	0x00008d00


	//----- nvinfo : EIATTR_REG_RECONFIG
	.align		4
.L_662:
        /*00b0*/ 	.byte	0x01, 0x54
	.zero		2


	//----- nvinfo : EIATTR_SYSCALL_OFFSETS
	.align		4
        /*00b4*/ 	.byte	0x04, 0x46
        /*00b6*/ 	.short	(.L_664 - .L_663)


	//   ....[0]....
.L_663:
        /*00b8*/ 	.word	0x00001260


	//   ....[1]....
        /*00bc*/ 	.word	0x00001350


	//   ....[2]....
        /*00c0*/ 	.word	0x000014b0


	//   ....[3]....
        /*00c4*/ 	.word	0x000015a0


	//----- nvinfo : EIATTR_MBARRIER_INSTR_OFFSETS
	.align		4
.L_664:
        /*00c8*/ 	.byte	0x04, 0x39
        /*00ca*/ 	.short	(.L_666 - .L_665)


	//   ....[0]....
.L_665:
        /*00cc*/ 	.word	0x00000290
        /*00d0*/ 	.word	0x000000ff
        /*00d4*/ 	.word	0x00030800
        /*00d8*/ 	.short	0x0100
        /*00da*/ 	.byte	0x06
	.zero		1


	//   ....[1]....
        /*00dc*/ 	.word	0x00000390
        /*00e0*/ 	.word	0x000000ff
        /*00e4*/ 	.word	0x00030810
        /*00e8*/ 	.short	0x0100
        /*00ea*/ 	.byte	0x08
	.zero		1


	//   ....[2]....
        /*00ec*/ 	.word	0x000003a0
        /*00f0*/ 	.word	0x000000ff
        /*00f4*/ 	.word	0x00030820
        /*00f8*/ 	.short	0x0100
        /*00fa*/ 	.byte	0x08
	.zero		1


	//   ....[3]....
        /*00fc*/ 	.word	0x000003b0
        /*0100*/ 	.word	0x000000ff
        /*0104*/ 	.word	0x00030818
        /*0108*/ 	.short	0x0100
        /*010a*/ 	.byte	0x08
	.zero		1


	//   ....[4]....
        /*010c*/ 	.word	0x000003c0
        /*0110*/ 	.word	0x000000ff
        /*0114*/ 	.word	0x00030828
        /*0118*/ 	.short	0x0100
        /*011a*/ 	.byte	0x08
	.zero		1


	//   ....[5]....
        /*011c*/ 	.word	0x000004f0
        /*0120*/ 	.word	0x000000ff
        /*0124*/ 	.word	0x00030830
        /*0128*/ 	.short	0x0100
        /*012a*/ 	.byte	0x08
	.zero		1


	//   ....[6]....
        /*012c*/ 	.word	0x00000500
        /*0130*/ 	.word	0x000000ff
        /*0134*/ 	.word	0x00030840
        /*0138*/ 	.short	0x0100
        /*013a*/ 	.byte	0x08
	.zero		1


	//   ....[7]....
        /*013c*/ 	.word	0x00000510
        /*0140*/ 	.word	0x000000ff
        /*0144*/ 	.word	0x00030838
        /*0148*/ 	.short	0x0100
        /*014a*/ 	.byte	0x08
	.zero		1


	//   ....[8]....
        /*014c*/ 	.word	0x00000520
        /*0150*/ 	.word	0x000000ff
        /*0154*/ 	.word	0x00030848
        /*0158*/ 	.short	0x0100
        /*015a*/ 	.byte	0x08
	.zero		1


	//   ....[9]....
        /*015c*/ 	.word	0x00001650
        /*0160*/ 	.word	0x000000e7
        /*0164*/ 	.word	0x00030800
        /*0168*/ 	.short	0x010a
        /*016a*/ 	.byte	0x3f
	.zero		1


	//   ....[10]....
        /*016c*/ 	.word	0x00001780
        /*0170*/ 	.word	0x000000e7
        /*0174*/ 	.word	0x00030800
        /*0178*/ 	.short	0x010a
        /*017a*/ 	.byte	0x3f
	.zero		1


	//   ....[11]....
        /*017c*/ 	.word	0x00001de0
        /*0180*/ 	.word	0x00000000
        /*0184*/ 	.word	0x00030810
        /*0188*/ 	.short	0x010a
        /*018a*/ 	.byte	0x3f
	.zero		1


	//   ....[12]....
        /*018c*/ 	.word	0x00001e20
        /*0190*/ 	.word	0x00000000
        /*0194*/ 	.word	0x00030810
        /*0198*/ 	.short	0x010a
        /*019a*/ 	.byte	0x3f
	.zero		1


	//   ....[13]....
        /*019c*/ 	.word	0x00002350
        /*01a0*/ 	.word	0x00000000
        /*01a4*/ 	.word	0x00030830
        /*01a8*/ 	.short	0x010a
        /*01aa*/ 	.byte	0x3f
	.zero		1


	//   ....[14]....
        /*01ac*/ 	.word	0x000023d0
        /*01b0*/ 	.word	0x00000000
        /*01b4*/ 	.word	0x00030830
        /*01b8*/ 	.short	0x010a
        /*01ba*/ 	.byte	0x3f
	.zero		1


	//   ....[15]....
        /*01bc*/ 	.word	0x00004020
        /*01c0*/ 	.word	0x00000005
        /*01c4*/ 	.word	0x00000000
        /*01c8*/ 	.short	0x0101
        /*01ca*/ 	.byte	0x3f
	.zero		1


	//   ....[16]....
        /*01cc*/ 	.word	0x00004350
        /*01d0*/ 	.word	0x00000000
        /*01d4*/ 	.word	0x00000000
        /*01d8*/ 	.short	0x0101
        /*01da*/ 	.byte	0x3f
	.zero		1


	//   ....[17]....
        /*01dc*/ 	.word	0x00006ef0
        /*01e0*/ 	.word	0x0000000f
        /*01e4*/ 	.word	0x00030820
        /*01e8*/ 	.short	0x010a
        /*01ea*/ 	.byte	0x3f
	.zero		1


	//   ....[18]....
        /*01ec*/ 	.word	0x00007620
        /*01f0*/ 	.word	0x0000000f
        /*01f4*/ 	.word	0x00030840
        /*01f8*/ 	.short	0x010a
        /*01fa*/ 	.byte	0x3f
	.zero		1


	//   ....[19]....
        /*01fc*/ 	.word	0x000078f0
        /*0200*/ 	.word	0x0000000f
        /*0204*/ 	.word	0x00030828
        /*0208*/ 	.short	0x010a
        /*020a*/ 	.byte	0x3f
	.zero		1


	//   ....[20]....
        /*020c*/ 	.word	0x00007bc0
        /*0210*/ 	.word	0x0000000f
        /*0214*/ 	.word	0x00030848
        /*0218*/ 	.short	0x010a
        /*021a*/ 	.byte	0x3f
	.zero		1


	//   ....[21]....
        /*021c*/ 	.word	0x00007e30
        /*0220*/ 	.word	0x0000000f
        /*0224*/ 	.word	0x00030820
        /*0228*/ 	.short	0x010a
        /*022a*/ 	.byte	0x3f
	.zero		1


	//   ....[22]....
        /*022c*/ 	.word	0x00008170
        /*0230*/ 	.word	0x0000000f
        /*0234*/ 	.word	0x00030840
        /*0238*/ 	.short	0x010a
        /*023a*/ 	.byte	0x3f
	.zero		1


	//   ....[23]....
        /*023c*/ 	.word	0x00008410
        /*0240*/ 	.word	0x0000000f
        /*0244*/ 	.word	0x00030828
        /*0248*/ 	.short	0x010a
        /*024a*/ 	.byte	0x3f
	.zero		1


	//   ....[24]....
        /*024c*/ 	.word	0x00008720
        /*0250*/ 	.word	0x00000003
        /*0254*/ 	.word	0x00030840
        /*0258*/ 	.short	0x010a
        /*025a*/ 	.byte	0x3f
	.zero		1


	//   ....[25]....
        /*025c*/ 	.word	0x00008b80
        /*0260*/ 	.word	0x00000007
        /*0264*/ 	.word	0x00000000
        /*0268*/ 	.short	0x010a
        /*026a*/ 	.byte	0x3f
	.zero		1


	//   ....[26]....
        /*026c*/ 	.word	0x00008bd0
        /*0270*/ 	.word	0x00000003
        /*0274*/ 	.word	0x00000000
        /*0278*/ 	.short	0x010a
        /*027a*/ 	.byte	0x3f
	.zero		1


	//   ....[27]....
        /*027c*/ 	.word	0x00008c30
        /*0280*/ 	.word	0x00000005
        /*0284*/ 	.word	0x00000000
        /*0288*/ 	.short	0x010a
        /*028a*/ 	.byte	0x3f
	.zero		1


	//   ....[28]....
        /*028c*/ 	.word	0x00008c60
        /*0290*/ 	.word	0x00000003
        /*0294*/ 	.word	0x00000000
        /*0298*/ 	.short	0x010a
        /*029a*/ 	.byte	0x3f
	.zero		1


	//   ....[29]....
        /*029c*/ 	.word	0x00008d30
        /*02a0*/ 	.word	0x000000e7
        /*02a4*/ 	.word	0x00030800
        /*02a8*/ 	.short	0x010a
        /*02aa*/ 	.byte	0x3f
	.zero		1


	//   ....[30]....
        /*02ac*/ 	.word	0x00008d80
        /*02b0*/ 	.word	0x00000000
        /*02b4*/ 	.word	0x00030810
        /*02b8*/ 	.short	0x010a
        /*02ba*/ 	.byte	0x3f
	.zero		1


	//   ....[31]....
        /*02bc*/ 	.word	0x00008dd0
        /*02c0*/ 	.word	0x00000000
        /*02c4*/ 	.word	0x00030830
        /*02c8*/ 	.short	0x010a
        /*02ca*/ 	.byte	0x3f
	.zero		1


	//   ....[32]....
        /*02cc*/ 	.word	0x00008e20
        /*02d0*/ 	.word	0x0000000f
        /*02d4*/ 	.word	0x00030820
        /*02d8*/ 	.short	0x010a
        /*02da*/ 	.byte	0x3f
	.zero		1


	//   ....[33]....
        /*02dc*/ 	.word	0x00008e70
        /*02e0*/ 	.word	0x0000000f
        /*02e4*/ 	.word	0x00030840
        /*02e8*/ 	.short	0x010a
        /*02ea*/ 	.byte	0x3f
	.zero		1


	//   ....[34]....
        /*02ec*/ 	.word	0x00008ec0
        /*02f0*/ 	.word	0x0000000f
        /*02f4*/ 	.word	0x00030828
        /*02f8*/ 	.short	0x010a
        /*02fa*/ 	.byte	0x3f
	.zero		1


	//   ....[35]....
        /*02fc*/ 	.word	0x00008f10
        /*0300*/ 	.word	0x0000000f
        /*0304*/ 	.word	0x00030848
        /*0308*/ 	.short	0x010a
        /*030a*/ 	.byte	0x3f
	.zero		1


	//   ....[36]....
        /*030c*/ 	.word	0x00008f70
        /*0310*/ 	.word	0x0000000f
        /*0314*/ 	.word	0x00030820
        /*0318*/ 	.short	0x010a
        /*031a*/ 	.byte	0x3f
	.zero		1


	//   ....[37]....
        /*031c*/ 	.word	0x00008fc0
        /*0320*/ 	.word	0x0000000f
        /*0324*/ 	.word	0x00030840
        /*0328*/ 	.short	0x010a
        /*032a*/ 	.byte	0x3f
	.zero		1


	//   ....[38]....
        /*032c*/ 	.word	0x00009010
        /*0330*/ 	.word	0x0000000f
        /*0334*/ 	.word	0x00030828
        /*0338*/ 	.short	0x010a
        /*033a*/ 	.byte	0x3f
	.zero		1


	//   ....[39]....
        /*033c*/ 	.word	0x00009060
        /*0340*/ 	.word	0x00000003
        /*0344*/ 	.word	0x00030840
        /*0348*/ 	.short	0x010a
        /*034a*/ 	.byte	0x3f
	.zero		1


	//   ....[40]....
        /*034c*/ 	.word	0x00009130
        /*0350*/ 	.word	0x00000007
        /*0354*/ 	.word	0x00000000
        /*0358*/ 	.short	0x010a
        /*035a*/ 	.byte	0x3f
	.zero		1


	//   ....[41]....
        /*035c*/ 	.word	0x00009180
        /*0360*/ 	.word	0x00000003
        /*0364*/ 	.word	0x00000000
        /*0368*/ 	.short	0x010a
        /*036a*/ 	.byte	0x3f
	.zero		1


	//   ....[42]....
        /*036c*/ 	.word	0x000091d0
        /*0370*/ 	.word	0x00000005
        /*0374*/ 	.word	0x00000000
        /*0378*/ 	.short	0x010a
        /*037a*/ 	.byte	0x3f
	.zero		1


	//----- nvinfo : EIATTR_NUM_MBARRIERS
	.align		4
.L_666:
        /*037c*/ 	.byte	0x03, 0x38
        /*037e*/ 	.short	0x0009


	//----- nvinfo : EIATTR_EXIT_INSTR_OFFSETS
	.align		4
        /*0380*/ 	.byte	0x04, 0x1c
        /*0382*/ 	.short	(.L_668 - .L_667)


	//   ....[0]....
.L_667:
        /*0384*/ 	.word	0x00008cb0


	//----- nvinfo : EIATTR_MAX_THREADS
	.align		4
.L_668:
        /*0388*/ 	.byte	0x04, 0x05
        /*038a*/ 	.short	(.L_670 - .L_669)
.L_669:
        /*038c*/ 	.word	0x00000180
        /*0390*/ 	.word	0x00000001
        /*0394*/ 	.word	0x00000001


	//----- nvinfo : EIATTR_CRS_STACK_SIZE
	.align		4
.L_670:
        /*0398*/ 	.byte	0x04, 0x1e
        /*039a*/ 	.short	(.L_672 - .L_671)
.L_671:
        /*039c*/ 	.word	0x00000000


	//----- nvinfo : EIATTR_CBANK_PARAM_SIZE
	.align		4
.L_672:
        /*03a0*/ 	.byte	0x03, 0x19
        /*03a2*/ 	.short	0x06f0


	//----- nvinfo : EIATTR_PARAM_CBANK
	.align		4
        /*03a4*/ 	.byte	0x04, 0x0a
        /*03a6*/ 	.short	(.L_674 - .L_673)
	.align		4
.L_673:
        /*03a8*/ 	.word	index@(.nv.constant0._ZN7cutlass13device_kernelIN5flash11enable_sm90INS1_16FlashAttnBwdSm90INS1_25CollectiveMainloopBwdSm90ILi2ELi2ELi2EN4cute5tupleIJNS5_1CILi1EEES8_S8_EEENS6_IJNS7_ILi64EEENS7_ILi128EEESB_EEENS_10bfloat16_tEfNS_4arch4Sm90ELb0ELb1ELb0ELb1ELb0ELb1ELb0ELb0ELi2ELi1ELi2ELi1ELb0EEENS1_24CollectiveEpilogueBwdGQAISC_fSF_Li256ELb1ELb0EEENS1_19SingleTileSchedulerILb1ELb0ELb0ELi128EEEEEEEEEvNT_6ParamsE)
        /*03ac*/ 	.short	0x0210
        /*03ae*/ 	.short	0x06f0


	//----- nvinfo : EIATTR_SW_WAR
	.align		4
.L_674:
        /*03b0*/ 	.byte	0x04, 0x36
        /*03b2*/ 	.short	(.L_676 - .L_675)
.L_675:
        /*03b4*/ 	.word	0x00000008
.L_676:


//--------------------- .nv.info._ZN7cutlass13device_kernelIN5flash11enable_sm90INS1_16FlashAttnBwdSm90INS1_25CollectiveMainloopBwdSm90ILi2ELi2ELi2EN4cute5tupleIJNS5_1CILi1EEES8_S8_EEENS6_IJNS7_ILi64EEENS7_ILi128EEESB_EEENS_10bfloat16_tEfNS_4arch4Sm90ELb0ELb1ELb0ELb1ELb1ELb1ELb0ELb0ELi2ELi1ELi2ELi1ELb0EEENS1_24CollectiveEpilogueBwdGQAISC_fSF_Li256ELb1ELb1EEENS1_19SingleTileSchedulerILb1ELb0ELb0ELi128EEEEEEEEEvNT_6ParamsE --------------------------
	.section	.nv.info._ZN7cutlass13device_kernelIN5flash11enable_sm90INS1_16FlashAttnBwdSm90INS1_25CollectiveMainloopBwdSm90ILi2ELi2ELi2EN4cute5tupleIJNS5_1CILi1EEES8_S8_EEENS6_IJNS7_ILi64EEENS7_ILi128EEESB_EEENS_10bfloat16_tEfNS_4arch4Sm90ELb0ELb1ELb0ELb1ELb1ELb1ELb0ELb0ELi2ELi1ELi2ELi1ELb0EEENS1_24CollectiveEpilogueBwdGQAISC_fSF_Li256ELb1ELb1EEENS1_19SingleTileSchedulerILb1ELb0ELb0ELi128EEEEEEEEEvNT_6ParamsE,"",@"SHT_CUDA_INFO"
	.sectionflags	@""
	.align	4


	//----- nvinfo : EIATTR_CUDA_API_VERSION
	.align		4
        /*0000*/ 	.byte	0x04, 0x37
        /*0002*/ 	.short	(.L_678 - .L_677)
.L_677:
        /*0004*/ 	.word	0x00000082


	//----- nvinfo : EIATTR_KPARAM_INFO
	.align		4
.L_678:
        /*0008*/ 	.byte	0x04, 0x17
        /*000a*/ 	.short	(.L_680 - .L_679)
.L_679:
        /*000c*/ 	.word	0x00000000
        /*0010*/ 	.short	0x0000
        /*0012*/ 	.short	0x0070
        /*0014*/ 	.byte	0x00, 0xf0, 0x01, 0x1a


	//----- nvinfo : EIATTR_SPARSE_MMA_MASK
	.align		4
.L_680:
        /*0018*/ 	.byte	0x03, 0x50
        /*001a*/ 	.short	0x0000


	//----- nvinfo : EIATTR_MAXREG_COUNT
	.align		4
        /*001c*/ 	.byte	0x03, 0x1b
        /*001e*/ 	.short	0x00a8


	//----- nvinfo : EIATTR_NUM_BARRIERS
	.align		4
        /*0020*/ 	.byte	0x02, 0x4c
        /*0022*/ 	.byte	0x10
	.zero		1


	//----- nvinfo : EIATTR_EXTERNS
	.align		4
        /*0024*/ 	.byte	0x04, 0x0f
        /*0026*/ 	.short	(.L_682 - .L_681)


	//   ....[0]....
	.align		4
.L_681:
        /*0028*/ 	.word	index@(__assertfail)


	//----- nvinfo : EIATTR_ANNOTATIONS
	.align		4
.L_682:
        /*002c*/ 	.byte	0x04, 0x55
        /*002e*/ 	.short	(.L_684 - .L_683)


	//   ....[0]....
.L_683:
        /*0030*/ 	.word	0x00000001
        /*0034*/ 	.byte	0x30, 0x88, 0x00, 0x00, 0x01, 0x00, 0x00, 0x00, 0xd0, 0x89, 0x00, 0x00, 0x01, 0x00, 0x00, 0x00
        /*0044*/ 	.byte	0x50, 0x95, 0x00, 0x00, 0x01, 0x00, 0x00, 0x00, 0x70, 0x95, 0x00, 0x00, 0x01, 0x00, 0x00, 0x00
        /*0054*/ 	.byte	0xe0, 0x98, 0x00, 0x00


	//----- nvinfo : EIATTR_MERCURY_ISA_VERSION
	.align		4
.L_684:
        /*0058*/ 	.byte	0x03, 0x5f
        /*005a*/ 	.short	0x0101


	//----- nvinfo : EIATTR_INT_WARP_WIDE_INSTR_OFFSETS
	.align		4
        /*005c*/ 	.byte	0x04, 0x31
        /*005e*/ 	.short	(.L_686 - .L_685)


	//   ....[0]....
.L_685:
        /*0060*/ 	.word	0x00000190


	//   ....[1]....
        /*0064*/ 	.word	0x000001c0


	//   ....[2]....
        /*0068*/ 	.word	0x00006550


	//   ....[3]....
        /*006c*/ 	.word	0x00006bb0


	//   ....[4]....
        /*0070*/ 	.word	0x00007060


	//   ....[5]....
        /*0074*/ 	.word	0x00007330


	//   ....[6]....
        /*0078*/ 	.word	0x00007590


	//   ....[7]....
        /*007c*/ 	.word	0x00007720


	//----- nvinfo : EIATTR_COOP_GROUP_MASK_REGIDS
	.align		4
.L_686:
        /*0080*/ 	.byte	0x04, 0x29
        /*0082*/ 	.short	(.L_688 - .L_687)


	//   ....[0]....
.L_687:
        /*0084*/ 	.word	0xffffffff


	//   ....[1]....
        /*0088*/ 	.word	0xffffffff


	//   ....[2]....
        /*008c*/ 	.word	0xffffffff


	//   ....[3]....
        /*0090*/ 	.word	0xffffffff


	//   ....[4]....
        /*0094*/ 	.word	0xffffffff


	//   ....[5]....
        /*0098*/ 	.word	0xffffffff


	//   ....[6]....
        /*009c*/ 	.word	0xffffffff


	//   ....[7]....
        /*00a0*/ 	.word	0xffffffff


	//   ....[8]....
        /*00a4*/ 	.word	0xffffffff


	//   ....[9]....
        /*00a8*/ 	.word	0xffffffff


	//   ....[10]....
        /*00ac*/ 	.word	0xffffffff


	//   ....[11]....
        /*00b0*/ 	.word	0xffffffff


	//   ....[12]....
        /*00b4*/ 	.word	0xffffffff


	//   ....[13]....
        /*00b8*/ 	.word	0xffffffff


	//   ....[14]....
        /*00bc*/ 	.word	0xffffffff


	//   ....[15]....
        /*00c0*/ 	.word	0xffffffff


	//   ....[16]....
        /*00c4*/ 	.word	0xffffffff


	//   ....[17]....
        /*00c8*/ 	.word	0xffffffff


	//   ....[18]....
        /*00cc*/ 	.word	0xffffffff


	//   ....[19]....
        /*00d0*/ 	.word	0xffffffff


	//   ....[20]....
        /*00d4*/ 	.word	0x0500000f


	//   ....[21]....
        /*00d8*/ 	.word	0x0500000f


	//   ....[22]....
        /*00dc*/ 	.word	0x0500000f


	//   ....[23]....
        /*00e0*/ 	.word	0x0500000f


	//   ....[24]....
        /*00e4*/ 	.word	0x0500000f


	//   ....[25]....
        /*00e8*/ 	.word	0x0500000f


	//----- nvinfo : EIATTR_COOP_GROUP_INSTR_OFFSETS
	.align		4
.L_688:
        /*00ec*/ 	.byte	0x04, 0x28
        /*00ee*/ 	.short	(.L_690 - .L_689)


	//   ....[0]....
.L_689:
        /*00f0*/ 	.word	0x00000070


	//   ....[1]....
        /*00f4*/ 	.word	0x000001a0


	//   ....[2]....
        /*00f8*/ 	.word	0x000001f0


	//   ....[3]....
        /*00fc*/ 	.word	0x000003e0


	//   ....[4]....
        /*0100*/ 	.word	0x00000620


	//   ....[5]....
        /*0104*/ 	.word	0x00001620


	//   ....[6]....
        /*0108*/ 	.word	0x00004f40


	//   ....[7]....
        /*010c*/ 	.word	0x000050d0


	//   ....[8]....
        /*0110*/ 	.word	0x000053c0


	//   ....[9]....
        /*0114*/ 	.word	0x00005550


	//   ....[10]....
        /*0118*/ 	.word	0x00005660


	//   ....[11]....
        /*011c*/ 	.word	0x00006150


	//   ....[12]....
        /*0120*/ 	.word	0x00006480


	//   ....[13]....
        /*0124*/ 	.word	0x00006810


	//   ....[14]....
        /*0128*/ 	.word	0x00006ae0


	//   ....[15]....
        /*012c*/ 	.word	0x00006d20


	//   ....[16]....
        /*0130*/ 	.word	0x00006f90


	//   ....[17]....
        /*0134*/ 	.word	0x00007270


	//   ....[18]....
        /*0138*/ 	.word	0x00007490


	//   ....[19]....
        /*013c*/ 	.word	0x00007620


	//   ....[20]....
        /*0140*/ 	.word	0x0000a130


	//   ....[21]....
        /*0144*/ 	.word	0x0000a280


	//   ....[22]....
        /*0148*/ 	.word	0x0000a2f0


	//   ....[23]....
        /*014c*/ 	.word	0x0000a360


	//   ....[24]....
        /*0150*/ 	.word	0x0000a3d0


	//   ....[25]....
        /*0154*/ 	.word	0x0000a440


	//----- nvinfo : EIATTR_REG_RECONFIG
	.align		4
.L_690:
        /*0158*/ 	.byte	0x01, 0x54
	.zero		2


	//----- nvinfo : EIATTR_SYSCALL_OFFSETS
	.align		4
        /*015c*/ 	.byte	0x04, 0x46
        /*015e*/ 	.short	(.L_692 - .L_691)


	//   ....[0]....
.L_691:
        /*0160*/ 	.word	0x00001260


	//   ....[1]....
        /*0164*/ 	.word	0x00001350


	//   ....[2]....
        /*0168*/ 	.word	0x000014b0


	//   ....[3]....
        /*016c*/ 	.word	0x000015a0


	//----- nvinfo : EIATTR_MBARRIER_INSTR_OFFSETS
	.align		4
.L_692:
        /*0170*/ 	.byte	0x04, 0x39
        /*0172*/ 	.short	(.L_694 - .L_693)


	//   ....[0]....
.L_693:
        /*0174*/ 	.word	0x00000290
        /*0178*/ 	.word	0x000000ff
        /*017c*/ 	.word	0x00030800
        /*0180*/ 	.short	0x0100
        /*0182*/ 	.byte	0x06
	.zero		1


	//   ....[1]....
        /*0184*/ 	.word	0x00000390
        /*0188*/ 	.word	0x000000ff
        /*018c*/ 	.word	0x00030810
        /*0190*/ 	.short	0x0100
        /*0192*/ 	.byte	0x08
	.zero		1


	//   ....[2]....
        /*0194*/ 	.word	0x000003a0
        /*0198*/ 	.word	0x000000ff
        /*019c*/ 	.word	0x00030820
        /*01a0*/ 	.short	0x0100
        /*01a2*/ 	.byte	0x08
	.zero		1


	//   ....[3]....
        /*01a4*/ 	.word	0x000003b0
        /*01a8*/ 	.word	0x000000ff
        /*01ac*/ 	.word	0x00030818
        /*01b0*/ 	.short	0x0100
        /*01b2*/ 	.byte	0x08
	.zero		1


	//   ....[4]....
        /*01b4*/ 	.word	0x000003c0
        /*01b8*/ 	.word	0x000000ff
        /*01bc*/ 	.word	0x00030828
        /*01c0*/ 	.short	0x0100
        /*01c2*/ 	.byte	0x08
	.zero		1


	//   ....[5]....
        /*01c4*/ 	.word	0x000004f0
        /*01c8*/ 	.word	0x000000ff
        /*01cc*/ 	.word	0x00030830
        /*01d0*/ 	.short	0x0100
        /*01d2*/ 	.byte	0x08
	.zero		1


	//   ....[6]....
        /*01d4*/ 	.word	0x00000500
        /*01d8*/ 	.word	0x000000ff
        /*01dc*/ 	.word	0x00030840
        /*01e0*/ 	.short	0x0100
        /*01e2*/ 	.byte	0x08
	.zero		1


	//   ....[7]....
        /*01e4*/ 	.word	0x00000510
        /*01e8*/ 	.word	0x000000ff
        /*01ec*/ 	.word	0x00030838
        /*01f0*/ 	.short	0x0100
        /*01f2*/ 	.byte	0x08
	.zero		1


	//   ....[8]....
        /*01f4*/ 	.word	0x00000520
        /*01f8*/ 	.word	0x000000ff
        /*01fc*/ 	.word	0x00030848
        /*0200*/ 	.short	0x0100
        /*0202*/ 	.byte	0x08
	.zero		1


	//   ....[9]....
        /*0204*/ 	.word	0x00001650
        /*0208*/ 	.word	0x000000e7
        /*020c*/ 	.word	0x00030800
        /*0210*/ 	.short	0x010a
        /*0212*/ 	.byte	0x3f
	.zero		1


	//   ....[10]....
        /*0214*/ 	.word	0x00001780
        /*0218*/ 	.word	0x000000e7
        /*021c*/ 	.word	0x00030800
        /*0220*/ 	.short	0x010a
        /*0222*/ 	.byte	0x3f
	.zero		1


	//   ....[11]....
        /*0224*/ 	.word	0x00001de0
        /*0228*/ 	.word	0x00000000
        /*022c*/ 	.word	0x00030810
        /*0230*/ 	.short	0x010a
        /*0232*/ 	.byte	0x3f
	.zero		1


	//   ....[12]....
        /*0234*/ 	.word	0x00001e20
        /*0238*/ 	.word	0x00000000
        /*023c*/ 	.word	0x00030810
        /*0240*/ 	.short	0x010a
        /*0242*/ 	.byte	0x3f
	.zero		1


	//   ....[13]....
        /*0244*/ 	.word	0x00002350
        /*0248*/ 	.word	0x00000000
        /*024c*/ 	.word	0x00030830
        /*0250*/ 	.short	0x010a
        /*0252*/ 	.byte	0x3f
	.zero		1


	//   ....[14]....
        /*0254*/ 	.word	0x000023d0
        /*0258*/ 	.word	0x00000000
        /*025c*/ 	.word	0x00030830
        /*0260*/ 	.short	0x010a
        /*0262*/ 	.byte	0x3f
	.zero		1


	//   ....[15]....
        /*0264*/ 	.word	0x00004020
        /*0268*/ 	.word	0x00000005
        /*026c*/ 	.word	0x00000000
        /*0270*/ 	.short	0x0101
        /*0272*/ 	.byte	0x3f
	.zero		1


	//   ....[16]....
        /*0274*/ 	.word	0x00004350
        /*0278*/ 	.word	0x00000000
        /*027c*/ 	.word	0x00000000
        /*0280*/ 	.short	0x0101
        /*0282*/ 	.byte	0x3f
	.zero		1


	//   ....[17]....
        /*0284*/ 	.word	0x00008320
        /*0288*/ 	.word	0x0000000f
        /*028c*/ 	.word	0x00030820
        /*0290*/ 	.short	0x010a
        /*0292*/ 	.byte	0x3f
	.zero		1


	//   ....[18]....
        /*0294*/ 	.word	0x00008a50
        /*0298*/ 	.word	0x0000000f
        /*029c*/ 	.word	0x00030840
        /*02a0*/ 	.short	0x010a
        /*02a2*/ 	.byte	0x3f
	.zero		1


	//   ....[19]....
        /*02a4*/ 	.word	0x00008d20
        /*02a8*/ 	.word	0x0000000f
        /*02ac*/ 	.word	0x00030828
        /*02b0*/ 	.short	0x010a
        /*02b2*/ 	.byte	0x3f
	.zero		1


	//   ....[20]....
        /*02b4*/ 	.word	0x00008ff0
        /*02b8*/ 	.word	0x0000000f
        /*02bc*/ 	.word	0x00030848
        /*02c0*/ 	.short	0x010a
        /*02c2*/ 	.byte	0x3f
	.zero		1


	//   ....[21]....
        /*02c4*/ 	.word	0x00009260
        /*02c8*/ 	.word	0x0000000f
        /*02cc*/ 	.word	0x00030820
        /*02d0*/ 	.short	0x010a
        /*02d2*/ 	.byte	0x3f
	.zero		1


	//   ....[22]....
        /*02d4*/ 	.word	0x000095a0
        /*02d8*/ 	.word	0x0000000f
        /*02dc*/ 	.word	0x00030840
        /*02e0*/ 	.short	0x010a
        /*02e2*/ 	.byte	0x3f
	.zero		1


	//   ....[23]....
        /*02e4*/ 	.word	0x00009840
        /*02e8*/ 	.word	0x0000000f
        /*02ec*/ 	.word	0x00030828
        /*02f0*/ 	.short	0x010a
        /*02f2*/ 	.byte	0x3f
	.zero		1


	//   ....[24]....
        /*02f4*/ 	.word	0x00009b50
        /*02f8*/ 	.word	0x00000003
        /*02fc*/ 	.word	0x00030840
        /*0300*/ 	.short	0x010a
        /*0302*/ 	.byte	0x3f
	.zero		1


	//   ....[25]....
        /*0304*/ 	.word	0x00009fb0
        /*0308*/ 	.word	0x00000007
        /*030c*/ 	.word	0x00000000
        /*0310*/ 	.short	0x010a
        /*0312*/ 	.byte	0x3f
	.zero		1


	//   ....[26]....
        /*0314*/ 	.word	0x0000a000
        /*0318*/ 	.word	0x00000003
        /*031c*/ 	.word	0x00000000
        /*0320*/ 	.short	0x010a
        /*0322*/ 	.byte	0x3f
	.zero		1


	//   ....[27]....
        /*0324*/ 	.word	0x0000a060
        /*0328*/ 	.word	0x00000005
        /*032c*/ 	.word	0x00000000
        /*0330*/ 	.short	0x010a
        /*0332*/ 	.byte	0x3f
	.zero		1


	//   ....[28]....
        /*0334*/ 	.word	0x0000a090
        /*0338*/ 	.word	0x00000003
        /*033c*/ 	.word	0x00000000
        /*0340*/ 	.short	0x010a
        /*0342*/ 	.byte	0x3f
	.zero		1


	//   ....[29]....
        /*0344*/ 	.word	0x0000a160
        /*0348*/ 	.word	0x000000e7
        /*034c*/ 	.word	0x00030800
        /*0350*/ 	.short	0x010a
        /*0352*/ 	.byte	0x3f
	.zero		1


	//   ....[30]....
        /*0354*/ 	.word	0x0000a1b0
        /*0358*/ 	.word	0x00000000
        /*035c*/ 	.word	0x00030810
        /*0360*/ 	.short	0x010a
        /*0362*/ 	.byte	0x3f
	.zero		1


	//   ....[31]....
        /*0364*/ 	.word	0x0000a200
        /*0368*/ 	.word	0x00000000
        /*036c*/ 	.word	0x00030830
        /*0370*/ 	.short	0x010a
        /*0372*/ 	.byte	0x3f
	.zero		1


	//   ....[32]....
        /*0374*/ 	.word	0x0000a480
        /*0378*/ 	.word	0x0000000f
        /*037c*/ 	.word	0x00030820
        /*0380*/ 	.short	0x010a
        /*0382*/ 	.byte	0x3f
	.zero		1


	//   ....[33]....
        /*0384*/ 	.word	0x0000a4d0
        /*0388*/ 	.word	0x0000000f
        /*038c*/ 	.word	0x00030840
        /*0390*/ 	.short	0x010a
        /*0392*/ 	.byte	0x3f
	.zero		1


	//   ....[34]....
        /*0394*/ 	.word	0x0000a520
        /*0398*/ 	.word	0x0000000f
        /*039c*/ 	.word	0x00030828
        /*03a0*/ 	.short	0x010a
        /*03a2*/ 	.byte	0x3f
	.zero		1


	//   ....[35]....
        /*03a4*/ 	.word	0x0000a570
        /*03a8*/ 	.word	0x0000000f
        /*03ac*/ 	.word	0x00030848
        /*03b0*/ 	.short	0x010a
        /*03b2*/ 	.byte	0x3f
	.zero		1


	//   ....[36]....
        /*03b4*/ 	.word	0x0000a5d0
        /*03b8*/ 	.word	0x0000000f
        /*03bc*/ 	.word	0x00030820
        /*03c0*/ 	.short	0x010a
        /*03c2*/ 	.byte	0x3f
	.zero		1


	//   ....[37]....
        /*03c4*/ 	.word	0x0000a620
        /*03c8*/ 	.word	0x0000000f
        /*03cc*/ 	.word	0x00030840
        /*03d0*/ 	.short	0x010a
        /*03d2*/ 	.byte	0x3f
	.zero		1


	//   ....[38]....
        /*03d4*/ 	.word	0x0000a670
        /*03d8*/ 	.word	0x0000000f
        /*03dc*/ 	.word	0x00030828
        /*03e0*/ 	.short	0x010a
        /*03e2*/ 	.byte	0x3f
	.zero		1


	//   ....[39]....
        /*03e4*/ 	.word	0x0000a6c0
        /*03e8*/ 	.word	0x00000003
        /*03ec*/ 	.word	0x00030840
        /*03f0*/ 	.short	0x010a
        /*03f2*/ 	.byte	0x3f
	.zero		1


	//   ....[40]....
        /*03f4*/ 	.word	0x0000a790
        /*03f8*/ 	.word	0x00000007
        /*03fc*/ 	.word	0x00000000
        /*0400*/ 	.short	0x010a
        /*0402*/ 	.byte	0x3f
	.zero		1


	//   ....[41]....
        /*0404*/ 	.word	0x0000a7e0
        /*0408*/ 	.word	0x00000003
        /*040c*/ 	.word	0x00000000
        /*0410*/ 	.short	0x010a
        /*0412*/ 	.byte	0x3f
	.zero		1


	//   ....[42]....
        /*0414*/ 	.word	0x0000a830
        /*0418*/ 	.word	0x00000005
        /*041c*/ 	.word	0x00000000
        /*0420*/ 	.short	0x010a
        /*0422*/ 	.byte	0x3f
	.zero		1


	//----- nvinfo : EIATTR_NUM_MBARRIERS
	.align		4
.L_694:
        /*0424*/ 	.byte	0x03, 0x38
        /*0426*/ 	.short	0x0009


	//----- nvinfo : EIATTR_EXIT_INSTR_OFFSETS
	.align		4
        /*0428*/ 	.byte	0x04, 0x1c
        /*042a*/ 	.short	(.L_696 - .L_695)


	//   ....[0]....
.L_695:
        /*042c*/ 	.word	0x0000a0e0


	//----- nvinfo : EIATTR_MAX_THREADS
	.align		4
.L_696:
        /*0430*/ 	.byte	0x04, 0x05
        /*0432*/ 	.short	(.L_698 - .L_697)
.L_697:
        /*0434*/ 	.word	0x00000180
        /*0438*/ 	.word	0x00000001
        /*043c*/ 	.word	0x00000001


	//----- nvinfo : EIATTR_CRS_STACK_SIZE
	.align		4
.L_698:
        /*0440*/ 	.byte	0x04, 0x1e
        /*0442*/ 	.short	(.L_700 - .L_699)
.L_699:
        /*0444*/ 	.word	0x00000000


	//----- nvinfo : EIATTR_CBANK_PARAM_SIZE
	.align		4
.L_700:
        /*0448*/ 	.byte	0x03, 0x19
        /*044a*/ 	.short	0x06f0


	//----- nvinfo : EIATTR_PARAM_CBANK
	.align		4
        /*044c*/ 	.byte	0x04, 0x0a
        /*044e*/ 	.short	(.L_702 - .L_701)
	.align		4
.L_701:
        /*0450*/ 	.word	index@(.nv.constant0._ZN7cutlass13device_kernelIN5flash11enable_sm90INS1_16FlashAttnBwdSm90INS1_25CollectiveMainloopBwdSm90ILi2ELi2ELi2EN4cute5tupleIJNS5_1CILi1EEES8_S8_EEENS6_IJNS7_ILi64EEENS7_ILi128EEESB_EEENS_10bfloat16_tEfNS_4arch4Sm90ELb0ELb1ELb0ELb1ELb1ELb1ELb0ELb0ELi2ELi1ELi2ELi1ELb0EEENS1_24CollectiveEpilogueBwdGQAISC_fSF_Li256ELb1ELb1EEENS1_19SingleTileSchedulerILb1ELb0ELb0ELi128EEEEEEEEEvNT_6ParamsE)
        /*0454*/ 	.short	0x0210
        /*0456*/ 	.short	0x06f0


	//----- nvinfo : EIATTR_SW_WAR
	.align		4
.L_702:
        /*0458*/ 	.byte	0x04, 0x36
        /*045a*/ 	.short	(.L_704 - .L_703)
.L_703:
        /*045c*/ 	.word	0x00000008
.L_704:


//--------------------- .nv.info._ZN7cutlass13device_kernelIN5flash11enable_sm90INS1_16FlashAttnBwdSm90INS1_25CollectiveMainloopBwdSm90ILi2ELi2ELi2EN4cute5tupleIJNS5_1CILi1EEES8_S8_EEENS6_IJNS7_ILi64EEENS7_ILi128EEESB_EEENS_10bfloat16_tEfNS_4arch4Sm90ELb1ELb0ELb0ELb0ELb0ELb1ELb0ELb0ELi2ELi1ELi2ELi1ELb0EEENS1_21CollectiveEpilogueBwdISC_SD_SF_Li256ELb0ELb0ELi1EEENS1_25SingleTileBwdLPTSchedulerILb0ELi128ELb0EEEEEEEEEvNT_6ParamsE --------------------------
	.section	.nv.info._ZN7cutlass13device_kernelIN5flash11enable_sm90INS1_16FlashAttnBwdSm90INS1_25CollectiveMainloopBwdSm90ILi2ELi2ELi2EN4cute5tupleIJNS5_1CILi1EEES8_S8_EEENS6_IJNS7_ILi64EEENS7_ILi128EEESB_EEENS_10bfloat16_tEfNS_4arch4Sm90ELb1ELb0ELb0ELb0ELb0ELb1ELb0ELb0ELi2ELi1ELi2ELi1ELb0EEENS1_21CollectiveEpilogueBwdISC_SD_SF_Li256ELb0ELb0ELi1EEENS1_25SingleTileBwdLPTSchedulerILb0ELi128ELb0EEEEEEEEEvNT_6ParamsE,"",@"SHT_CUDA_INFO"
	.sectionflags	@""
	.align	4


	//----- nvinfo : EIATTR_CUDA_API_VERSION
	.align		4
        /*0000*/ 	.byte	0x04, 0x37
        /*0002*/ 	.short	(.L_706 - .L_705)
.L_705:
        /*0004*/ 	.word	0x00000082


	//----- nvinfo : EIATTR_KPARAM_INFO
	.align		4
.L_706:
        /*0008*/ 	.byte	0x04, 0x17
        /*000a*/ 	.short	(.L_708 - .L_707)
.L_707:
        /*000c*/ 	.word	0x00000000
        /*0010*/ 	.short	0x0000
        /*0012*/ 	.short	0x0070
        /*0014*/ 	.byte	0x00, 0xf0, 0x01, 0x24


	//----- nvinfo : EIATTR_SPARSE_MMA_MASK
	.align		4
.L_708:
        /*0018*/ 	.byte	0x03, 0x50
        /*001a*/ 	.short	0x0000


	//----- nvinfo : EIATTR_MAXREG_COUNT
	.align		4
        /*001c*/ 	.byte	0x03, 0x1b
        /*001e*/ 	.short	0x00a8


	//----- nvinfo : EIATTR_NUM_BARRIERS
	.align		4
        /*0020*/ 	.byte	0x02, 0x4c
        /*0022*/ 	.byte	0x10
	.zero		1


	//----- nvinfo : EIATTR_EXTERNS
	.align		4
        /*0024*/ 	.byte	0x04, 0x0f
        /*0026*/ 	.short	(.L_710 - .L_709)


	//   ....[0]....
	.align		4
.L_709:
        /*0028*/ 	.word	index@(__assertfail)


	//----- nvinfo : EIATTR_ANNOTATIONS
	.align		4
.L_710:
        /*002c*/ 	.byte	0x04, 0x55
        /*002e*/ 	.short	(.L_712 - .L_711)


	//   ....[0]....
.L_711:
        /*0030*/ 	.word	0x00000001
        /*0034*/ 	.byte	0x60, 0x80, 0x00, 0x00, 0x01, 0x00, 0x00, 0x00, 0x50, 0x8b, 0x00, 0x00


	//----- nvinfo : EIATTR_MERCURY_ISA_VERSION
	.align		4
.L_712:
        /*0040*/ 	.byte	0x03, 0x5f
        /*0042*/ 	.short	0x0101


	//----- nvinfo : EIATTR_INT_WARP_WIDE_INSTR_OFFSETS
	.align		4
        /*0044*/ 	.byte	0x04, 0x31
        /*0046*/ 	.short	(.L_714 - .L_713)


	//   ....[0]....
.L_713:
        /*0048*/ 	.word	0x000001f0


	//   ....[1]....
        /*004c*/ 	.word	0x00000220


	//----- nvinfo : EIATTR_COOP_GROUP_MASK_REGIDS
	.align		4
.L_714:
        /*0050*/ 	.byte	0x04, 0x29
        /*0052*/ 	.short	(.L_716 - .L_715)


	//   ....[0]....
.L_715:
        /*0054*/ 	.word	0xffffffff


	//   ....[1]....
        /*0058*/ 	.word	0xffffffff


	//   ....[2]....
        /*005c*/ 	.word	0xffffffff


	//   ....[3]....
        /*0060*/ 	.word	0xffffffff


	//   ....[4]....
        /*0064*/ 	.word	0xffffffff


	//   ....[5]....
        /*0068*/ 	.word	0xffffffff


	//   ....[6]....
        /*006c*/ 	.word	0xffffffff


	//   ....[7]....
        /*0070*/ 	.word	0xffffffff


	//   ....[8]....
        /*0074*/ 	.word	0x0500000f


	//----- nvinfo : EIATTR_COOP_GROUP_INSTR_OFFSETS
	.align		4
.L_716:
        /*0078*/ 	.byte	0x04, 0x28
        /*007a*/ 	.short	(.L_718 - .L_717)


	//   ....[0]....
.L_717:
        /*007c*/ 	.word	0x00000070


	//   ....[1]....
        /*0080*/ 	.word	0x00000200


	//   ....[2]....
        /*0084*/ 	.word	0x00000250


	//   ....[3]....
        /*0088*/ 	.word	0x00000440


	//   ....[4]....
        /*008c*/ 	.word	0x00000680


	//   ....[5]....
        /*0090*/ 	.word	0x00001360


	//   ....[6]....
        /*0094*/ 	.word	0x00004a80


	//   ....[7]....
        /*0098*/ 	.word	0x00006570


	//   ....[8]....
        /*009c*/ 	.word	0x00009710


	//----- nvinfo : EIATTR_REG_RECONFIG
	.align		4
.L_718:
        /*00a0*/ 	.byte	0x01, 0x54
	.zero		2


	//----- nvinfo : EIATTR_SYSCALL_OFFSETS
	.align		4
        /*00a4*/ 	.byte	0x04, 0x46
        /*00a6*/ 	.short	(.L_720 - .L_719)


	//   ....[0]....
.L_719:
        /*00a8*/ 	.word	0x00000fa0


	//   ....[1]....
        /*00ac*/ 	.word	0x00001090


	//   ....[2]....
        /*00b0*/ 	.word	0x000011f0


	//   ....[3]....
        /*00b4*/ 	.word	0x000012e0


	//   ....[4]....
        /*00b8*/ 	.word	0x000043f0


	//   ....[5]....
        /*00bc*/ 	.word	0x00004530


	//   ....[6]....
        /*00c0*/ 	.word	0x00004650


	//   ....[7]....
        /*00c4*/ 	.word	0x00004770


	//----- nvinfo : EIATTR_MBARRIER_INSTR_OFFSETS
	.align		4
.L_720:
        /*00c8*/ 	.byte	0x04, 0x39
        /*00ca*/ 	.short	(.L_722 - .L_721)


	//   ....[0]....
.L_721:
        /*00cc*/ 	.word	0x000002f0
        /*00d0*/ 	.word	0x000000ff
        /*00d4*/ 	.word	0x00030800
        /*00d8*/ 	.short	0x0100
        /*00da*/ 	.byte	0x06
	.zero		1


	//   ....[1]....
        /*00dc*/ 	.word	0x000003f0
        /*00e0*/ 	.word	0x000000ff
        /*00e4*/ 	.word	0x00030810
        /*00e8*/ 	.short	0x0100
        /*00ea*/ 	.byte	0x08
	.zero		1


	//   ....[2]....
        /*00ec*/ 	.word	0x00000400
        /*00f0*/ 	.word	0x000000ff
        /*00f4*/ 	.word	0x00030820
        /*00f8*/ 	.short	0x0100
        /*00fa*/ 	.byte	0x08
	.zero		1


	//   ....[3]....
        /*00fc*/ 	.word	0x00000410
        /*0100*/ 	.word	0x000000ff
        /*0104*/ 	.word	0x00030818
        /*0108*/ 	.short	0x0100
        /*010a*/ 	.byte	0x08
	.zero		1


	//   ....[4]....
        /*010c*/ 	.word	0x00000420
        /*0110*/ 	.word	0x000000ff
        /*0114*/ 	.word	0x00030828
        /*0118*/ 	.short	0x0100
        /*011a*/ 	.byte	0x08
	.zero		1


	//   ....[5]....
        /*011c*/ 	.word	0x00000550
        /*0120*/ 	.word	0x000000ff
        /*0124*/ 	.word	0x00030830
        /*0128*/ 	.short	0x0100
        /*012a*/ 	.byte	0x08
	.zero		1


	//   ....[6]....
        /*012c*/ 	.word	0x00000560
        /*0130*/ 	.word	0x000000ff
        /*0134*/ 	.word	0x00030840
        /*0138*/ 	.short	0x0100
        /*013a*/ 	.byte	0x08
	.zero		1


	//   ....[7]....
        /*013c*/ 	.word	0x00000570
        /*0140*/ 	.word	0x000000ff
        /*0144*/ 	.word	0x00030838
        /*0148*/ 	.short	0x0100
        /*014a*/ 	.byte	0x08
	.zero		1


	//   ....[8]....
        /*014c*/ 	.word	0x00000580
        /*0150*/ 	.word	0x000000ff
        /*0154*/ 	.word	0x00030848
        /*0158*/ 	.short	0x0100
        /*015a*/ 	.byte	0x08
	.zero		1


	//   ....[9]....
        /*015c*/ 	.word	0x000013a0
        /*0160*/ 	.word	0x000000e4
        /*0164*/ 	.word	0x00030800
        /*0168*/ 	.short	0x010a
        /*016a*/ 	.byte	0x3f
	.zero		1


	//   ....[10]....
        /*016c*/ 	.word	0x00001440
        /*0170*/ 	.word	0x000000e4
        /*0174*/ 	.word	0x00030800
        /*0178*/ 	.short	0x010a
        /*017a*/ 	.byte	0x3f
	.zero		1


	//   ....[11]....
        /*017c*/ 	.word	0x00001b30
        /*0180*/ 	.word	0x00000000
        /*0184*/ 	.word	0x00030810
        /*0188*/ 	.short	0x010a
        /*018a*/ 	.byte	0x3f
	.zero		1


	//   ....[12]....
        /*018c*/ 	.word	0x00001b70
        /*0190*/ 	.word	0x00000000
        /*0194*/ 	.word	0x00030810
        /*0198*/ 	.short	0x010a
        /*019a*/ 	.byte	0x3f
	.zero		1


	//   ....[13]....
        /*019c*/ 	.word	0x000020a0
        /*01a0*/ 	.word	0x00000000
        /*01a4*/ 	.word	0x00030830
        /*01a8*/ 	.short	0x010a
        /*01aa*/ 	.byte	0x3f
	.zero		1


	//   ....[14]....
        /*01ac*/ 	.word	0x00002120
        /*01b0*/ 	.word	0x00000000
        /*01b4*/ 	.word	0x00030830
        /*01b8*/ 	.short	0x010a
        /*01ba*/ 	.byte	0x3f
	.zero		1


	//   ....[15]....
        /*01bc*/ 	.word	0x00003b00
        /*01c0*/ 	.word	0x00000006
        /*01c4*/ 	.word	0x00000000
        /*01c8*/ 	.short	0x0101
        /*01ca*/ 	.byte	0x3f
	.zero		1


	//   ....[16]....
        /*01cc*/ 	.word	0x00003e30
        /*01d0*/ 	.word	0x00000000
        /*01d4*/ 	.word	0x00000000
        /*01d8*/ 	.short	0x0101
        /*01da*/ 	.byte	0x3f
	.zero		1


	//   ....[17]....
        /*01dc*/ 	.word	0x000079c0
        /*01e0*/ 	.word	0x00000010
        /*01e4*/ 	.word	0x00030820
        /*01e8*/ 	.short	0x010a
        /*01ea*/ 	.byte	0x3f
	.zero		1


	//   ....[18]....
        /*01ec*/ 	.word	0x000080f0
        /*01f0*/ 	.word	0x00000010
        /*01f4*/ 	.word	0x00030840
        /*01f8*/ 	.short	0x010a
        /*01fa*/ 	.byte	0x3f
	.zero		1


	//   ....[19]....
        /*01fc*/ 	.word	0x00008390
        /*0200*/ 	.word	0x00000010
        /*0204*/ 	.word	0x00030828
        /*0208*/ 	.short	0x010a
        /*020a*/ 	.byte	0x3f
	.zero		1


	//   ....[20]....
        /*020c*/ 	.word	0x00008630
        /*0210*/ 	.word	0x00000010
        /*0214*/ 	.word	0x00030848
        /*0218*/ 	.short	0x010a
        /*021a*/ 	.byte	0x3f
	.zero		1


	//   ....[21]....
        /*021c*/ 	.word	0x00008880
        /*0220*/ 	.word	0x00000010
        /*0224*/ 	.word	0x00030820
        /*0228*/ 	.short	0x010a
        /*022a*/ 	.byte	0x3f
	.zero		1


	//   ....[22]....
        /*022c*/ 	.word	0x00008bb0
        /*0230*/ 	.word	0x00000010
        /*0234*/ 	.word	0x00030840
        /*0238*/ 	.short	0x010a
        /*023a*/ 	.byte	0x3f
	.zero		1


	//   ....[23]....
        /*023c*/ 	.word	0x00008e20
        /*0240*/ 	.word	0x00000010
        /*0244*/ 	.word	0x00030828
        /*0248*/ 	.short	0x010a
        /*024a*/ 	.byte	0x3f
	.zero		1


	//   ....[24]....
        /*024c*/ 	.word	0x00009140
        /*0250*/ 	.word	0x00000003
        /*0254*/ 	.word	0x00030840
        /*0258*/ 	.short	0x010a
        /*025a*/ 	.byte	0x3f
	.zero		1


	//   ....[25]....
        /*025c*/ 	.word	0x00009580
        /*0260*/ 	.word	0x00000006
        /*0264*/ 	.word	0x00000000
        /*0268*/ 	.short	0x010a
        /*026a*/ 	.byte	0x3f
	.zero		1


	//   ....[26]....
        /*026c*/ 	.word	0x000095e0
        /*0270*/ 	.word	0x00000003
        /*0274*/ 	.word	0x00000000
        /*0278*/ 	.short	0x010a
        /*027a*/ 	.byte	0x3f
	.zero		1


	//   ....[27]....
        /*027c*/ 	.word	0x00009640
        /*0280*/ 	.word	0x00000000
        /*0284*/ 	.word	0x00000000
        /*0288*/ 	.short	0x010a
        /*028a*/ 	.byte	0x3f
	.zero		1


	//   ....[28]....
        /*028c*/ 	.word	0x00009670
        /*0290*/ 	.word	0x00000003
        /*0294*/ 	.word	0x00000000
        /*0298*/ 	.short	0x010a
        /*029a*/ 	.byte	0x3f
	.zero		1


	//   ....[29]....
        /*029c*/ 	.word	0x00009740
        /*02a0*/ 	.word	0x000000e4
        /*02a4*/ 	.word	0x00030800
        /*02a8*/ 	.short	0x010a
        /*02aa*/ 	.byte	0x3f
	.zero		1


	//   ....[30]....
        /*02ac*/ 	.word	0x00009790
        /*02b0*/ 	.word	0x00000000
        /*02b4*/ 	.word	0x00030810
        /*02b8*/ 	.short	0x010a
        /*02ba*/ 	.byte	0x3f
	.zero		1


	//   ....[31]....
        /*02bc*/ 	.word	0x000097e0
        /*02c0*/ 	.word	0x00000000
        /*02c4*/ 	.word	0x00030830
        /*02c8*/ 	.short	0x010a
        /*02ca*/ 	.byte	0x3f
	.zero		1


	//   ....[32]....
        /*02cc*/ 	.word	0x00009830
        /*02d0*/ 	.word	0x00000010
        /*02d4*/ 	.word	0x00030820
        /*02d8*/ 	.short	0x010a
        /*02da*/ 	.byte	0x3f
	.zero		1


	//   ....[33]....
        /*02dc*/ 	.word	0x00009880
        /*02e0*/ 	.word	0x00000010
        /*02e4*/ 	.word	0x00030840
        /*02e8*/ 	.short	0x010a
        /*02ea*/ 	.byte	0x3f
	.zero		1


	//   ....[34]....
        /*02ec*/ 	.word	0x000098d0
        /*02f0*/ 	.word	0x00000010
        /*02f4*/ 	.word	0x00030828
        /*02f8*/ 	.short	0x010a
        /*02fa*/ 	.byte	0x3f
	.zero		1


	//   ....[35]....
        /*02fc*/ 	.word	0x00009920
        /*0300*/ 	.word	0x00000010
        /*0304*/ 	.word	0x00030848
        /*0308*/ 	.short	0x010a
        /*030a*/ 	.byte	0x3f
	.zero		1


	//   ....[36]....
        /*030c*/ 	.word	0x00009980
        /*0310*/ 	.word	0x00000010
        /*0314*/ 	.word	0x00030820
        /*0318*/ 	.short	0x010a
        /*031a*/ 	.byte	0x3f
	.zero		1


	//   ....[37]....
        /*031c*/ 	.word	0x000099d0
        /*0320*/ 	.word	0x00000010
        /*0324*/ 	.word	0x00030840
        /*0328*/ 	.short	0x010a
        /*032a*/ 	.byte	0x3f
	.zero		1


	//   ....[38]....
        /*032c*/ 	.word	0x00009a20
        /*0330*/ 	.word	0x00000010
        /*0334*/ 	.word	0x00030828
        /*0338*/ 	.short	0x010a
        /*033a*/ 	.byte	0x3f
	.zero		1


	//   ....[39]....
        /*033c*/ 	.word	0x00009a70
        /*0340*/ 	.word	0x00000003
        /*0344*/ 	.word	0x00030840
        /*0348*/ 	.short	0x010a
        /*034a*/ 	.byte	0x3f
	.zero		1


	//   ....[40]....
        /*034c*/ 	.word	0x00009b40
        /*0350*/ 	.word	0x00000006
        /*0354*/ 	.word	0x00000000
        /*0358*/ 	.short	0x010a
        /*035a*/ 	.byte	0x3f
	.zero		1


	//   ....[41]....
        /*035c*/ 	.word	0x00009b90
        /*0360*/ 	.word	0x00000003
        /*0364*/ 	.word	0x00000000
        /*0368*/ 	.short	0x010a
        /*036a*/ 	.byte	0x3f
	.zero		1


	//   ....[42]....
        /*036c*/ 	.word	0x00009be0
        /*0370*/ 	.word	0x00000000
        /*0374*/ 	.word	0x00000000
        /*0378*/ 	.short	0x010a
        /*037a*/ 	.byte	0x3f
	.zero		1


	//----- nvinfo : EIATTR_NUM_MBARRIERS
	.align		4
.L_722:
        /*037c*/ 	.byte	0x03, 0x38
        /*037e*/ 	.short	0x0009


	//----- nvinfo : EIATTR_EXIT_INSTR_OFFSETS
	.align		4
        /*0380*/ 	.byte	0x04, 0x1c
        /*0382*/ 	.short	(.L_724 - .L_723)


	//   ....[0]....
.L_723:
        /*0384*/ 	.word	0x000096c0


	//----- nvinfo : EIATTR_MAX_THREADS
	.align		4
.L_724:
        /*0388*/ 	.byte	0x04, 0x05
        /*038a*/ 	.short	(.L_726 - .L_725)
.L_725:
        /*038c*/ 	.word	0x00000180
        /*0390*/ 	.word	0x00000001
        /*0394*/ 	.word	0x00000001


	//----- nvinfo : EIATTR_CRS_STACK_SIZE
	.align		4
.L_726:
        /*0398*/ 	.byte	0x04, 0x1e
        /*039a*/ 	.short	(.L_728 - .L_727)
.L_727:
        /*039c*/ 	.word	0x00000000


	//----- nvinfo : EIATTR_CBANK_PARAM_SIZE
	.align		4
.L_728:
        /*03a0*/ 	.byte	0x03, 0x19
        /*03a2*/ 	.short	0x0970


	//----- nvinfo : EIATTR_PARAM_CBANK
	.align		4
        /*03a4*/ 	.byte	0x04, 0x0a
        /*03a6*/ 	.short	(.L_730 - .L_729)
	.align		4
.L_729:
        /*03a8*/ 	.word	index@(.nv.constant0._ZN7cutlass13device_kernelIN5flash11enable_sm90INS1_16FlashAttnBwdSm90INS1_25CollectiveMainloopBwdSm90ILi2ELi2ELi2EN4cute5tupleIJNS5_1CILi1EEES8_S8_EEENS6_IJNS7_ILi64EEENS7_ILi128EEESB_EEENS_10bfloat16_tEfNS_4arch4Sm90ELb1ELb0ELb0ELb0ELb0ELb1ELb0ELb0ELi2ELi1ELi2ELi1ELb0EEENS1_21CollectiveEpilogueBwdISC_SD_SF_Li256ELb0ELb0ELi1EEENS1_25SingleTileBwdLPTSchedulerILb0ELi128ELb0EEEEEEEEEvNT_6ParamsE)
        /*03ac*/ 	.short	0x0210
        /*03ae*/ 	.short	0x0970


	//----- nvinfo : EIATTR_SW_WAR
	.align		4
.L_730:
        /*03b0*/ 	.byte	0x04, 0x36
        /*03b2*/ 	.short	(.L_732 - .L_731)
.L_731:
        /*03b4*/ 	.word	0x00000008
.L_732:


//--------------------- .nv.info._ZN7cutlass13device_kernelIN5flash11enable_sm90INS1_16FlashAttnBwdSm90INS1_25CollectiveMainloopBwdSm90ILi2ELi2ELi2EN4cute5tupleIJNS5_1CILi1EEES8_S8_EEENS6_IJNS7_ILi64EEENS7_ILi128EEESB_EEENS_10bfloat16_tEfNS_4arch4Sm90ELb1ELb0ELb0ELb0ELb1ELb1ELb0ELb0ELi2ELi1ELi2ELi1ELb0EEENS1_21CollectiveEpilogueBwdISC_SD_SF_Li256ELb0ELb0ELi1EEENS1_25SingleTileBwdLPTSchedulerILb0ELi128ELb1EEEEEEEEEvNT_6ParamsE --------------------------
	.section	.nv.info._ZN7cutlass13device_kernelIN5flash11enable_sm90INS1_16FlashAttnBwdSm90INS1_25CollectiveMainloopBwdSm90ILi2ELi2ELi2EN4cute5tupleIJNS5_1CILi1EEES8_S8_EEENS6_IJNS7_ILi64EEENS7_ILi128EEESB_EEENS_10bfloat16_tEfNS_4arch4Sm90ELb1ELb0ELb0ELb0ELb1ELb1ELb0ELb0ELi2ELi1ELi2ELi1ELb0EEENS1_21CollectiveEpilogueBwdISC_SD_SF_Li256ELb0ELb0ELi1EEENS1_25SingleTileBwdLPTSchedulerILb0ELi128ELb1EEEEEEEEEvNT_6ParamsE,"",@"SHT_CUDA_INFO"
	.sectionflags	@""
	.align	4


	//----- nvinfo : EIATTR_CUDA_API_VERSION
	.align		4
        /*0000*/ 	.byte	0x04, 0x37
        /*0002*/ 	.short	(.L_734 - .L_733)
.L_733:
        /*0004*/ 	.word	0x00000082


	//----- nvinfo : EIATTR_KPARAM_INFO
	.align		4
.L_734:
        /*0008*/ 	.byte	0x04, 0x17
        /*000a*/ 	.short	(.L_736 - .L_735)
.L_735:
        /*000c*/ 	.word	0x00000000
        /*0010*/ 	.short	0x0000
        /*0012*/ 	.short	0x0070
        /*0014*/ 	.byte	0x00, 0xf0, 0x01, 0x24


	//----- nvinfo : EIATTR_SPARSE_MMA_MASK
	.align		4
.L_736:
        /*0018*/ 	.byte	0x03, 0x50
        /*001a*/ 	.short	0x0000


	//----- nvinfo : EIATTR_MAXREG_COUNT
	.align		4
        /*001c*/ 	.byte	0x03, 0x1b
        /*001e*/ 	.short	0x00a8


	//----- nvinfo : EIATTR_NUM_BARRIERS
	.align		4
        /*0020*/ 	.byte	0x02, 0x4c
        /*0022*/ 	.byte	0x10
	.zero		1


	//----- nvinfo : EIATTR_EXTERNS
	.align		4
        /*0024*/ 	.byte	0x04, 0x0f
        /*0026*/ 	.short	(.L_738 - .L_737)


	//   ....[0]....
	.align		4
.L_737:
        /*0028*/ 	.word	index@(__assertfail)


	//----- nvinfo : EIATTR_ANNOTATIONS
	.align		4
.L_738:
        /*002c*/ 	.byte	0x04, 0x55
        /*002e*/ 	.short	(.L_740 - .L_739)


	//   ....[0]....
.L_739:
        /*0030*/ 	.word	0x00000001
        /*0034*/ 	.byte	0xf0, 0x8a, 0x00, 0x00, 0x01, 0x00, 0x00, 0x00, 0xe0, 0x95, 0x00, 0x00


	//----- nvinfo : EIATTR_MERCURY_ISA_VERSION
	.align		4
.L_740:
        /*0040*/ 	.byte	0x03, 0x5f
        /*0042*/ 	.short	0x0101


	//----- nvinfo : EIATTR_INT_WARP_WIDE_INSTR_OFFSETS
	.align		4
        /*0044*/ 	.byte	0x04, 0x31
        /*0046*/ 	.short	(.L_742 - .L_741)


	//   ....[0]....
.L_741:
        /*0048*/ 	.word	0x000001f0


	//   ....[1]....
        /*004c*/ 	.word	0x00000220


	//   ....[2]....
        /*0050*/ 	.word	0x000071c0


	//   ....[3]....
        /*0054*/ 	.word	0x00007830


	//   ....[4]....
        /*0058*/ 	.word	0x00007d60


	//----- nvinfo : EIATTR_COOP_GROUP_MASK_REGIDS
	.align		4
.L_742:
        /*005c*/ 	.byte	0x04, 0x29
        /*005e*/ 	.short	(.L_744 - .L_743)


	//   ....[0]....
.L_743:
        /*0060*/ 	.word	0xffffffff


	//   ....[1]....
        /*0064*/ 	.word	0xffffffff


	//   ....[2]....
        /*0068*/ 	.word	0xffffffff


	//   ....[3]....
        /*006c*/ 	.word	0xffffffff


	//   ....[4]....
        /*0070*/ 	.word	0xffffffff


	//   ....[5]....
        /*0074*/ 	.word	0xffffffff


	//   ....[6]....
        /*0078*/ 	.word	0xffffffff


	//   ....[7]....
        /*007c*/ 	.word	0xffffffff


	//   ....[8]....
        /*0080*/ 	.word	0xffffffff


	//   ....[9]....
        /*0084*/ 	.word	0xffffffff


	//   ....[10]....
        /*0088*/ 	.word	0xffffffff


	//   ....[11]....
        /*008c*/ 	.word	0xffffffff


	//   ....[12]....
        /*0090*/ 	.word	0xffffffff


	//   ....[13]....
        /*0094*/ 	.word	0xffffffff


	//   ....[14]....
        /*0098*/ 	.word	0x0500000f


	//   ....[15]....
        /*009c*/ 	.word	0x0500000f


	//   ....[16]....
        /*00a0*/ 	.word	0x0500000f


	//   ....[17]....
        /*00a4*/ 	.word	0x0500000f


	//----- nvinfo : EIATTR_COOP_GROUP_INSTR_OFFSETS
	.align		4
.L_744:
        /*00a8*/ 	.byte	0x04, 0x28
        /*00aa*/ 	.short	(.L_746 - .L_745)


	//   ....[0]....
.L_745:
        /*00ac*/ 	.word	0x00000070


	//   ....[1]....
        /*00b0*/ 	.word	0x00000200


	//   ....[2]....
        /*00b4*/ 	.word	0x00000250


	//   ....[3]....
        /*00b8*/ 	.word	0x00000440


	//   ....[4]....
        /*00bc*/ 	.word	0x00000690


	//   ....[5]....
        /*00c0*/ 	.word	0x000013a0


	//   ....[6]....
        /*00c4*/ 	.word	0x00004ac0


	//   ....[7]....
        /*00c8*/ 	.word	0x000065f0


	//   ....[8]....
        /*00cc*/ 	.word	0x00006dc0


	//   ....[9]....
        /*00d0*/ 	.word	0x000070f0


	//   ....[10]....
        /*00d4*/ 	.word	0x000074b0


	//   ....[11]....
        /*00d8*/ 	.word	0x00007760


	//   ....[12]....
        /*00dc*/ 	.word	0x00007a20


	//   ....[13]....
        /*00e0*/ 	.word	0x00007c90


	//   ....[14]....
        /*00e4*/ 	.word	0x0000a1a0


	//   ....[15]....
        /*00e8*/ 	.word	0x0000a2f0


	//   ....[16]....
        /*00ec*/ 	.word	0x0000a360


	//   ....[17]....
        /*00f0*/ 	.word	0x0000a3d0


	//----- nvinfo : EIATTR_REG_RECONFIG
	.align		4
.L_746:
        /*00f4*/ 	.byte	0x01, 0x54
	.zero		2


	//----- nvinfo : EIATTR_SYSCALL_OFFSETS
	.align		4
        /*00f8*/ 	.byte	0x04, 0x46
        /*00fa*/ 	.short	(.L_748 - .L_747)


	//   ....[0]....
.L_747:
        /*00fc*/ 	.word	0x00000fe0


	//   ....[1]....
        /*0100*/ 	.word	0x000010d0


	//   ....[2]....
        /*0104*/ 	.word	0x00001230


	//   ....[3]....
        /*0108*/ 	.word	0x00001320


	//   ....[4]....
        /*010c*/ 	.word	0x00004430


	//   ....[5]....
        /*0110*/ 	.word	0x00004570


	//   ....[6]....
        /*0114*/ 	.word	0x00004690


	//   ....[7]....
        /*0118*/ 	.word	0x000047b0


	//----- nvinfo : EIATTR_MBARRIER_INSTR_OFFSETS
	.align		4
.L_748:
        /*011c*/ 	.byte	0x04, 0x39
        /*011e*/ 	.short	(.L_750 - .L_749)


	//   ....[0]....
.L_749:
        /*0120*/ 	.word	0x000002f0
        /*0124*/ 	.word	0x000000ff
        /*0128*/ 	.word	0x00030800
        /*012c*/ 	.short	0x0100
        /*012e*/ 	.byte	0x06
	.zero		1


	//   ....[1]....
        /*0130*/ 	.word	0x000003f0
        /*0134*/ 	.word	0x000000ff
        /*0138*/ 	.word	0x00030810
        /*013c*/ 	.short	0x0100
        /*013e*/ 	.byte	0x08
	.zero		1


	//   ....[2]....
        /*0140*/ 	.word	0x00000400
        /*0144*/ 	.word	0x000000ff
        /*0148*/ 	.word	0x00030820
        /*014c*/ 	.short	0x0100
        /*014e*/ 	.byte	0x08
	.zero		1


	//   ....[3]....
        /*0150*/ 	.word	0x00000410
        /*0154*/ 	.word	0x000000ff
        /*0158*/ 	.word	0x00030818
        /*015c*/ 	.short	0x0100
        /*015e*/ 	.byte	0x08
	.zero		1


	//   ....[4]....
        /*0160*/ 	.word	0x00000420
        /*0164*/ 	.word	0x000000ff
        /*0168*/ 	.word	0x00030828
        /*016c*/ 	.short	0x0100
        /*016e*/ 	.byte	0x08
	.zero		1


	//   ....[5]....
        /*0170*/ 	.word	0x00000550
        /*0174*/ 	.word	0x000000ff
        /*0178*/ 	.word	0x00030830
        /*017c*/ 	.short	0x0100
        /*017e*/ 	.byte	0x08
	.zero		1


	//   ....[6]....
        /*0180*/ 	.word	0x00000560
        /*0184*/ 	.word	0x000000ff
        /*0188*/ 	.word	0x00030840
        /*018c*/ 	.short	0x0100
        /*018e*/ 	.byte	0x08
	.zero		1


	//   ....[7]....
        /*0190*/ 	.word	0x00000570
        /*0194*/ 	.word	0x000000ff
        /*0198*/ 	.word	0x00030838
        /*019c*/ 	.short	0x0100
        /*019e*/ 	.byte	0x08
	.zero		1


	//   ....[8]....
        /*01a0*/ 	.word	0x00000580
        /*01a4*/ 	.word	0x000000ff
        /*01a8*/ 	.word	0x00030848
        /*01ac*/ 	.short	0x0100
        /*01ae*/ 	.byte	0x08
	.zero		1


	//   ....[9]....
        /*01b0*/ 	.word	0x000013e0
        /*01b4*/ 	.word	0x000000e4
        /*01b8*/ 	.word	0x00030800
        /*01bc*/ 	.short	0x010a
        /*01be*/ 	.byte	0x3f
	.zero		1


	//   ....[10]....
        /*01c0*/ 	.word	0x00001480
        /*01c4*/ 	.word	0x000000e4
        /*01c8*/ 	.word	0x00030800
        /*01cc*/ 	.short	0x010a
        /*01ce*/ 	.byte	0x3f
	.zero		1


	//   ....[11]....
        /*01d0*/ 	.word	0x00001b70
        /*01d4*/ 	.word	0x00000000
        /*01d8*/ 	.word	0x00030810
        /*01dc*/ 	.short	0x010a
        /*01de*/ 	.byte	0x3f
	.zero		1


	//   ....[12]....
        /*01e0*/ 	.word	0x00001bb0
        /*01e4*/ 	.word	0x00000000
        /*01e8*/ 	.word	0x00030810
        /*01ec*/ 	.short	0x010a
        /*01ee*/ 	.byte	0x3f
	.zero		1


	//   ....[13]....
        /*01f0*/ 	.word	0x000020e0
        /*01f4*/ 	.word	0x00000000
        /*01f8*/ 	.word	0x00030830
        /*01fc*/ 	.short	0x010a
        /*01fe*/ 	.byte	0x3f
	.zero		1


	//   ....[14]....
        /*0200*/ 	.word	0x00002160
        /*0204*/ 	.word	0x00000000
        /*0208*/ 	.word	0x00030830
        /*020c*/ 	.short	0x010a
        /*020e*/ 	.byte	0x3f
	.zero		1


	//   ....[15]....
        /*0210*/ 	.word	0x00003b40
        /*0214*/ 	.word	0x00000006
        /*0218*/ 	.word	0x00000000
        /*021c*/ 	.short	0x0101
        /*021e*/ 	.byte	0x3f
	.zero		1


	//   ....[16]....
        /*0220*/ 	.word	0x00003e70
        /*0224*/ 	.word	0x00000000
        /*0228*/ 	.word	0x00000000
        /*022c*/ 	.short	0x0101
        /*022e*/ 	.byte	0x3f
	.zero		1


	//   ....[17]....
        /*0230*/ 	.word	0x00008450
        /*0234*/ 	.word	0x00000010
        /*0238*/ 	.word	0x00030820
        /*023c*/ 	.short	0x010a
        /*023e*/ 	.byte	0x3f
	.zero		1


	//   ....[18]....
        /*0240*/ 	.word	0x00008b80
        /*0244*/ 	.word	0x00000010
        /*0248*/ 	.word	0x00030840
        /*024c*/ 	.short	0x010a
        /*024e*/ 	.byte	0x3f
	.zero		1


	//   ....[19]....
        /*0250*/ 	.word	0x00008e20
        /*0254*/ 	.word	0x00000010
        /*0258*/ 	.word	0x00030828
        /*025c*/ 	.short	0x010a
        /*025e*/ 	.byte	0x3f
	.zero		1


	//   ....[20]....
        /*0260*/ 	.word	0x000090c0
        /*0264*/ 	.word	0x00000010
        /*0268*/ 	.word	0x00030848
        /*026c*/ 	.short	0x010a
        /*026e*/ 	.byte	0x3f
	.zero		1


	//   ....[21]....
        /*0270*/ 	.word	0x00009310
        /*0274*/ 	.word	0x00000010
        /*0278*/ 	.word	0x00030820
        /*027c*/ 	.short	0x010a
        /*027e*/ 	.byte	0x3f
	.zero		1


	//   ....[22]....
        /*0280*/ 	.word	0x00009640
        /*0284*/ 	.word	0x00000010
        /*0288*/ 	.word	0x00030840
        /*028c*/ 	.short	0x010a
        /*028e*/ 	.byte	0x3f
	.zero		1


	//   ....[23]....
        /*0290*/ 	.word	0x000098b0
        /*0294*/ 	.word	0x00000010
        /*0298*/ 	.word	0x00030828
        /*029c*/ 	.short	0x010a
        /*029e*/ 	.byte	0x3f
	.zero		1


	//   ....[24]....
        /*02a0*/ 	.word	0x00009bd0
        /*02a4*/ 	.word	0x00000003
        /*02a8*/ 	.word	0x00030840
        /*02ac*/ 	.short	0x010a
        /*02ae*/ 	.byte	0x3f
	.zero		1


	//   ....[25]....
        /*02b0*/ 	.word	0x0000a010
        /*02b4*/ 	.word	0x00000006
        /*02b8*/ 	.word	0x00000000
        /*02bc*/ 	.short	0x010a
        /*02be*/ 	.byte	0x3f
	.zero		1


	//   ....[26]....
        /*02c0*/ 	.word	0x0000a070
        /*02c4*/ 	.word	0x00000003
        /*02c8*/ 	.word	0x00000000
        /*02cc*/ 	.short	0x010a
        /*02ce*/ 	.byte	0x3f
	.zero		1


	//   ....[27]....
        /*02d0*/ 	.word	0x0000a0d0
        /*02d4*/ 	.word	0x00000000
        /*02d8*/ 	.word	0x00000000
        /*02dc*/ 	.short	0x010a
        /*02de*/ 	.byte	0x3f
	.zero		1


	//   ....[28]....
        /*02e0*/ 	.word	0x0000a100
        /*02e4*/ 	.word	0x00000003
        /*02e8*/ 	.word	0x00000000
        /*02ec*/ 	.short	0x010a
        /*02ee*/ 	.byte	0x3f
	.zero		1


	//   ....[29]....
        /*02f0*/ 	.word	0x0000a1d0
        /*02f4*/ 	.word	0x000000e4
        /*02f8*/ 	.word	0x00030800
        /*02fc*/ 	.short	0x010a
        /*02fe*/ 	.byte	0x3f
	.zero		1


	//   ....[30]....
        /*0300*/ 	.word	0x0000a220
        /*0304*/ 	.word	0x00000000
        /*0308*/ 	.word	0x00030810
        /*030c*/ 	.short	0x010a
        /*030e*/ 	.byte	0x3f
	.zero		1


	//   ....[31]....
        /*0310*/ 	.word	0x0000a270
        /*0314*/ 	.word	0x00000000
        /*0318*/ 	.word	0x00030830
        /*031c*/ 	.short	0x010a
        /*031e*/ 	.byte	0x3f
	.zero		1


	//   ....[32]....
        /*0320*/ 	.word	0x0000a410
        /*0324*/ 	.word	0x00000010
        /*0328*/ 	.word	0x00030820
        /*032c*/ 	.short	0x010a
        /*032e*/ 	.byte	0x3f
	.zero		1


	//   ....[33]....
        /*0330*/ 	.word	0x0000a460
        /*0334*/ 	.word	0x00000010
        /*0338*/ 	.word	0x00030840
        /*033c*/ 	.short	0x010a
        /*033e*/ 	.byte	0x3f
	.zero		1


	//   ....[34]....
        /*0340*/ 	.word	0x0000a4b0
        /*0344*/ 	.word	0x00000010
        /*0348*/ 	.word	0x00030828
        /*034c*/ 	.short	0x010a
        /*034e*/ 	.byte	0x3f
	.zero		1


	//   ....[35]....
        /*0350*/ 	.word	0x0000a500
        /*0354*/ 	.word	0x00000010
        /*0358*/ 	.word	0x00030848
        /*035c*/ 	.short	0x010a
        /*035e*/ 	.byte	0x3f
	.zero		1


	//   ....[36]....
        /*0360*/ 	.word	0x0000a560
        /*0364*/ 	.word	0x00000010
        /*0368*/ 	.word	0x00030820
        /*036c*/ 	.short	0x010a
        /*036e*/ 	.byte	0x3f
	.zero		1


	//   ....[37]....
        /*0370*/ 	.word	0x0000a5b0
        /*0374*/ 	.word	0x00000010
        /*0378*/ 	.word	0x00030840
        /*037c*/ 	.short	0x010a
        /*037e*/ 	.byte	0x3f
	.zero		1


	//   ....[38]....
        /*0380*/ 	.word	0x0000a600
        /*0384*/ 	.word	0x00000010
        /*0388*/ 	.word	0x00030828
        /*038c*/ 	.short	0x010a
        /*038e*/ 	.byte	0x3f
	.zero		1


	//   ....[39]....
        /*0390*/ 	.word	0x0000a650
        /*0394*/ 	.word	0x00000003
        /*0398*/ 	.word	0x00030840
        /*039c*/ 	.short	0x010a
        /*039e*/ 	.byte	0x3f
	.zero		1


	//   ....[40]....
        /*03a0*/ 	.word	0x0000a720
        /*03a4*/ 	.word	0x00000006
        /*03a8*/ 	.word	0x00000000
        /*03ac*/ 	.short	0x010a
        /*03ae*/ 	.byte	0x3f
	.zero		1


	//   ....[41]....
        /*03b0*/ 	.word	0x0000a770
        /*03b4*/ 	.word	0x00000003
        /*03b8*/ 	.word	0x00000000
        /*03bc*/ 	.short	0x010a
        /*03be*/ 	.byte	0x3f
	.zero		1


	//   ....[42]....
        /*03c0*/ 	.word	0x0000a7c0
        /*03c4*/ 	.word	0x00000000
        /*03c8*/ 	.word	0x00000000
        /*03cc*/ 	.short	0x010a
        /*03ce*/ 	.byte	0x3f
	.zero		1


	//----- nvinfo : EIATTR_NUM_MBARRIERS
	.align		4
.L_750:
        /*03d0*/ 	.byte	0x03, 0x38
        /*03d2*/ 	.short	0x0009


	//----- nvinfo : EIATTR_EXIT_INSTR_OFFSETS
	.align		4
        /*03d4*/ 	.byte	0x04, 0x1c
        /*03d6*/ 	.short	(.L_752 - .L_751)


	//   ....[0]....
.L_751:
        /*03d8*/ 	.word	0x0000a150


	//----- nvinfo : EIATTR_MAX_THREADS
	.align		4
.L_752:
        /*03dc*/ 	.byte	0x04, 0x05
        /*03de*/ 	.short	(.L_754 - .L_753)
.L_753:
        /*03e0*/ 	.word	0x00000180
        /*03e4*/ 	.word	0x00000001
        /*03e8*/ 	.word	0x00000001


	//----- nvinfo : EIATTR_CRS_STACK_SIZE
	.align		4
.L_754:
        /*03ec*/ 	.byte	0x04, 0x1e
        /*03ee*/ 	.short	(.L_756 - .L_755)
.L_755:
        /*03f0*/ 	.word	0x00000000


	//----- nvinfo : EIATTR_CBANK_PARAM_SIZE
	.align		4
.L_756:
        /*03f4*/ 	.byte	0x03, 0x19
        /*03f6*/ 	.short	0x0970


	//----- nvinfo : EIATTR_PARAM_CBANK
	.align		4
        /*03f8*/ 	.byte	0x04, 0x0a
        /*03fa*/ 	.short	(.L_758 - .L_757)
	.align		4
.L_757:
        /*03fc*/ 	.word	index@(.nv.constant0._ZN7cutlass13device_kernelIN5flash11enable_sm90INS1_16FlashAttnBwdSm90INS1_25CollectiveMainloopBwdSm90ILi2ELi2ELi2EN4cute5tupleIJNS5_1CILi1EEES8_S8_EEENS6_IJNS7_ILi64EEENS7_ILi128EEESB_EEENS_10bfloat16_tEfNS_4arch4Sm90ELb1ELb0ELb0ELb0ELb1ELb1ELb0ELb0ELi2ELi1ELi2ELi1ELb0EEENS1_21CollectiveEpilogueBwdISC_SD_SF_Li256ELb0ELb0ELi1EEENS1_25SingleTileBwdLPTSchedulerILb0ELi128ELb1EEEEEEEEEvNT_6ParamsE)
        /*0400*/ 	.short	0x0210
        /*0402*/ 	.short	0x0970


	//----- nvinfo : EIATTR_SW_WAR
	.align		4
.L_758:
        /*0404*/ 	.byte	0x04, 0x36
        /*0406*/ 	.short	(.L_760 - .L_759)
.L_759:
        /*0408*/ 	.word	0x00000008
.L_760:


//--------------------- .nv.info._ZN7cutlass13device_kernelIN5flash11enable_sm90INS1_16FlashAttnBwdSm90INS1_25CollectiveMainloopBwdSm90ILi2ELi2ELi2EN4cute5tupleIJNS5_1CILi1EEES8_S8_EEENS6_IJNS7_ILi64EEENS7_ILi128EEESB_EEENS_10bfloat16_tEfNS_4arch4Sm90ELb1ELb0ELb0ELb0ELb0ELb1ELb0ELb0ELi2ELi1ELi2ELi1ELb0EEENS1_24CollectiveEpilogueBwdGQAISC_fSF_Li256ELb0ELb0EEENS1_25SingleTileBwdLPTSchedulerILb0ELi128ELb0EEEEEEEEEvNT_6ParamsE --------------------------
	.section	.nv.info._ZN7cutlass13device_kernelIN5flash11enable_sm90INS1_16FlashAttnBwdSm90INS1_25CollectiveMainloopBwdSm90ILi2ELi2ELi2EN4cute5tupleIJNS5_1CILi1EEES8_S8_EEENS6_IJNS7_ILi64EEENS7_ILi128EEESB_EEENS_10bfloat16_tEfNS_4arch4Sm90ELb1ELb0ELb0ELb0ELb0ELb1ELb0ELb0ELi2ELi1ELi2ELi1ELb0EEENS1_24CollectiveEpilogueBwdGQAISC_fSF_Li256ELb0ELb0EEENS1_25SingleTileBwdLPTSchedulerILb0ELi128ELb0EEEEEEEEEvNT_6ParamsE,"",@"SHT_CUDA_INFO"
	.sectionflags	@""
	.align	4


	//----- nvinfo : EIATTR_CUDA_API_VERSION
	.align		4
        /*0000*/ 	.byte	0x04, 0x37
        /*0002*/ 	.short	(.L_762 - .L_761)
.L_761:
        /*0004*/ 	.word	0x00000082


	//----- nvinfo : EIATTR_KPARAM_INFO
	.align		4
.L_762:
        /*0008*/ 	.byte	0x04, 0x17
        /*000a*/ 	.short	(.L_764 - .L_763)
.L_763:
        /*000c*/ 	.word	0x00000000
        /*0010*/ 	.short	0x0000
        /*0012*/ 	.short	0x0070
        /*0014*/ 	.byte	0x00, 0xf0, 0x01, 0x1c


	//----- nvinfo : EIATTR_SPARSE_MMA_MASK
	.align		4
.L_764:
        /*0018*/ 	.byte	0x03, 0x50
        /*001a*/ 	.short	0x0000


	//----- nvinfo : EIATTR_MAXREG_COUNT
	.align		4
        /*001c*/ 	.byte	0x03, 0x1b
        /*001e*/ 	.short	0x00a8


	//----- nvinfo : EIATTR_NUM_BARRIERS
	.align		4
        /*0020*/ 	.byte	0x02, 0x4c
        /*0022*/ 	.byte	0x10
	.zero		1


	//----- nvinfo : EIATTR_EXTERNS
	.align		4
        /*0024*/ 	.byte	0x04, 0x0f
        /*0026*/ 	.short	(.L_766 - .L_765)


	//   ....[0]....
	.align		4
.L_765:
        /*0028*/ 	.word	index@(__assertfail)


	//----- nvinfo : EIATTR_ANNOTATIONS
	.align		4
.L_766:
        /*002c*/ 	.byte	0x04, 0x55
        /*002e*/ 	.short	(.L_768 - .L_767)


	//   ....[0]....
.L_767:
        /*0030*/ 	.word	0x00000001
        /*0034*/ 	.byte	0x60, 0x65, 0x00, 0x00, 0x01, 0x00, 0x00, 0x00, 0x50, 0x70, 0x00, 0x00


	//----- nvinfo : EIATTR_MERCURY_ISA_VERSION
	.align		4
.L_768:
        /*0040*/ 	.byte	0x03, 0x5f
        /*0042*/ 	.short	0x0101


	//----- nvinfo : EIATTR_INT_WARP_WIDE_INSTR_OFFSETS
	.align		4
        /*0044*/ 	.byte	0x04, 0x31
        /*0046*/ 	.short	(.L_770 - .L_769)


	//   ....[0]....
.L_769:
        /*0048*/ 	.word	0x00000190


	//   ....[1]....
        /*004c*/ 	.word	0x000001c0


	//----- nvinfo : EIATTR_COOP_GROUP_MASK_REGIDS
	.align		4
.L_770:
        /*0050*/ 	.byte	0x04, 0x29
        /*0052*/ 	.short	(.L_772 - .L_771)


	//   ....[0]....
.L_771:
        /*0054*/ 	.word	0xffffffff


	//   ....[1]....
        /*0058*/ 	.word	0xffffffff


	//   ....[2]....
        /*005c*/ 	.word	0xffffffff


	//   ....[3]....
        /*0060*/ 	.word	0xffffffff


	//   ....[4]....
        /*0064*/ 	.word	0xffffffff


	//   ....[5]....
        /*0068*/ 	.word	0xffffffff


	//   ....[6]....
        /*006c*/ 	.word	0xffffffff


	//   ....[7]....
        /*0070*/ 	.word	0x0500000f


	//----- nvinfo : EIATTR_COOP_GROUP_INSTR_OFFSETS
	.align		4
.L_772:
        /*0074*/ 	.byte	0x04, 0x28
        /*0076*/ 	.short	(.L_774 - .L_773)


	//   ....[0]....
.L_773:
        /*0078*/ 	.word	0x00000070


	//   ....[1]....
        /*007c*/ 	.word	0x000001a0


	//   ....[2]....
        /*0080*/ 	.word	0x000001f0


	//   ....[3]....
        /*0084*/ 	.word	0x000003e0


	//   ....[4]....
        /*0088*/ 	.word	0x00000620


	//   ....[5]....
        /*008c*/ 	.word	0x00001300


	//   ....[6]....
        /*0090*/ 	.word	0x00004a70


	//   ....[7]....
        /*0094*/ 	.word	0x00007c10


	//----- nvinfo : EIATTR_REG_RECONFIG
	.align		4
.L_774:
        /*0098*/ 	.byte	0x01, 0x54
	.zero		2


	//----- nvinfo : EIATTR_SYSCALL_OFFSETS
	.align		4
        /*009c*/ 	.byte	0x04, 0x46
        /*009e*/ 	.short	(.L_776 - .L_775)


	//   ....[0]....
.L_775:
        /*00a0*/ 	.word	0x00000f40


	//   ....[1]....
        /*00a4*/ 	.word	0x00001030


	//   ....[2]....
        /*00a8*/ 	.word	0x00001190


	//   ....[3]....
        /*00ac*/ 	.word	0x00001280


	//----- nvinfo : EIATTR_MBARRIER_INSTR_OFFSETS
	.align		4
.L_776:
        /*00b0*/ 	.byte	0x04, 0x39
        /*00b2*/ 	.short	(.L_778 - .L_777)


	//   ....[0]....
.L_777:
        /*00b4*/ 	.word	0x00000290
        /*00b8*/ 	.word	0x000000ff
        /*00bc*/ 	.word	0x00030800
        /*00c0*/ 	.short	0x0100
        /*00c2*/ 	.byte	0x06
	.zero		1


	//   ....[1]....
        /*00c4*/ 	.word	0x00000390
        /*00c8*/ 	.word	0x000000ff
        /*00cc*/ 	.word	0x00030810
        /*00d0*/ 	.short	0x0100
        /*00d2*/ 	.byte	0x08
	.zero		1


	//   ....[2]....
        /*00d4*/ 	.word	0x000003a0
        /*00d8*/ 	.word	0x000000ff
        /*00dc*/ 	.word	0x00030820
        /*00e0*/ 	.short	0x0100
        /*00e2*/ 	.byte	0x08
	.zero		1


	//   ....[3]....
        /*00e4*/ 	.word	0x000003b0
        /*00e8*/ 	.word	0x000000ff
        /*00ec*/ 	.word	0x00030818
        /*00f0*/ 	.short	0x0100
        /*00f2*/ 	.byte	0x08
	.zero		1


	//   ....[4]....
        /*00f4*/ 	.word	0x000003c0
        /*00f8*/ 	.word	0x000000ff
        /*00fc*/ 	.word	0x00030828
        /*0100*/ 	.short	0x0100
        /*0102*/ 	.byte	0x08
	.zero		1


	//   ....[5]....
        /*0104*/ 	.word	0x000004f0
        /*0108*/ 	.word	0x000000ff
        /*010c*/ 	.word	0x00030830
        /*0110*/ 	.short	0x0100
        /*0112*/ 	.byte	0x08
	.zero		1


	//   ....[6]....
        /*0114*/ 	.word	0x00000500
        /*0118*/ 	.word	0x000000ff
        /*011c*/ 	.word	0x00030840
        /*0120*/ 	.short	0x0100
        /*0122*/ 	.byte	0x08
	.zero		1


	//   ....[7]....
        /*0124*/ 	.word	0x00000510
        /*0128*/ 	.word	0x000000ff
        /*012c*/ 	.word	0x00030838
        /*0130*/ 	.short	0x0100
        /*0132*/ 	.byte	0x08
	.zero		1


	//   ....[8]....
        /*0134*/ 	.word	0x00000520
        /*0138*/ 	.word	0x000000ff
        /*013c*/ 	.word	0x00030848
        /*0140*/ 	.short	0x0100
        /*0142*/ 	.byte	0x08
	.zero		1


	//   ....[9]....
        /*0144*/ 	.word	0x00001340
        /*0148*/ 	.word	0x000000e4
        /*014c*/ 	.word	0x00030800
        /*0150*/ 	.short	0x010a
        /*0152*/ 	.byte	0x3f
	.zero		1


	//   ....[10]....
        /*0154*/ 	.word	0x000013e0
        /*0158*/ 	.word	0x000000e4
        /*015c*/ 	.word	0x00030800
        /*0160*/ 	.short	0x010a
        /*0162*/ 	.byte	0x3f
	.zero		1


	//   ....[11]....
        /*0164*/ 	.word	0x00001ac0
        /*0168*/ 	.word	0x00000000
        /*016c*/ 	.word	0x00030810
        /*0170*/ 	.short	0x010a
        /*0172*/ 	.byte	0x3f
	.zero		1


	//   ....[12]....
        /*0174*/ 	.word	0x00001b00
        /*0178*/ 	.word	0x00000000
        /*017c*/ 	.word	0x00030810
        /*0180*/ 	.short	0x010a
        /*0182*/ 	.byte	0x3f
	.zero		1


	//   ....[13]....
        /*0184*/ 	.word	0x00002030
        /*0188*/ 	.word	0x00000000
        /*018c*/ 	.word	0x00030830
        /*0190*/ 	.short	0x010a
        /*0192*/ 	.byte	0x3f
	.zero		1


	//   ....[14]....
        /*0194*/ 	.word	0x000020b0
        /*0198*/ 	.word	0x00000000
        /*019c*/ 	.word	0x00030830
        /*01a0*/ 	.short	0x010a
        /*01a2*/ 	.byte	0x3f
	.zero		1


	//   ....[15]....
        /*01a4*/ 	.word	0x00003a90
        /*01a8*/ 	.word	0x00000006
        /*01ac*/ 	.word	0x00000000
        /*01b0*/ 	.short	0x0101
        /*01b2*/ 	.byte	0x3f
	.zero		1


	//   ....[16]....
        /*01b4*/ 	.word	0x00003dc0
        /*01b8*/ 	.word	0x00000000
        /*01bc*/ 	.word	0x00000000
        /*01c0*/ 	.short	0x0101
        /*01c2*/ 	.byte	0x3f
	.zero		1


	//   ....[17]....
        /*01c4*/ 	.word	0x00005ec0
        /*01c8*/ 	.word	0x00000010
        /*01cc*/ 	.word	0x00030820
        /*01d0*/ 	.short	0x010a
        /*01d2*/ 	.byte	0x3f
	.zero		1


	//   ....[18]....
        /*01d4*/ 	.word	0x000065f0
        /*01d8*/ 	.word	0x00000010
        /*01dc*/ 	.word	0x00030840
        /*01e0*/ 	.short	0x010a
        /*01e2*/ 	.byte	0x3f
	.zero		1


	//   ....[19]....
        /*01e4*/ 	.word	0x00006890
        /*01e8*/ 	.word	0x00000010
        /*01ec*/ 	.word	0x00030828
        /*01f0*/ 	.short	0x010a
        /*01f2*/ 	.byte	0x3f
	.zero		1


	//   ....[20]....
        /*01f4*/ 	.word	0x00006b30
        /*01f8*/ 	.word	0x00000010
        /*01fc*/ 	.word	0x00030848
        /*0200*/ 	.short	0x010a
        /*0202*/ 	.byte	0x3f
	.zero		1


	//   ....[21]....
        /*0204*/ 	.word	0x00006d80
        /*0208*/ 	.word	0x00000010
        /*020c*/ 	.word	0x00030820
        /*0210*/ 	.short	0x010a
        /*0212*/ 	.byte	0x3f
	.zero		1


	//   ....[22]....
        /*0214*/ 	.word	0x000070b0
        /*0218*/ 	.word	0x00000010
        /*021c*/ 	.word	0x00030840
        /*0220*/ 	.short	0x010a
        /*0222*/ 	.byte	0x3f
	.zero		1


	//   ....[23]....
        /*0224*/ 	.word	0x00007320
        /*0228*/ 	.word	0x00000010
        /*022c*/ 	.word	0x00030828
        /*0230*/ 	.short	0x010a
        /*0232*/ 	.byte	0x3f
	.zero		1


	//   ....[24]....
        /*0234*/ 	.word	0x00007640
        /*0238*/ 	.word	0x00000003
        /*023c*/ 	.word	0x00030840
        /*0240*/ 	.short	0x010a
        /*0242*/ 	.byte	0x3f
	.zero		1


	//   ....[25]....
        /*0244*/ 	.word	0x00007a80
        /*0248*/ 	.word	0x00000006
        /*024c*/ 	.word	0x00000000
        /*0250*/ 	.short	0x010a
        /*0252*/ 	.byte	0x3f
	.zero		1


	//   ....[26]....
        /*0254*/ 	.word	0x00007ae0
        /*0258*/ 	.word	0x00000003
        /*025c*/ 	.word	0x00000000
        /*0260*/ 	.short	0x010a
        /*0262*/ 	.byte	0x3f
	.zero		1


	//   ....[27]....
        /*0264*/ 	.word	0x00007b40
        /*0268*/ 	.word	0x00000000
        /*026c*/ 	.word	0x00000000
        /*0270*/ 	.short	0x010a
        /*0272*/ 	.byte	0x3f
	.zero		1


	//   ....[28]....
        /*0274*/ 	.word	0x00007b70
        /*0278*/ 	.word	0x00000003
        /*027c*/ 	.word	0x00000000
        /*0280*/ 	.short	0x010a
        /*0282*/ 	.byte	0x3f
	.zero		1


	//   ....[29]....
        /*0284*/ 	.word	0x00007c40
        /*0288*/ 	.word	0x000000e4
        /*028c*/ 	.word	0x00030800
        /*0290*/ 	.short	0x010a
        /*0292*/ 	.byte	0x3f
	.zero		1


	//   ....[30]....
        /*0294*/ 	.word	0x00007c90
        /*0298*/ 	.word	0x00000000
        /*029c*/ 	.word	0x00030810
        /*02a0*/ 	.short	0x010a
        /*02a2*/ 	.byte	0x3f
	.zero		1


	//   ....[31]....
        /*02a4*/ 	.word	0x00007ce0
        /*02a8*/ 	.word	0x00000000
        /*02ac*/ 	.word	0x00030830
        /*02b0*/ 	.short	0x010a
        /*02b2*/ 	.byte	0x3f
	.zero		1


	//   ....[32]....
        /*02b4*/ 	.word	0x00007d30
        /*02b8*/ 	.word	0x00000010
        /*02bc*/ 	.word	0x00030820
        /*02c0*/ 	.short	0x010a
        /*02c2*/ 	.byte	0x3f
	.zero		1


	//   ....[33]....
        /*02c4*/ 	.word	0x00007d80
        /*02c8*/ 	.word	0x00000010
        /*02cc*/ 	.word	0x00030840
        /*02d0*/ 	.short	0x010a
        /*02d2*/ 	.byte	0x3f
	.zero		1


	//   ....[34]....
        /*02d4*/ 	.word	0x00007dd0
        /*02d8*/ 	.word	0x00000010
        /*02dc*/ 	.word	0x00030828
        /*02e0*/ 	.short	0x010a
        /*02e2*/ 	.byte	0x3f
	.zero		1


	//   ....[35]....
        /*02e4*/ 	.word	0x00007e20
        /*02e8*/ 	.word	0x00000010
        /*02ec*/ 	.word	0x00030848
        /*02f0*/ 	.short	0x010a
        /*02f2*/ 	.byte	0x3f
	.zero		1


	//   ....[36]....
        /*02f4*/ 	.word	0x00007e80
        /*02f8*/ 	.word	0x00000010
        /*02fc*/ 	.word	0x00030820
        /*0300*/ 	.short	0x010a
        /*0302*/ 	.byte	0x3f
	.zero		1


	//   ....[37]....
        /*0304*/ 	.word	0x00007ed0
        /*0308*/ 	.word	0x00000010
        /*030c*/ 	.word	0x00030840
        /*0310*/ 	.short	0x010a
        /*0312*/ 	.byte	0x3f
	.zero		1


	//   ....[38]....
        /*0314*/ 	.word	0x00007f20
        /*0318*/ 	.word	0x00000010
        /*031c*/ 	.word	0x00030828
        /*0320*/ 	.short	0x010a
        /*0322*/ 	.byte	0x3f
	.zero		1


	//   ....[39]....
        /*0324*/ 	.word	0x00007f70
        /*0328*/ 	.word	0x00000003
        /*032c*/ 	.word	0x00030840
        /*0330*/ 	.short	0x010a
        /*0332*/ 	.byte	0x3f
	.zero		1


	//   ....[40]....
        /*0334*/ 	.word	0x00008040
        /*0338*/ 	.word	0x00000006
        /*033c*/ 	.word	0x00000000
        /*0340*/ 	.short	0x010a
        /*0342*/ 	.byte	0x3f
	.zero		1


	//   ....[41]....
        /*0344*/ 	.word	0x00008090
        /*0348*/ 	.word	0x00000003
        /*034c*/ 	.word	0x00000000
        /*0350*/ 	.short	0x010a
        /*0352*/ 	.byte	0x3f
	.zero		1


	//   ....[42]....
        /*0354*/ 	.word	0x000080e0
        /*0358*/ 	.word	0x00000000
        /*035c*/ 	.word	0x00000000
        /*0360*/ 	.short	0x010a
        /*0362*/ 	.byte	0x3f
	.zero		1


	//----- nvinfo : EIATTR_NUM_MBARRIERS
	.align		4
.L_778:
        /*0364*/ 	.byte	0x03, 0x38
        /*0366*/ 	.short	0x0009


	//----- nvinfo : EIATTR_EXIT_INSTR_OFFSETS
	.align		4
        /*0368*/ 	.byte	0x04, 0x1c
        /*036a*/ 	.short	(.L_780 - .L_779)


	//   ....[0]....
.L_779:
        /*036c*/ 	.word	0x00007bc0


	//----- nvinfo : EIATTR_MAX_THREADS
	.align		4
.L_780:
        /*0370*/ 	.byte	0x04, 0x05
        /*0372*/ 	.short	(.L_782 - .L_781)
.L_781:
        /*0374*/ 	.word	0x00000180
        /*0378*/ 	.word	0x00000001
        /*037c*/ 	.word	0x00000001


	//----- nvinfo : EIATTR_CRS_STACK_SIZE
	.align		4
.L_782:
        /*0380*/ 	.byte	0x04, 0x1e
        /*0382*/ 	.short	(.L_784 - .L_783)
.L_783:
        /*0384*/ 	.word	0x00000000


	//----- nvinfo : EIATTR_CBANK_PARAM_SIZE
	.align		4
.L_784:
        /*0388*/ 	.byte	0x03, 0x19
        /*038a*/ 	.short	0x0770


	//----- nvinfo : EIATTR_PARAM_CBANK
	.align		4
        /*038c*/ 	.byte	0x04, 0x0a
        /*038e*/ 	.short	(.L_786 - .L_785)
	.align		4
.L_785:
        /*0390*/ 	.word	index@(.nv.constant0._ZN7cutlass13device_kernelIN5flash11enable_sm90INS1_16FlashAttnBwdSm90INS1_25CollectiveMainloopBwdSm90ILi2ELi2ELi2EN4cute5tupleIJNS5_1CILi1EEES8_S8_EEENS6_IJNS7_ILi64EEENS7_ILi128EEESB_EEENS_10bfloat16_tEfNS_4arch4Sm90ELb1ELb0ELb0ELb0ELb0ELb1ELb0ELb0ELi2ELi1ELi2ELi1ELb0EEENS1_24CollectiveEpilogueBwdGQAISC_fSF_Li256ELb0ELb0EEENS1_25SingleTileBwdLPTSchedulerILb0ELi128ELb0EEEEEEEEEvNT_6ParamsE)
        /*0394*/ 	.short	0x0210
        /*0396*/ 	.short	0x0770


	//----- nvinfo : EIATTR_SW_WAR
	.align		4
.L_786:
        /*0398*/ 	.byte	0x04, 0x36
        /*039a*/ 	.short	(.L_788 - .L_787)
.L_787:
        /*039c*/ 	.word	0x00000008
.L_788:


//--------------------- .nv.info._ZN7cutlass13device_kernelIN5flash11enable_sm90INS1_16FlashAttnBwdSm90INS1_25CollectiveMainloopBwdSm90ILi2ELi2ELi2EN4cute5tupleIJNS5_1CILi1EEES8_S8_EEENS6_IJNS7_ILi64EEENS7_ILi128EEESB_EEENS_10bfloat16_tEfNS_4arch4Sm90ELb1ELb0ELb0ELb0ELb1ELb1ELb0ELb0ELi2ELi1ELi2ELi1ELb0EEENS1_24CollectiveEpilogueBwdGQAISC_fSF_Li256ELb0ELb1EEENS1_25SingleTileBwdLPTSchedulerILb0ELi128ELb1EEEEEEEEEvNT_6ParamsE --------------------------
	.section	.nv.info._ZN7cutlass13device_kernelIN5flash11enable_sm90INS1_16FlashAttnBwdSm90INS1_25CollectiveMainloopBwdSm90ILi2ELi2ELi2EN4cute5tupleIJNS5_1CILi1EEES8_S8_EEENS6_IJNS7_ILi64EEENS7_ILi128EEESB_EEENS_10bfloat16_tEfNS_4arch4Sm90ELb1ELb0ELb0ELb0ELb1ELb1ELb0ELb0ELi2ELi1ELi2ELi1ELb0EEENS1_24CollectiveEpilogueBwdGQAISC_fSF_Li256ELb0ELb1EEENS1_25SingleTileBwdLPTSchedulerILb0ELi128ELb1EEEEEEEEEvNT_6ParamsE,"",@"SHT_CUDA_INFO"
	.sectionflags	@""
	.align	4


	//----- nvinfo : EIATTR_CUDA_API_VERSION
	.align		4
        /*0000*/ 	.byte	0x04, 0x37
        /*0002*/ 	.short	(.L_790 - .L_789)
.L_789:
        /*0004*/ 	.word	0x00000082


	//----- nvinfo : EIATTR_KPARAM_INFO
	.align		4
.L_790:
        /*0008*/ 	.byte	0x04, 0x17
        /*000a*/ 	.short	(.L_792 - .L_791)
.L_791:
        /*000c*/ 	.word	0x00000000
        /*0010*/ 	.short	0x0000
        /*0012*/ 	.short	0x0070
        /*0014*/ 	.byte	0x00, 0xf0, 0x01, 0x1c


	//----- nvinfo : EIATTR_SPARSE_MMA_MASK
	.align		4
.L_792:
        /*0018*/ 	.byte	0x03, 0x50
        /*001a*/ 	.short	0x0000


	//----- nvinfo : EIATTR_MAXREG_COUNT
	.align		4
        /*001c*/ 	.byte	0x03, 0x1b
        /*001e*/ 	.short	0x00a8


	//----- nvinfo : EIATTR_NUM_BARRIERS
	.align		4
        /*0020*/ 	.byte	0x02, 0x4c
        /*0022*/ 	.byte	0x10
	.zero		1


	//----- nvinfo : EIATTR_EXTERNS
	.align		4
        /*0024*/ 	.byte	0x04, 0x0f
        /*0026*/ 	.short	(.L_794 - .L_793)


	//   ....[0]....
	.align		4
.L_793:
        /*0028*/ 	.word	index@(__assertfail)


	//----- nvinfo : EIATTR_ANNOTATIONS
	.align		4
.L_794:
        /*002c*/ 	.byte	0x04, 0x55
        /*002e*/ 	.short	(.L_796 - .L_795)


	//   ....[0]....
.L_795:
        /*0030*/ 	.word	0x00000001
        /*0034*/ 	.byte	0xc0, 0x74, 0x00, 0x00, 0x01, 0x00, 0x00, 0x00, 0xb0, 0x7f, 0x00, 0x00


	//----- nvinfo : EIATTR_MERCURY_ISA_VERSION
	.align		4
.L_796:
        /*0040*/ 	.byte	0x03, 0x5f
        /*0042*/ 	.short	0x0101


	//----- nvinfo : EIATTR_INT_WARP_WIDE_INSTR_OFFSETS
	.align		4
        /*0044*/ 	.byte	0x04, 0x31
        /*0046*/ 	.short	(.L_798 - .L_797)


	//   ....[0]....
.L_797:
        /*0048*/ 	.word	0x00000190


	//   ....[1]....
        /*004c*/ 	.word	0x000001c0


	//   ....[2]....
        /*0050*/ 	.word	0x00005b90


	//   ....[3]....
        /*0054*/ 	.word	0x00006200


	//   ....[4]....
        /*0058*/ 	.word	0x00006730


	//----- nvinfo : EIATTR_COOP_GROUP_MASK_REGIDS
	.align		4
.L_798:
        /*005c*/ 	.byte	0x04, 0x29
        /*005e*/ 	.short	(.L_800 - .L_799)


	//   ....[0]....
.L_799:
        /*0060*/ 	.word	0xffffffff


	//   ....[1]....
        /*0064*/ 	.word	0xffffffff


	//   ....[2]....
        /*0068*/ 	.word	0xffffffff


	//   ....[3]....
        /*006c*/ 	.word	0xffffffff


	//   ....[4]....
        /*0070*/ 	.word	0xffffffff


	//   ....[5]....
        /*0074*/ 	.word	0xffffffff


	//   ....[6]....
        /*0078*/ 	.word	0xffffffff


	//   ....[7]....
        /*007c*/ 	.word	0xffffffff


	//   ....[8]....
        /*0080*/ 	.word	0xffffffff


	//   ....[9]....
        /*0084*/ 	.word	0xffffffff


	//   ....[10]....
        /*0088*/ 	.word	0xffffffff


	//   ....[11]....
        /*008c*/ 	.word	0xffffffff


	//   ....[12]....
        /*0090*/ 	.word	0xffffffff


	//   ....[13]....
        /*0094*/ 	.word	0xffffffff


	//   ....[14]....
        /*0098*/ 	.word	0xffffffff


	//   ....[15]....
        /*009c*/ 	.word	0xffffffff


	//   ....[16]....
        /*00a0*/ 	.word	0xffffffff


	//   ....[17]....
        /*00a4*/ 	.word	0x0500000f


	//   ....[18]....
        /*00a8*/ 	.word	0x0500000f


	//   ....[19]....
        /*00ac*/ 	.word	0x0500000f


	//   ....[20]....
        /*00b0*/ 	.word	0x0500000f


	//   ....[21]....
        /*00b4*/ 	.word	0x0500000f


	//   ....[22]....
        /*00b8*/ 	.word	0x0500000f


	//----- nvinfo : EIATTR_COOP_GROUP_INSTR_OFFSETS
	.align		4
.L_800:
        /*00bc*/ 	.byte	0x04, 0x28
        /*00be*/ 	.short	(.L_802 - .L_801)


	//   ....[0]....
.L_801:
        /*00c0*/ 	.word	0x00000070


	//   ....[1]....
        /*00c4*/ 	.word	0x000001a0


	//   ....[2]....
        /*00c8*/ 	.word	0x000001f0


	//   ....[3]....
        /*00cc*/ 	.word	0x000003e0


	//   ....[4]....
        /*00d0*/ 	.word	0x00000630


	//   ....[5]....
        /*00d4*/ 	.word	0x00001340


	//   ....[6]....
        /*00d8*/ 	.word	0x000048b0


	//   ....[7]....
        /*00dc*/ 	.word	0x00004a30


	//   ....[8]....
        /*00e0*/ 	.word	0x00004d20


	//   ....[9]....
        /*00e4*/ 	.word	0x00004eb0


	//   ....[10]....
        /*00e8*/ 	.word	0x00004fc0


	//   ....[11]....
        /*00ec*/ 	.word	0x00005790


	//   ....[12]....
        /*00f0*/ 	.word	0x00005ac0


	//   ....[13]....
        /*00f4*/ 	.word	0x00005e80


	//   ....[14]....
        /*00f8*/ 	.word	0x00006130


	//   ....[15]....
        /*00fc*/ 	.word	0x000063f0


	//   ....[16]....
        /*0100*/ 	.word	0x00006660


	//   ....[17]....
        /*0104*/ 	.word	0x00008b70


	//   ....[18]....
        /*0108*/ 	.word	0x00008cc0


	//   ....[19]....
        /*010c*/ 	.word	0x00008d30


	//   ....[20]....
        /*0110*/ 	.word	0x00008da0


	//   ....[21]....
        /*0114*/ 	.word	0x00008e10


	//   ....[22]....
        /*0118*/ 	.word	0x00008e80


	//----- nvinfo : EIATTR_REG_RECONFIG
	.align		4
.L_802:
        /*011c*/ 	.byte	0x01, 0x54
	.zero		2


	//----- nvinfo : EIATTR_SYSCALL_OFFSETS
	.align		4
        /*0120*/ 	.byte	0x04, 0x46
        /*0122*/ 	.short	(.L_804 - .L_803)


	//   ....[0]....
.L_803:
        /*0124*/ 	.word	0x00000f80


	//   ....[1]....
        /*0128*/ 	.word	0x00001070


	//   ....[2]....
        /*012c*/ 	.word	0x000011d0


	//   ....[3]....
        /*0130*/ 	.word	0x000012c0


	//----- nvinfo : EIATTR_MBARRIER_INSTR_OFFSETS
	.align		4
.L_804:
        /*0134*/ 	.byte	0x04, 0x39
        /*0136*/ 	.short	(.L_806 - .L_805)


	//   ....[0]....
.L_805:
        /*0138*/ 	.word	0x00000290
        /*013c*/ 	.word	0x000000ff
        /*0140*/ 	.word	0x00030800
        /*0144*/ 	.short	0x0100
        /*0146*/ 	.byte	0x06
	.zero		1


	//   ....[1]....
        /*0148*/ 	.word	0x00000390
        /*014c*/ 	.word	0x000000ff
        /*0150*/ 	.word	0x00030810
        /*0154*/ 	.short	0x0100
        /*0156*/ 	.byte	0x08
	.zero		1


	//   ....[2]....
        /*0158*/ 	.word	0x000003a0
        /*015c*/ 	.word	0x000000ff
        /*0160*/ 	.word	0x00030820
        /*0164*/ 	.short	0x0100
        /*0166*/ 	.byte	0x08
	.zero		1


	//   ....[3]....
        /*0168*/ 	.word	0x000003b0
        /*016c*/ 	.word	0x000000ff
        /*0170*/ 	.word	0x00030818
        /*0174*/ 	.short	0x0100
        /*0176*/ 	.byte	0x08
	.zero		1


	//   ....[4]....
        /*0178*/ 	.word	0x000003c0
        /*017c*/ 	.word	0x000000ff
        /*0180*/ 	.word	0x00030828
        /*0184*/ 	.short	0x0100
        /*0186*/ 	.byte	0x08
	.zero		1


	//   ....[5]....
        /*0188*/ 	.word	0x000004f0
        /*018c*/ 	.word	0x000000ff
        /*0190*/ 	.word	0x00030830
        /*0194*/ 	.short	0x0100
        /*0196*/ 	.byte	0x08
	.zero		1


	//   ....[6]....
        /*0198*/ 	.word	0x00000500
        /*019c*/ 	.word	0x000000ff
        /*01a0*/ 	.word	0x00030840
        /*01a4*/ 	.short	0x0100
        /*01a6*/ 	.byte	0x08
	.zero		1


	//   ....[7]....
        /*01a8*/ 	.word	0x00000510
        /*01ac*/ 	.word	0x000000ff
        /*01b0*/ 	.word	0x00030838
        /*01b4*/ 	.short	0x0100
        /*01b6*/ 	.byte	0x08
	.zero		1


	//   ....[8]....
        /*01b8*/ 	.word	0x00000520
        /*01bc*/ 	.word	0x000000ff
        /*01c0*/ 	.word	0x00030848
        /*01c4*/ 	.short	0x0100
        /*01c6*/ 	.byte	0x08
	.zero		1


	//   ....[9]....
        /*01c8*/ 	.word	0x00001380
        /*01cc*/ 	.word	0x000000e4
        /*01d0*/ 	.word	0x00030800
        /*01d4*/ 	.short	0x010a
        /*01d6*/ 	.byte	0x3f
	.zero		1


	//   ....[10]....
        /*01d8*/ 	.word	0x00001420
        /*01dc*/ 	.word	0x000000e4
        /*01e0*/ 	.word	0x00030800
        /*01e4*/ 	.short	0x010a
        /*01e6*/ 	.byte	0x3f
	.zero		1


	//   ....[11]....
        /*01e8*/ 	.word	0x00001b00
        /*01ec*/ 	.word	0x00000000
        /*01f0*/ 	.word	0x00030810
        /*01f4*/ 	.short	0x010a
        /*01f6*/ 	.byte	0x3f
	.zero		1


	//   ....[12]....
        /*01f8*/ 	.word	0x00001b40
        /*01fc*/ 	.word	0x00000000
        /*0200*/ 	.word	0x00030810
        /*0204*/ 	.short	0x010a
        /*0206*/ 	.byte	0x3f
	.zero		1


	//   ....[13]....
        /*0208*/ 	.word	0x00002070
        /*020c*/ 	.word	0x00000000
        /*0210*/ 	.word	0x00030830
        /*0214*/ 	.short	0x010a
        /*0216*/ 	.byte	0x3f
	.zero		1


	//   ....[14]....
        /*0218*/ 	.word	0x000020f0
        /*021c*/ 	.word	0x00000000
        /*0220*/ 	.word	0x00030830
        /*0224*/ 	.short	0x010a
        /*0226*/ 	.byte	0x3f
	.zero		1


	//   ....[15]....
        /*0228*/ 	.word	0x00003ad0
        /*022c*/ 	.word	0x00000006
        /*0230*/ 	.word	0x00000000
        /*0234*/ 	.short	0x0101
        /*0236*/ 	.byte	0x3f
	.zero		1


	//   ....[16]....
        /*0238*/ 	.word	0x00003e00
        /*023c*/ 	.word	0x00000000
        /*0240*/ 	.word	0x00000000
        /*0244*/ 	.short	0x0101
        /*0246*/ 	.byte	0x3f
	.zero		1


	//   ....[17]....
        /*0248*/ 	.word	0x00006e20
        /*024c*/ 	.word	0x00000010
        /*0250*/ 	.word	0x00030820
        /*0254*/ 	.short	0x010a
        /*0256*/ 	.byte	0x3f
	.zero		1


	//   ....[18]....
        /*0258*/ 	.word	0x00007550
        /*025c*/ 	.word	0x00000010
        /*0260*/ 	.word	0x00030840
        /*0264*/ 	.short	0x010a
        /*0266*/ 	.byte	0x3f
	.zero		1


	//   ....[19]....
        /*0268*/ 	.word	0x000077f0
        /*026c*/ 	.word	0x00000010
        /*0270*/ 	.word	0x00030828
        /*0274*/ 	.short	0x010a
        /*0276*/ 	.byte	0x3f
	.zero		1


	//   ....[20]....
        /*0278*/ 	.word	0x00007a90
        /*027c*/ 	.word	0x00000010
        /*0280*/ 	.word	0x00030848
        /*0284*/ 	.short	0x010a
        /*0286*/ 	.byte	0x3f
	.zero		1


	//   ....[21]....
        /*0288*/ 	.word	0x00007ce0
        /*028c*/ 	.word	0x00000010
        /*0290*/ 	.word	0x00030820
        /*0294*/ 	.short	0x010a
        /*0296*/ 	.byte	0x3f
	.zero		1


	//   ....[22]....
        /*0298*/ 	.word	0x00008010
        /*029c*/ 	.word	0x00000010
        /*02a0*/ 	.word	0x00030840
        /*02a4*/ 	.short	0x010a
        /*02a6*/ 	.byte	0x3f
	.zero		1


	//   ....[23]....
        /*02a8*/ 	.word	0x00008280
        /*02ac*/ 	.word	0x00000010
        /*02b0*/ 	.word	0x00030828
        /*02b4*/ 	.short	0x010a
        /*02b6*/ 	.byte	0x3f
	.zero		1


	//   ....[24]....
        /*02b8*/ 	.word	0x000085a0
        /*02bc*/ 	.word	0x00000003
        /*02c0*/ 	.word	0x00030840
        /*02c4*/ 	.short	0x010a
        /*02c6*/ 	.byte	0x3f
	.zero		1


	//   ....[25]....
        /*02c8*/ 	.word	0x000089e0
        /*02cc*/ 	.word	0x00000006
        /*02d0*/ 	.word	0x00000000
        /*02d4*/ 	.short	0x010a
        /*02d6*/ 	.byte	0x3f
	.zero		1


	//   ....[26]....
        /*02d8*/ 	.word	0x00008a40
        /*02dc*/ 	.word	0x00000003
        /*02e0*/ 	.word	0x00000000
        /*02e4*/ 	.short	0x010a
        /*02e6*/ 	.byte	0x3f
	.zero		1


	//   ....[27]....
        /*02e8*/ 	.word	0x00008aa0
        /*02ec*/ 	.word	0x00000000
        /*02f0*/ 	.word	0x00000000
        /*02f4*/ 	.short	0x010a
        /*02f6*/ 	.byte	0x3f
	.zero		1


	//   ....[28]....
        /*02f8*/ 	.word	0x00008ad0
        /*02fc*/ 	.word	0x00000003
        /*0300*/ 	.word	0x00000000
        /*0304*/ 	.short	0x010a
        /*0306*/ 	.byte	0x3f
	.zero		1


	//   ....[29]....
        /*0308*/ 	.word	0x00008ba0
        /*030c*/ 	.word	0x000000e4
        /*0310*/ 	.word	0x00030800
        /*0314*/ 	.short	0x010a
        /*0316*/ 	.byte	0x3f
	.zero		1


	//   ....[30]....
        /*0318*/ 	.word	0x00008bf0
        /*031c*/ 	.word	0x00000000
        /*0320*/ 	.word	0x00030810
        /*0324*/ 	.short	0x010a
        /*0326*/ 	.byte	0x3f
	.zero		1


	//   ....[31]....
        /*0328*/ 	.word	0x00008c40
        /*032c*/ 	.word	0x00000000
        /*0330*/ 	.word	0x00030830
        /*0334*/ 	.short	0x010a
        /*0336*/ 	.byte	0x3f
	.zero		1


	//   ....[32]....
        /*0338*/ 	.word	0x00008ec0
        /*033c*/ 	.word	0x00000010
        /*0340*/ 	.word	0x00030820
        /*0344*/ 	.short	0x010a
        /*0346*/ 	.byte	0x3f
	.zero		1


	//   ....[33]....
        /*0348*/ 	.word	0x00008f10
        /*034c*/ 	.word	0x00000010
        /*0350*/ 	.word	0x00030840
        /*0354*/ 	.short	0x010a
        /*0356*/ 	.byte	0x3f
	.zero		1


	//   ....[34]....
        /*0358*/ 	.word	0x00008f60
        /*035c*/ 	.word	0x00000010
        /*0360*/ 	.word	0x00030828
        /*0364*/ 	.short	0x010a
        /*0366*/ 	.byte	0x3f
	.zero		1


	//   ....[35]....
        /*0368*/ 	.word	0x00008fb0
        /*036c*/ 	.word	0x00000010
        /*0370*/ 	.word	0x00030848
        /*0374*/ 	.short	0x010a
        /*0376*/ 	.byte	0x3f
	.zero		1


	//   ....[36]....
        /*0378*/ 	.word	0x00009010
        /*037c*/ 	.word	0x00000010
        /*0380*/ 	.word	0x00030820
        /*0384*/ 	.short	0x010a
        /*0386*/ 	.byte	0x3f
	.zero		1


	//   ....[37]....
        /*0388*/ 	.word	0x00009060
        /*038c*/ 	.word	0x00000010
        /*0390*/ 	.word	0x00030840
        /*0394*/ 	.short	0x010a
        /*0396*/ 	.byte	0x3f
	.zero		1


	//   ....[38]....
        /*0398*/ 	.word	0x000090b0
        /*039c*/ 	.word	0x00000010
        /*03a0*/ 	.word	0x00030828
        /*03a4*/ 	.short	0x010a
        /*03a6*/ 	.byte	0x3f
	.zero		1


	//   ....[39]....
        /*03a8*/ 	.word	0x00009100
        /*03ac*/ 	.word	0x00000003
        /*03b0*/ 	.word	0x00030840
        /*03b4*/ 	.short	0x010a
        /*03b6*/ 	.byte	0x3f
	.zero		1


	//   ....[40]....
        /*03b8*/ 	.word	0x000091d0
        /*03bc*/ 	.word	0x00000006
        /*03c0*/ 	.word	0x00000000
        /*03c4*/ 	.short	0x010a
        /*03c6*/ 	.byte	0x3f
	.zero		1


	//   ....[41]....
        /*03c8*/ 	.word	0x00009220
        /*03cc*/ 	.word	0x00000003
        /*03d0*/ 	.word	0x00000000
        /*03d4*/ 	.short	0x010a
        /*03d6*/ 	.byte	0x3f
	.zero		1


	//   ....[42]....
        /*03d8*/ 	.word	0x00009270
        /*03dc*/ 	.word	0x00000000
        /*03e0*/ 	.word	0x00000000
        /*03e4*/ 	.short	0x010a
        /*03e6*/ 	.byte	0x3f
	.zero		1


	//----- nvinfo : EIATTR_NUM_MBARRIERS
	.align		4
.L_806:
        /*03e8*/ 	.byte	0x03, 0x38
        /*03ea*/ 	.short	0x0009


	//----- nvinfo : EIATTR_EXIT_INSTR_OFFSETS
	.align		4
        /*03ec*/ 	.byte	0x04, 0x1c
        /*03ee*/ 	.short	(.L_808 - .L_807)


	//   ....[0]....
.L_807:
        /*03f0*/ 	.word	0x00008b20


	//----- nvinfo : EIATTR_MAX_THREADS
	.align		4
.L_808:
        /*03f4*/ 	.byte	0x04, 0x05
        /*03f6*/ 	.short	(.L_810 - .L_809)
.L_809:
        /*03f8*/ 	.word	0x00000180
        /*03fc*/ 	.word	0x00000001
        /*0400*/ 	.word	0x00000001


	//----- nvinfo : EIATTR_CRS_STACK_SIZE
	.align		4
.L_810:
        /*0404*/ 	.byte	0x04, 0x1e
        /*0406*/ 	.short	(.L_812 - .L_811)
.L_811:
        /*0408*/ 	.word	0x00000000


	//----- nvinfo : EIATTR_CBANK_PARAM_SIZE
	.align		4
.L_812:
        /*040c*/ 	.byte	0x03, 0x19
        /*040e*/ 	.short	0x0770


	//----- nvinfo : EIATTR_PARAM_CBANK
	.align		4
        /*0410*/ 	.byte	0x04, 0x0a
        /*0412*/ 	.short	(.L_814 - .L_813)
	.align		4
.L_813:
        /*0414*/ 	.word	index@(.nv.constant0._ZN7cutlass13device_kernelIN5flash11enable_sm90INS1_16FlashAttnBwdSm90INS1_25CollectiveMainloopBwdSm90ILi2ELi2ELi2EN4cute5tupleIJNS5_1CILi1EEES8_S8_EEENS6_IJNS7_ILi64EEENS7_ILi128EEESB_EEENS_10bfloat16_tEfNS_4arch4Sm90ELb1ELb0ELb0ELb0ELb1ELb1ELb0ELb0ELi2ELi1ELi2ELi1ELb0EEENS1_24CollectiveEpilogueBwdGQAISC_fSF_Li256ELb0ELb1EEENS1_25SingleTileBwdLPTSchedulerILb0ELi128ELb1EEEEEEEEEvNT_6ParamsE)
        /*0418*/ 	.short	0x0210
        /*041a*/ 	.short	0x0770


	//----- nvinfo : EIATTR_SW_WAR
	.align		4
.L_814:
        /*041c*/ 	.byte	0x04, 0x36
        /*041e*/ 	.short	(.L_816 - .L_815)
.L_815:
        /*0420*/ 	.word	0x00000008
.L_816:


//--------------------- .nv.info._ZN7cutlass13device_kernelIN5flash22FlashAttnBwdPreprocessIN4cute5tupleIJNS3_1CILi64EEENS5_ILi128EEEEEENS_10bfloat16_tEfNS_4arch4Sm90ELb1ELb0EEEEEvNT_6ParamsE --------------------------
	.section	.nv.info._ZN7cutlass13device_kernelIN5flash22FlashAttnBwdPreprocessIN4cute5tupleIJNS3_1CILi64EEENS5_ILi128EEEEEENS_10bfloat16_tEfNS_4arch4Sm90ELb1ELb0EEEEEvNT_6ParamsE,"",@"SHT_CUDA_INFO"
	.sectionflags	@""
	.align	4


	//----- nvinfo : EIATTR_CUDA_API_VERSION
	.align		4
        /*0000*/ 	.byte	0x04, 0x37
        /*0002*/ 	.short	(.L_818 - .L_817)
.L_817:
        /*0004*/ 	.word	0x00000082


	//----- nvinfo : EIATTR_KPARAM_INFO
	.align		4
.L_818:
        /*0008*/ 	.byte	0x04, 0x17
        /*000a*/ 	.short	(.L_820 - .L_819)
.L_819:
        /*000c*/ 	.word	0x00000000
        /*0010*/ 	.short	0x0000
        /*0012*/ 	.short	0x0000
        /*0014*/ 	.byte	0x00, 0xf0, 0xc1, 0x03


	//----- nvinfo : EIATTR_SPARSE_MMA_MASK
	.align		4
.L_820:
        /*0018*/ 	.byte	0x03, 0x50
        /*001a*/ 	.short	0x0000


	//----- nvinfo : EIATTR_MAXREG_COUNT
	.align		4
        /*001c*/ 	.byte	0x03, 0x1b
        /*001e*/ 	.short	0x0080


	//----- nvinfo : EIATTR_MERCURY_ISA_VERSION
	.align		4
        /*0020*/ 	.byte	0x03, 0x5f
        /*0022*/ 	.short	0x0101


	//----- nvinfo : EIATTR_COOP_GROUP_MASK_REGIDS
	.align		4
        /*0024*/ 	.byte	0x04, 0x29
        /*0026*/ 	.short	(.L_822 - .L_821)


	//   ....[0]....
.L_821:
        /*0028*/ 	.word	0xffffffff


	//   ....[1]....
        /*002c*/ 	.word	0xffffffff


	//   ....[2]....
        /*0030*/ 	.word	0xffffffff


	//   ....[3]....
        /*0034*/ 	.word	0xffffffff


	//   ....[4]....
        /*0038*/ 	.word	0xffffffff


	//   ....[5]....
        /*003c*/ 	.word	0xffffffff


	//   ....[6]....
        /*0040*/ 	.word	0xffffffff


	//   ....[7]....
        /*0044*/ 	.word	0xffffffff


	//   ....[8]....
        /*0048*/ 	.word	0xffffffff


	//   ....[9]....
        /*004c*/ 	.word	0xffffffff


	//   ....[10]....
        /*0050*/ 	.word	0xffffffff


	//   ....[11]....
        /*0054*/ 	.word	0xffffffff


	//   ....[12]....
        /*0058*/ 	.word	0xffffffff


	//   ....[13]....
        /*005c*/ 	.word	0xffffffff


	//   ....[14]....
        /*0060*/ 	.word	0xffffffff


	//   ....[15]....
        /*0064*/ 	.word	0xffffffff


	//----- nvinfo : EIATTR_COOP_GROUP_INSTR_OFFSETS
	.align		4
.L_822:
        /*0068*/ 	.byte	0x04, 0x28
        /*006a*/ 	.short	(.L_824 - .L_823)


	//   ....[0]....
.L_823:
        /*006c*/ 	.word	0x00001120


	//   ....[1]....
        /*0070*/ 	.word	0x00001130


	//   ....[2]....
        /*0074*/ 	.word	0x00001140


	//   ....[3]....
        /*0078*/ 	.word	0x00001150


	//   ....[4]....
        /*007c*/ 	.word	0x000011a0


	//   ....[5]....
        /*0080*/ 	.word	0x000011b0


	//   ....[6]....
        /*0084*/ 	.word	0x000011c0


	//   ....[7]....
        /*0088*/ 	.word	0x000011d0


	//   ....[8]....
        /*008c*/ 	.word	0x00001220


	//   ....[9]....
        /*0090*/ 	.word	0x00001230


	//   ....[10]....
        /*0094*/ 	.word	0x00001240


	//   ....[11]....
        /*0098*/ 	.word	0x00001250


	//   ....[12]....
        /*009c*/ 	.word	0x000012a0


	//   ....[13]....
        /*00a0*/ 	.word	0x000012c0


	//   ....[14]....
        /*00a4*/ 	.word	0x000012d0


	//   ....[15]....
        /*00a8*/ 	.word	0x000012f0


	//----- nvinfo : EIATTR_EXIT_INSTR_OFFSETS
	.align		4
.L_824:
        /*00ac*/ 	.byte	0x04, 0x1c
        /*00ae*/ 	.short	(.L_826 - .L_825)


	//   ....[0]....
.L_825:
        /*00b0*/ 	.word	0x000018b0


	//   ....[1]....
        /*00b4*/ 	.word	0x00001930


	//----- nvinfo : EIATTR_MAX_THREADS
	.align		4
.L_826:
        /*00b8*/ 	.byte	0x04, 0x05
        /*00ba*/ 	.short	(.L_828 - .L_827)
.L_827:
        /*00bc*/ 	.word	0x00000100
        /*00c0*/ 	.word	0x00000001
        /*00c4*/ 	.word	0x00000001


	//----- nvinfo : EIATTR_CRS_STACK_SIZE
	.align		4
.L_828:
        /*00c8*/ 	.byte	0x04, 0x1e
        /*00ca*/ 	.short	(.L_830 - .L_829)
.L_829:
        /*00cc*/ 	.word	0x00000000


	//----- nvinfo : EIATTR_CBANK_PARAM_SIZE
	.align		4
.L_830:
        /*00d0*/ 	.byte	0x03, 0x19
        /*00d2*/ 	.short	0x00f0


	//----- nvinfo : EIATTR_PARAM_CBANK
	.align		4
        /*00d4*/ 	.byte	0x04, 0x0a
        /*00d6*/ 	.short	(.L_832 - .L_831)
	.align		4
.L_831:
        /*00d8*/ 	.word	index@(.nv.constant0._ZN7cutlass13device_kernelIN5flash22FlashAttnBwdPreprocessIN4cute5tupleIJNS3_1CILi64EEENS5_ILi128EEEEEENS_10bfloat16_tEfNS_4arch4Sm90ELb1ELb0EEEEEvNT_6ParamsE)
        /*00dc*/ 	.short	0x0210
        /*00de*/ 	.short	0x00f0


	//----- nvinfo : EIATTR_SW_WAR
	.align		4
.L_832:
        /*00e0*/ 	.byte	0x04, 0x36
        /*00e2*/ 	.short	(.L_834 - .L_833)
.L_833:
        /*00e4*/ 	.word	0x00000008
.L_834:


//--------------------- .nv.info._ZN7cutlass13device_kernelIN5flash11enable_sm90INS1_16FlashAttnBwdSm90INS1_25CollectiveMainloopBwdSm90ILi2ELi2ELi2EN4cute5tupleIJNS5_1CILi1EEES8_S8_EEENS6_IJNS7_ILi64EEENS7_ILi128EEESB_EEENS_10bfloat16_tEfNS_4arch4Sm90ELb1ELb0ELb0ELb1ELb0ELb1ELb0ELb0ELi2ELi1ELi2ELi1ELb0EEENS1_21CollectiveEpilogueBwdISC_SD_SF_Li256ELb1ELb0ELi1EEENS1_25SingleTileBwdLPTSchedulerILb1ELi128ELb0EEEEEEEEEvNT_6ParamsE --------------------------
	.section	.nv.info._ZN7cutlass13device_kernelIN5flash11enable_sm90INS1_16FlashAttnBwdSm90INS1_25CollectiveMainloopBwdSm90ILi2ELi2ELi2EN4cute5tupleIJNS5_1CILi1EEES8_S8_EEENS6_IJNS7_ILi64EEENS7_ILi128EEESB_EEENS_10bfloat16_tEfNS_4arch4Sm90ELb1ELb0ELb0ELb1ELb0ELb1ELb0ELb0ELi2ELi1ELi2ELi1ELb0EEENS1_21CollectiveEpilogueBwdISC_SD_SF_Li256ELb1ELb0ELi1EEENS1_25SingleTileBwdLPTSchedulerILb1ELi128ELb0EEEEEEEEEvNT_6ParamsE,"",@"SHT_CUDA_INFO"
	.sectionflags	@""
	.align	4


	//----- nvinfo : EIATTR_CUDA_API_VERSION
	.align		4
        /*0000*/ 	.byte	0x04, 0x37
        /*0002*/ 	.short	(.L_836 - .L_835)
.L_835:
        /*0004*/ 	.word	0x00000082


	//----- nvinfo : EIATTR_KPARAM_INFO
	.align		4
.L_836:
        /*0008*/ 	.byte	0x04, 0x17
        /*000a*/ 	.short	(.L_838 - .L_837)
.L_837:
        /*000c*/ 	.word	0x00000000
        /*0010*/ 	.short	0x0000
        /*0012*/ 	.short	0x0070
        /*0014*/ 	.byte	0x00, 0xf0, 0x01, 0x1a


	//----- nvinfo : EIATTR_SPARSE_MMA_MASK
	.align		4
.L_838:
        /*0018*/ 	.byte	0x03, 0x50
        /*001a*/ 	.short	0x0000


	//----- nvinfo : EIATTR_MAXREG_COUNT
	.align		4
        /*001c*/ 	.byte	0x03, 0x1b
        /*001e*/ 	.short	0x00a8


	//----- nvinfo : EIATTR_NUM_BARRIERS
	.align		4
        /*0020*/ 	.byte	0x02, 0x4c
        /*0022*/ 	.byte	0x10
	.zero		1


	//----- nvinfo : EIATTR_EXTERNS
	.align		4
        /*0024*/ 	.byte	0x04, 0x0f
        /*0026*/ 	.short	(.L_840 - .L_839)


	//   ....[0]....
	.align		4
.L_839:
        /*0028*/ 	.word	index@(__assertfail)


	//----- nvinfo : EIATTR_ANNOTATIONS
	.align		4
.L_840:
        /*002c*/ 	.byte	0x04, 0x55
        /*002e*/ 	.short	(.L_842 - .L_841)


	//   ....[0]....
.L_841:
        /*0030*/ 	.word	0x00000001
        /*0034*/ 	.byte	0xb0, 0xa2, 0x00, 0x00, 0x01, 0x00, 0x00, 0x00, 0xb0, 0xa5, 0x00, 0x00, 0x01, 0x00, 0x00, 0x00
        /*0044*/ 	.byte	0x10, 0xb1, 0x00, 0x00, 0x01, 0x00, 0x00, 0x00, 0x30, 0xb1, 0x00, 0x00, 0x01, 0x00, 0x00, 0x00
        /*0054*/ 	.byte	0xa0, 0xb4, 0x00, 0x00


	//----- nvinfo : EIATTR_MERCURY_ISA_VERSION
	.align		4
.L_842:
        /*0058*/ 	.byte	0x03, 0x5f
        /*005a*/ 	.short	0x0101


	//----- nvinfo : EIATTR_INT_WARP_WIDE_INSTR_OFFSETS
	.align		4
        /*005c*/ 	.byte	0x04, 0x31
        /*005e*/ 	.short	(.L_844 - .L_843)


	//   ....[0]....
.L_843:
        /*0060*/ 	.word	0x00000190


	//   ....[1]....
        /*0064*/ 	.word	0x000001c0


	//----- nvinfo : EIATTR_COOP_GROUP_MASK_REGIDS
	.align		4
.L_844:
        /*0068*/ 	.byte	0x04, 0x29
        /*006a*/ 	.short	(.L_846 - .L_845)


	//   ....[0]....
.L_845:
        /*006c*/ 	.word	0xffffffff


	//   ....[1]....
        /*0070*/ 	.word	0xffffffff


	//   ....[2]....
        /*0074*/ 	.word	0xffffffff


	//   ....[3]....
        /*0078*/ 	.word	0xffffffff


	//   ....[4]....
        /*007c*/ 	.word	0xffffffff


	//   ....[5]....
        /*0080*/ 	.word	0xffffffff


	//   ....[6]....
        /*0084*/ 	.word	0xffffffff


	//   ....[7]....
        /*0088*/ 	.word	0x0500000f


	//----- nvinfo : EIATTR_COOP_GROUP_INSTR_OFFSETS
	.align		4
.L_846:
        /*008c*/ 	.byte	0x04, 0x28
        /*008e*/ 	.short	(.L_848 - .L_847)


	//   ....[0]....
.L_847:
        /*0090*/ 	.word	0x00000070


	//   ....[1]....
        /*0094*/ 	.word	0x000001a0


	//   ....[2]....
        /*0098*/ 	.word	0x000001f0


	//   ....[3]....
        /*009c*/ 	.word	0x000003e0


	//   ....[4]....
        /*00a0*/ 	.word	0x00000630


	//   ....[5]....
        /*00a4*/ 	.word	0x00001840


	//   ....[6]....
        /*00a8*/ 	.word	0x00007de0


	//   ....[7]....
        /*00ac*/ 	.word	0x0000bcf0


	//----- nvinfo : EIATTR_REG_RECONFIG
	.align		4
.L_848:
        /*00b0*/ 	.byte	0x01, 0x54
	.zero		2


	//----- nvinfo : EIATTR_SYSCALL_OFFSETS
	.align		4
        /*00b4*/ 	.byte	0x04, 0x46
        /*00b6*/ 	.short	(.L_850 - .L_849)


	//   ....[0]....
.L_849:
        /*00b8*/ 	.word	0x00001480


	//   ....[1]....
        /*00bc*/ 	.word	0x00001570


	//   ....[2]....
        /*00c0*/ 	.word	0x000016d0


	//   ....[3]....
        /*00c4*/ 	.word	0x000017c0


	//----- nvinfo : EIATTR_MBARRIER_INSTR_OFFSETS
	.align		4
.L_850:
        /*00c8*/ 	.byte	0x04, 0x39
        /*00ca*/ 	.short	(.L_852 - .L_851)


	//   ....[0]....
.L_851:
        /*00cc*/ 	.word	0x00000290
        /*00d0*/ 	.word	0x000000ff
        /*00d4*/ 	.word	0x00030800
        /*00d8*/ 	.short	0x0100
        /*00da*/ 	.byte	0x06
	.zero		1


	//   ....[1]....
        /*00dc*/ 	.word	0x00000390
        /*00e0*/ 	.word	0x000000ff
        /*00e4*/ 	.word	0x00030810
        /*00e8*/ 	.short	0x0100
        /*00ea*/ 	.byte	0x08
	.zero		1


	//   ....[2]....
        /*00ec*/ 	.word	0x000003a0
        /*00f0*/ 	.word	0x000000ff
        /*00f4*/ 	.word	0x00030820
        /*00f8*/ 	.short	0x0100
        /*00fa*/ 	.byte	0x08
	.zero		1


	//   ....[3]....
        /*00fc*/ 	.word	0x000003b0
        /*0100*/ 	.word	0x000000ff
        /*0104*/ 	.word	0x00030818
        /*0108*/ 	.short	0x0100
        /*010a*/ 	.byte	0x08
	.zero		1


	//   ....[4]....
        /*010c*/ 	.word	0x000003c0
        /*0110*/ 	.word	0x000000ff
        /*0114*/ 	.word	0x00030828
        /*0118*/ 	.short	0x0100
        /*011a*/ 	.byte	0x08
	.zero		1


	//   ....[5]....
        /*011c*/ 	.word	0x000004f0
        /*0120*/ 	.word	0x000000ff
        /*0124*/ 	.word	0x00030830
        /*0128*/ 	.short	0x0100
        /*012a*/ 	.byte	0x08
	.zero		1


	//   ....[6]....
        /*012c*/ 	.word	0x00000500
        /*0130*/ 	.word	0x000000ff
        /*0134*/ 	.word	0x00030840
        /*0138*/ 	.short	0x0100
        /*013a*/ 	.byte	0x08
	.zero		1


	//   ....[7]....
        /*013c*/ 	.word	0x00000510
        /*0140*/ 	.word	0x000000ff
        /*0144*/ 	.word	0x00030838
        /*0148*/ 	.short	0x0100
        /*014a*/ 	.byte	0x08
	.zero		1


	//   ....[8]....
        /*014c*/ 	.word	0x00000520
        /*0150*/ 	.word	0x000000ff
        /*0154*/ 	.word	0x00030848
        /*0158*/ 	.short	0x0100
        /*015a*/ 	.byte	0x08
	.zero		1


	//   ....[9]....
        /*015c*/ 	.word	0x00001880
        /*0160*/ 	.word	0x000000e4
        /*0164*/ 	.word	0x00030800
        /*0168*/ 	.short	0x010a
        /*016a*/ 	.byte	0x3f
	.zero		1


	//   ....[10]....
        /*016c*/ 	.word	0x00001920
        /*0170*/ 	.word	0x000000e4
        /*0174*/ 	.word	0x00030800
        /*0178*/ 	.short	0x010a
        /*017a*/ 	.byte	0x3f
	.zero		1


	//   ....[11]....
        /*017c*/ 	.word	0x00001ff0
        /*0180*/ 	.word	0x00000000
        /*0184*/ 	.word	0x00030810
        /*0188*/ 	.short	0x010a
        /*018a*/ 	.byte	0x3f
	.zero		1


	//   ....[12]....
        /*018c*/ 	.word	0x00002030
        /*0190*/ 	.word	0x00000000
        /*0194*/ 	.word	0x00030810
        /*0198*/ 	.short	0x010a
        /*019a*/ 	.byte	0x3f
	.zero		1


	//   ....[13]....
        /*019c*/ 	.word	0x00002560
        /*01a0*/ 	.word	0x00000000
        /*01a4*/ 	.word	0x00030830
        /*01a8*/ 	.short	0x010a
        /*01aa*/ 	.byte	0x3f
	.zero		1


	//   ....[14]....
        /*01ac*/ 	.word	0x000025e0
        /*01b0*/ 	.word	0x00000000
        /*01b4*/ 	.word	0x00030830
        /*01b8*/ 	.short	0x010a
        /*01ba*/ 	.byte	0x3f
	.zero		1


	//   ....[15]....
        /*01bc*/ 	.word	0x00003fb0
        /*01c0*/ 	.word	0x00000006
        /*01c4*/ 	.word	0x00000000
        /*01c8*/ 	.short	0x0101
        /*01ca*/ 	.byte	0x3f
	.zero		1


	//   ....[16]....
        /*01cc*/ 	.word	0x000042e0
        /*01d0*/ 	.word	0x00000000
        /*01d4*/ 	.word	0x00000000
        /*01d8*/ 	.short	0x0101
        /*01da*/ 	.byte	0x3f
	.zero		1


	//   ....[17]....
        /*01dc*/ 	.word	0x00009f30
        /*01e0*/ 	.word	0x0000000f
        /*01e4*/ 	.word	0x00030820
        /*01e8*/ 	.short	0x010a
        /*01ea*/ 	.byte	0x3f
	.zero		1


	//   ....[18]....
        /*01ec*/ 	.word	0x0000a610
        /*01f0*/ 	.word	0x0000000f
        /*01f4*/ 	.word	0x00030840
        /*01f8*/ 	.short	0x010a
        /*01fa*/ 	.byte	0x3f
	.zero		1


	//   ....[19]....
        /*01fc*/ 	.word	0x0000a8e0
        /*0200*/ 	.word	0x0000000f
        /*0204*/ 	.word	0x00030828
        /*0208*/ 	.short	0x010a
        /*020a*/ 	.byte	0x3f
	.zero		1


	//   ....[20]....
        /*020c*/ 	.word	0x0000abb0
        /*0210*/ 	.word	0x0000000f
        /*0214*/ 	.word	0x00030848
        /*0218*/ 	.short	0x010a
        /*021a*/ 	.byte	0x3f
	.zero		1


	//   ....[21]....
        /*021c*/ 	.word	0x0000ae20
        /*0220*/ 	.word	0x0000000f
        /*0224*/ 	.word	0x00030820
        /*0228*/ 	.short	0x010a
        /*022a*/ 	.byte	0x3f
	.zero		1


	//   ....[22]....
        /*022c*/ 	.word	0x0000b160
        /*0230*/ 	.word	0x0000000f
        /*0234*/ 	.word	0x00030840
        /*0238*/ 	.short	0x010a
        /*023a*/ 	.byte	0x3f
	.zero		1


	//   ....[23]....
        /*023c*/ 	.word	0x0000b400
        /*0240*/ 	.word	0x0000000f
        /*0244*/ 	.word	0x00030828
        /*0248*/ 	.short	0x010a
        /*024a*/ 	.byte	0x3f
	.zero		1


	//   ....[24]....
        /*024c*/ 	.word	0x0000b710
        /*0250*/ 	.word	0x00000003
        /*0254*/ 	.word	0x00030840
        /*0258*/ 	.short	0x010a
        /*025a*/ 	.byte	0x3f
	.zero		1


	//   ....[25]....
        /*025c*/ 	.word	0x0000bb70
        /*0260*/ 	.word	0x00000007
        /*0264*/ 	.word	0x00000000
        /*0268*/ 	.short	0x010a
        /*026a*/ 	.byte	0x3f
	.zero		1


	//   ....[26]....
        /*026c*/ 	.word	0x0000bbc0
        /*0270*/ 	.word	0x00000003
        /*0274*/ 	.word	0x00000000
        /*0278*/ 	.short	0x010a
        /*027a*/ 	.byte	0x3f
	.zero		1


	//   ....[27]....
        /*027c*/ 	.word	0x0000bc20
        /*0280*/ 	.word	0x00000005
        /*0284*/ 	.word	0x00000000
        /*0288*/ 	.short	0x010a
        /*028a*/ 	.byte	0x3f
	.zero		1


	//   ....[28]....
        /*028c*/ 	.word	0x0000bc50
        /*0290*/ 	.word	0x00000003
        /*0294*/ 	.word	0x00000000
        /*0298*/ 	.short	0x010a
        /*029a*/ 	.byte	0x3f
	.zero		1


	//   ....[29]....
        /*029c*/ 	.word	0x0000bd20
        /*02a0*/ 	.word	0x000000e4
        /*02a4*/ 	.word	0x00030800
        /*02a8*/ 	.short	0x010a
        /*02aa*/ 	.byte	0x3f
	.zero		1


	//   ....[30]....
        /*02ac*/ 	.word	0x0000bd70
        /*02b0*/ 	.word	0x00000000
        /*02b4*/ 	.word	0x00030810
        /*02b8*/ 	.short	0x010a
        /*02ba*/ 	.byte	0x3f
	.zero		1


	//   ....[31]....
        /*02bc*/ 	.word	0x0000bdc0
        /*02c0*/ 	.word	0x00000000
        /*02c4*/ 	.word	0x00030830
        /*02c8*/ 	.short	0x010a
        /*02ca*/ 	.byte	0x3f
	.zero		1


	//   ....[32]....
        /*02cc*/ 	.word	0x0000be10
        /*02d0*/ 	.word	0x0000000f
        /*02d4*/ 	.word	0x00030820
        /*02d8*/ 	.short	0x010a
        /*02da*/ 	.byte	0x3f
	.zero		1


	//   ....[33]....
        /*02dc*/ 	.word	0x0000be60
        /*02e0*/ 	.word	0x0000000f
        /*02e4*/ 	.word	0x00030840
        /*02e8*/ 	.short	0x010a
        /*02ea*/ 	.byte	0x3f
	.zero		1


	//   ....[34]....
        /*02ec*/ 	.word	0x0000beb0
        /*02f0*/ 	.word	0x0000000f
        /*02f4*/ 	.word	0x00030828
        /*02f8*/ 	.short	0x010a
        /*02fa*/ 	.byte	0x3f
	.zero		1


	//   ....[35]....
        /*02fc*/ 	.word	0x0000bf00
        /*0300*/ 	.word	0x0000000f
        /*0304*/ 	.word	0x00030848
        /*0308*/ 	.short	0x010a
        /*030a*/ 	.byte	0x3f
	.zero		1


	//   ....[36]....
        /*030c*/ 	.word	0x0000bf60
        /*0310*/ 	.word	0x0000000f
        /*0314*/ 	.word	0x00030820
        /*0318*/ 	.short	0x010a
        /*031a*/ 	.byte	0x3f
	.zero		1


	//   ....[37]....
        /*031c*/ 	.word	0x0000bfb0
        /*0320*/ 	.word	0x0000000f
        /*0324*/ 	.word	0x00030840
        /*0328*/ 	.short	0x010a
        /*032a*/ 	.byte	0x3f
	.zero		1


	//   ....[38]....
        /*032c*/ 	.word	0x0000c000
        /*0330*/ 	.word	0x0000000f
        /*0334*/ 	.word	0x00030828
        /*0338*/ 	.short	0x010a
        /*033a*/ 	.byte	0x3f
	.zero		1


	//   ....[39]....
        /*033c*/ 	.word	0x0000c050
        /*0340*/ 	.word	0x00000003
        /*0344*/ 	.word	0x00030840
        /*0348*/ 	.short	0x010a
        /*034a*/ 	.byte	0x3f
	.zero		1


	//   ....[40]....
        /*034c*/ 	.word	0x0000c120
        /*0350*/ 	.word	0x00000007
        /*0354*/ 	.word	0x00000000
        /*0358*/ 	.short	0x010a
        /*035a*/ 	.byte	0x3f
	.zero		1


	//   ....[41]....
        /*035c*/ 	.word	0x0000c170
        /*0360*/ 	.word	0x00000003
        /*0364*/ 	.word	0x00000000
        /*0368*/ 	.short	0x010a
        /*036a*/ 	.byte	0x3f
	.zero		1


	//   ....[42]....
        /*036c*/ 	.word	0x0000c1c0
        /*0370*/ 	.word	0x00000005
        /*0374*/ 	.word	0x00000000
        /*0378*/ 	.short	0x010a
        /*037a*/ 	.byte	0x3f
	.zero		1


	//----- nvinfo : EIATTR_NUM_MBARRIERS
	.align		4
.L_852:
        /*037c*/ 	.byte	0x03, 0x38
        /*037e*/ 	.short	0x0009


	//----- nvinfo : EIATTR_EXIT_INSTR_OFFSETS
	.align		4
        /*0380*/ 	.byte	0x04, 0x1c
        /*0382*/ 	.short	(.L_854 - .L_853)


	//   ....[0]....
.L_853:
        /*0384*/ 	.word	0x0000bca0


	//----- nvinfo : EIATTR_MAX_THREADS
	.align		4
.L_854:
        /*0388*/ 	.byte	0x04, 0x05
        /*038a*/ 	.short	(.L_856 - .L_855)
.L_855:
        /*038c*/ 	.word	0x00000180
        /*0390*/ 	.word	0x00000001
        /*0394*/ 	.word	0x00000001


	//----- nvinfo : EIATTR_CRS_STACK_SIZE
	.align		4
.L_856:
        /*0398*/ 	.byte	0x04, 0x1e
        /*039a*/ 	.short	(.L_858 - .L_857)
.L_857:
        /*039c*/ 	.word	0x00000000


	//----- nvinfo : EIATTR_CBANK_PARAM_SIZE
	.align		4
.L_858:
        /*03a0*/ 	.byte	0x03, 0x19
        /*03a2*/ 	.short	0x06f0


	//----- nvinfo : EIATTR_PARAM_CBANK
	.align		4
        /*03a4*/ 	.byte	0x04, 0x0a
        /*03a6*/ 	.short	(.L_860 - .L_859)
	.align		4
.L_859:
        /*03a8*/ 	.word	index@(.nv.constant0._ZN7cutlass13device_kernelIN5flash11enable_sm90INS1_16FlashAttnBwdSm90INS1_25CollectiveMainloopBwdSm90ILi2ELi2ELi2EN4cute5tupleIJNS5_1CILi1EEES8_S8_EEENS6_IJNS7_ILi64EEENS7_ILi128EEESB_EEENS_10bfloat16_tEfNS_4arch4Sm90ELb1ELb0ELb0ELb1ELb0ELb1ELb0ELb0ELi2ELi1ELi2ELi1ELb0EEENS1_21CollectiveEpilogueBwdISC_SD_SF_Li256ELb1ELb0ELi1EEENS1_25SingleTileBwdLPTSchedulerILb1ELi128ELb0EEEEEEEEEvNT_6ParamsE)
        /*03ac*/ 	.short	0x0210
        /*03ae*/ 	.short	0x06f0


	//----- nvinfo : EIATTR_SW_WAR
	.align		4
.L_860:
        /*03b0*/ 	.byte	0x04, 0x36
        /*03b2*/ 	.short	(.L_862 - .L_861)
.L_861:
        /*03b4*/ 	.word	0x00000008
.L_862:


//--------------------- .nv.info._ZN7cutlass13device_kernelIN5flash11enable_sm90INS1_16FlashAttnBwdSm90INS1_25CollectiveMainloopBwdSm90ILi2ELi2ELi2EN4cute5tupleIJNS5_1CILi1EEES8_S8_EEENS6_IJNS7_ILi64EEENS7_ILi128EEESB_EEENS_10bfloat16_tEfNS_4arch4Sm90ELb1ELb0ELb0ELb1ELb1ELb1ELb0ELb0ELi2ELi1ELi2ELi1ELb0EEENS1_21CollectiveEpilogueBwdISC_SD_SF_Li256ELb1ELb0ELi1EEENS1_25SingleTileBwdLPTSchedulerILb1ELi128ELb1EEEEEEEEEvNT_6ParamsE --------------------------
	.section	.nv.info._ZN7cutlass13device_kernelIN5flash11enable_sm90INS1_16FlashAttnBwdSm90INS1_25CollectiveMainloopBwdSm90ILi2ELi2ELi2EN4cute5tupleIJNS5_1CILi1EEES8_S8_EEENS6_IJNS7_ILi64EEENS7_ILi128EEESB_EEENS_10bfloat16_tEfNS_4arch4Sm90ELb1ELb0ELb0ELb1ELb1ELb1ELb0ELb0ELi2ELi1ELi2ELi1ELb0EEENS1_21CollectiveEpilogueBwdISC_SD_SF_Li256ELb1ELb0ELi1EEENS1_25SingleTileBwdLPTSchedulerILb1ELi128ELb1EEEEEEEEEvNT_6ParamsE,"",@"SHT_CUDA_INFO"
	.sectionflags	@""
	.align	4


	//----- nvinfo : EIATTR_CUDA_API_VERSION
	.align		4
        /*0000*/ 	.byte	0x04, 0x37
        /*0002*/ 	.short	(.L_864 - .L_863)
.L_863:
        /*0004*/ 	.word	0x00000082


	//----- nvinfo : EIATTR_KPARAM_INFO
	.align		4
.L_864:
        /*0008*/ 	.byte	0x04, 0x17
        /*000a*/ 	.short	(.L_866 - .L_865)
.L_865:
        /*000c*/ 	.word	0x00000000
        /*0010*/ 	.short	0x0000
        /*0012*/ 	.short	0x0070
        /*0014*/ 	.byte	0x00, 0xf0, 0x01, 0x1a


	//----- nvinfo : EIATTR_SPARSE_MMA_MASK
	.align		4
.L_866:
        /*0018*/ 	.byte	0x03, 0x50
        /*001a*/ 	.short	0x0000


	//----- nvinfo : EIATTR_MAXREG_COUNT
	.align		4
        /*001c*/ 	.byte	0x03, 0x1b
        /*001e*/ 	.short	0x00a8


	//----- nvinfo : EIATTR_NUM_BARRIERS
	.align		4
        /*0020*/ 	.byte	0x02, 0x4c
        /*0022*/ 	.byte	0x10
	.zero		1


	//----- nvinfo : EIATTR_EXTERNS
	.align		4
        /*0024*/ 	.byte	0x04, 0x0f
        /*0026*/ 	.short	(.L_868 - .L_867)


	//   ....[0]....
	.align		4
.L_867:
        /*0028*/ 	.word	index@(__assertfail)


	//----- nvinfo : EIATTR_ANNOTATIONS
	.align		4
.L_868:
        /*002c*/ 	.byte	0x04, 0x55
        /*002e*/ 	.short	(.L_870 - .L_869)


	//   ....[0]....
.L_869:
        /*0030*/ 	.word	0x00000001
        /*0034*/ 	.byte	0xd0, 0xab, 0x00, 0x00, 0x01, 0x00, 0x00, 0x00, 0xd0, 0xae, 0x00, 0x00, 0x01, 0x00, 0x00, 0x00
        /*0044*/ 	.byte	0x30, 0xba, 0x00, 0x00, 0x01, 0x00, 0x00, 0x00, 0x50, 0xba, 0x00, 0x00, 0x01, 0x00, 0x00, 0x00
        /*0054*/ 	.byte	0xc0, 0xbd, 0x00, 0x00


	//----- nvinfo : EIATTR_MERCURY_ISA_VERSION
	.align		4
.L_870:
        /*0058*/ 	.byte	0x03, 0x5f
        /*005a*/ 	.short	0x0101


	//----- nvinfo : EIATTR_INT_WARP_WIDE_INSTR_OFFSETS
	.align		4
        /*005c*/ 	.byte	0x04, 0x31
        /*005e*/ 	.short	(.L_872 - .L_871)


	//   ....[0]....
.L_871:
        /*0060*/ 	.word	0x00000190


	//   ....[1]....
        /*0064*/ 	.word	0x000001c0


	//   ....[2]....
        /*0068*/ 	.word	0x00008fb0


	//   ....[3]....
        /*006c*/ 	.word	0x00009660


	//   ....[4]....
        /*0070*/ 	.word	0x00009b90


	//----- nvinfo : EIATTR_COOP_GROUP_MASK_REGIDS
	.align		4
.L_872:
        /*0074*/ 	.byte	0x04, 0x29
        /*0076*/ 	.short	(.L_874 - .L_873)


	//   ....[0]....
.L_873:
        /*0078*/ 	.word	0xffffffff


	//   ....[1]....
        /*007c*/ 	.word	0xffffffff


	//   ....[2]....
        /*0080*/ 	.word	0xffffffff


	//   ....[3]....
        /*0084*/ 	.word	0xffffffff


	//   ....[4]....
        /*0088*/ 	.word	0xffffffff


	//   ....[5]....
        /*008c*/ 	.word	0xffffffff


	//   ....[6]....
        /*0090*/ 	.word	0xffffffff


	//   ....[7]....
        /*0094*/ 	.word	0xffffffff


	//   ....[8]....
        /*0098*/ 	.word	0xffffffff


	//   ....[9]....
        /*009c*/ 	.word	0xffffffff


	//   ....[10]....
        /*00a0*/ 	.word	0xffffffff


	//   ....[11]....
        /*00a4*/ 	.word	0xffffffff


	//   ....[12]....
        /*00a8*/ 	.word	0xffffffff


	//   ....[13]....
        /*00ac*/ 	.word	0x0500000f


	//   ....[14]....
        /*00b0*/ 	.word	0x0500000f


	//   ....[15]....
        /*00b4*/ 	.word	0x0500000f


	//   ....[16]....
        /*00b8*/ 	.word	0x0500000f


	//----- nvinfo : EIATTR_COOP_GROUP_INSTR_OFFSETS
	.align		4
.L_874:
        /*00bc*/ 	.byte	0x04, 0x28
        /*00be*/ 	.short	(.L_876 - .L_875)


	//   ....[0]....
.L_875:
        /*00c0*/ 	.word	0x00000070


	//   ....[1]....
        /*00c4*/ 	.word	0x000001a0


	//   ....[2]....
        /*00c8*/ 	.word	0x000001f0


	//   ....[3]....
        /*00cc*/ 	.word	0x000003e0


	//   ....[4]....
        /*00d0*/ 	.word	0x00000630


	//   ....[5]....
        /*00d4*/ 	.word	0x00001860


	//   ....[6]....
        /*00d8*/ 	.word	0x00007e00


	//   ....[7]....
        /*00dc*/ 	.word	0x00008bb0


	//   ....[8]....
        /*00e0*/ 	.word	0x00008ee0


	//   ....[9]....
        /*00e4*/ 	.word	0x000092e0


	//   ....[10]....
        /*00e8*/ 	.word	0x00009590


	//   ....[11]....
        /*00ec*/ 	.word	0x00009850


	//   ....[12]....
        /*00f0*/ 	.word	0x00009ac0


	//   ....[13]....
        /*00f4*/ 	.word	0x0000c610


	//   ....[14]....
        /*00f8*/ 	.word	0x0000c760


	//   ....[15]....
        /*00fc*/ 	.word	0x0000c7d0


	//   ....[16]....
        /*0100*/ 	.word	0x0000c840


	//----- nvinfo : EIATTR_REG_RECONFIG
	.align		4
.L_876:
        /*0104*/ 	.byte	0x01, 0x54
	.zero		2


	//----- nvinfo : EIATTR_SYSCALL_OFFSETS
	.align		4
        /*0108*/ 	.byte	0x04, 0x46
        /*010a*/ 	.short	(.L_878 - .L_877)


	//   ....[0]....
.L_877:
        /*010c*/ 	.word	0x000014a0


	//   ....[1]....
        /*0110*/ 	.word	0x00001590


	//   ....[2]....
        /*0114*/ 	.word	0x000016f0


	//   ....[3]....
        /*0118*/ 	.word	0x000017e0


	//----- nvinfo : EIATTR_MBARRIER_INSTR_OFFSETS
	.align		4
.L_878:
        /*011c*/ 	.byte	0x04, 0x39
        /*011e*/ 	.short	(.L_880 - .L_879)


	//   ....[0]....
.L_879:
        /*0120*/ 	.word	0x00000290
        /*0124*/ 	.word	0x000000ff
        /*0128*/ 	.word	0x00030800
        /*012c*/ 	.short	0x0100
        /*012e*/ 	.byte	0x06
	.zero		1


	//   ....[1]....
        /*0130*/ 	.word	0x00000390
        /*0134*/ 	.word	0x000000ff
        /*0138*/ 	.word	0x00030810
        /*013c*/ 	.short	0x0100
        /*013e*/ 	.byte	0x08
	.zero		1


	//   ....[2]....
        /*0140*/ 	.word	0x000003a0
        /*0144*/ 	.word	0x000000ff
        /*0148*/ 	.word	0x00030820
        /*014c*/ 	.short	0x0100
        /*014e*/ 	.byte	0x08
	.zero		1


	//   ....[3]....
        /*0150*/ 	.word	0x000003b0
        /*0154*/ 	.word	0x000000ff
        /*0158*/ 	.word	0x00030818
        /*015c*/ 	.short	0x0100
        /*015e*/ 	.byte	0x08
	.zero		1


	//   ....[4]....
        /*0160*/ 	.word	0x000003c0
        /*0164*/ 	.word	0x000000ff
        /*0168*/ 	.word	0x00030828
        /*016c*/ 	.short	0x0100
        /*016e*/ 	.byte	0x08
	.zero		1


	//   ....[5]....
        /*0170*/ 	.word	0x000004f0
        /*0174*/ 	.word	0x000000ff
        /*0178*/ 	.word	0x00030830
        /*017c*/ 	.short	0x0100
        /*017e*/ 	.byte	0x08
	.zero		1


	//   ....[6]....
        /*0180*/ 	.word	0x00000500
        /*0184*/ 	.word	0x000000ff
        /*0188*/ 	.word	0x00030840
        /*018c*/ 	.short	0x0100
        /*018e*/ 	.byte	0x08
	.zero		1


	//   ....[7]....
        /*0190*/ 	.word	0x00000510
        /*0194*/ 	.word	0x000000ff
        /*0198*/ 	.word	0x00030838
        /*019c*/ 	.short	0x0100
        /*019e*/ 	.byte	0x08
	.zero		1


	//   ....[8]....
        /*01a0*/ 	.word	0x00000520
        /*01a4*/ 	.word	0x000000ff
        /*01a8*/ 	.word	0x00030848
        /*01ac*/ 	.short	0x0100
        /*01ae*/ 	.byte	0x08
	.zero		1


	//   ....[9]....
        /*01b0*/ 	.word	0x000018a0
        /*01b4*/ 	.word	0x000000e4
        /*01b8*/ 	.word	0x00030800
        /*01bc*/ 	.short	0x010a
        /*01be*/ 	.byte	0x3f
	.zero		1


	//   ....[10]....
        /*01c0*/ 	.word	0x00001940
        /*01c4*/ 	.word	0x000000e4
        /*01c8*/ 	.word	0x00030800
        /*01cc*/ 	.short	0x010a
        /*01ce*/ 	.byte	0x3f
	.zero		1


	//   ....[11]....
        /*01d0*/ 	.word	0x00002010
        /*01d4*/ 	.word	0x00000000
        /*01d8*/ 	.word	0x00030810
        /*01dc*/ 	.short	0x010a
        /*01de*/ 	.byte	0x3f
	.zero		1


	//   ....[12]....
        /*01e0*/ 	.word	0x00002050
        /*01e4*/ 	.word	0x00000000
        /*01e8*/ 	.word	0x00030810
        /*01ec*/ 	.short	0x010a
        /*01ee*/ 	.byte	0x3f
	.zero		1


	//   ....[13]....
        /*01f0*/ 	.word	0x00002580
        /*01f4*/ 	.word	0x00000000
        /*01f8*/ 	.word	0x00030830
        /*01fc*/ 	.short	0x010a
        /*01fe*/ 	.byte	0x3f
	.zero		1


	//   ....[14]....
        /*0200*/ 	.word	0x00002600
        /*0204*/ 	.word	0x00000000
        /*0208*/ 	.word	0x00030830
        /*020c*/ 	.short	0x010a
        /*020e*/ 	.byte	0x3f
	.zero		1


	//   ....[15]....
        /*0210*/ 	.word	0x00003fd0
        /*0214*/ 	.word	0x00000006
        /*0218*/ 	.word	0x00000000
        /*021c*/ 	.short	0x0101
        /*021e*/ 	.byte	0x3f
	.zero		1


	//   ....[16]....
        /*0220*/ 	.word	0x00004300
        /*0224*/ 	.word	0x00000000
        /*0228*/ 	.word	0x00000000
        /*022c*/ 	.short	0x0101
        /*022e*/ 	.byte	0x3f
	.zero		1


	//   ....[17]....
        /*0230*/ 	.word	0x0000a850
        /*0234*/ 	.word	0x0000000f
        /*0238*/ 	.word	0x00030820
        /*023c*/ 	.short	0x010a
        /*023e*/ 	.byte	0x3f
	.zero		1


	//   ....[18]....
        /*0240*/ 	.word	0x0000af30
        /*0244*/ 	.word	0x0000000f
        /*0248*/ 	.word	0x00030840
        /*024c*/ 	.short	0x010a
        /*024e*/ 	.byte	0x3f
	.zero		1


	//   ....[19]....
        /*0250*/ 	.word	0x0000b200
        /*0254*/ 	.word	0x0000000f
        /*0258*/ 	.word	0x00030828
        /*025c*/ 	.short	0x010a
        /*025e*/ 	.byte	0x3f
	.zero		1


	//   ....[20]....
        /*0260*/ 	.word	0x0000b4d0
        /*0264*/ 	.word	0x0000000f
        /*0268*/ 	.word	0x00030848
        /*026c*/ 	.short	0x010a
        /*026e*/ 	.byte	0x3f
	.zero		1


	//   ....[21]....
        /*0270*/ 	.word	0x0000b740
        /*0274*/ 	.word	0x0000000f
        /*0278*/ 	.word	0x00030820
        /*027c*/ 	.short	0x010a
        /*027e*/ 	.byte	0x3f
	.zero		1


	//   ....[22]....
        /*0280*/ 	.word	0x0000ba80
        /*0284*/ 	.word	0x0000000f
        /*0288*/ 	.word	0x00030840
        /*028c*/ 	.short	0x010a
        /*028e*/ 	.byte	0x3f
	.zero		1


	//   ....[23]....
        /*0290*/ 	.word	0x0000bd20
        /*0294*/ 	.word	0x0000000f
        /*0298*/ 	.word	0x00030828
        /*029c*/ 	.short	0x010a
        /*029e*/ 	.byte	0x3f
	.zero		1


	//   ....[24]....
        /*02a0*/ 	.word	0x0000c030
        /*02a4*/ 	.word	0x00000003
        /*02a8*/ 	.word	0x00030840
        /*02ac*/ 	.short	0x010a
        /*02ae*/ 	.byte	0x3f
	.zero		1


	//   ....[25]....
        /*02b0*/ 	.word	0x0000c490
        /*02b4*/ 	.word	0x00000007
        /*02b8*/ 	.word	0x00000000
        /*02bc*/ 	.short	0x010a
        /*02be*/ 	.byte	0x3f
	.zero		1


	//   ....[26]....
        /*02c0*/ 	.word	0x0000c4e0
        /*02c4*/ 	.word	0x00000003
        /*02c8*/ 	.word	0x00000000
        /*02cc*/ 	.short	0x010a
        /*02ce*/ 	.byte	0x3f
	.zero		1


	//   ....[27]....
        /*02d0*/ 	.word	0x0000c540
        /*02d4*/ 	.word	0x00000005
        /*02d8*/ 	.word	0x00000000
        /*02dc*/ 	.short	0x010a
        /*02de*/ 	.byte	0x3f
	.zero		1


	//   ....[28]....
        /*02e0*/ 	.word	0x0000c570
        /*02e4*/ 	.word	0x00000003
        /*02e8*/ 	.word	0x00000000
        /*02ec*/ 	.short	0x010a
        /*02ee*/ 	.byte	0x3f
	.zero		1


	//   ....[29]....
        /*02f0*/ 	.word	0x0000c640
        /*02f4*/ 	.word	0x000000e4
        /*02f8*/ 	.word	0x00030800
        /*02fc*/ 	.short	0x010a
        /*02fe*/ 	.byte	0x3f
	.zero		1


	//   ....[30]....
        /*0300*/ 	.word	0x0000c690
        /*0304*/ 	.word	0x00000000
        /*0308*/ 	.word	0x00030810
        /*030c*/ 	.short	0x010a
        /*030e*/ 	.byte	0x3f
	.zero		1


	//   ....[31]....
        /*0310*/ 	.word	0x0000c6e0
        /*0314*/ 	.word	0x00000000
        /*0318*/ 	.word	0x00030830
        /*031c*/ 	.short	0x010a
        /*031e*/ 	.byte	0x3f
	.zero		1


	//   ....[32]....
        /*0320*/ 	.word	0x0000c880
        /*0324*/ 	.word	0x0000000f
        /*0328*/ 	.word	0x00030820
        /*032c*/ 	.short	0x010a
        /*032e*/ 	.byte	0x3f
	.zero		1


	//   ....[33]....
        /*0330*/ 	.word	0x0000c8d0
        /*0334*/ 	.word	0x0000000f
        /*0338*/ 	.word	0x00030840
        /*033c*/ 	.short	0x010a
        /*033e*/ 	.byte	0x3f
	.zero		1


	//   ....[34]....
        /*0340*/ 	.word	0x0000c920
        /*0344*/ 	.word	0x0000000f
        /*0348*/ 	.word	0x00030828
        /*034c*/ 	.short	0x010a
        /*034e*/ 	.byte	0x3f
	.zero		1


	//   ....[35]....
        /*0350*/ 	.word	0x0000c970
        /*0354*/ 	.word	0x0000000f
        /*0358*/ 	.word	0x00030848
        /*035c*/ 	.short	0x010a
        /*035e*/ 	.byte	0x3f
	.zero		1


	//   ....[36]....
        /*0360*/ 	.word	0x0000c9d0
        /*0364*/ 	.word	0x0000000f
        /*0368*/ 	.word	0x00030820
        /*036c*/ 	.short	0x010a
        /*036e*/ 	.byte	0x3f
	.zero		1


	//   ....[37]....
        /*0370*/ 	.word	0x0000ca20
        /*0374*/ 	.word	0x0000000f
        /*0378*/ 	.word	0x00030840
        /*037c*/ 	.short	0x010a
        /*037e*/ 	.byte	0x3f
	.zero		1


	//   ....[38]....
        /*0380*/ 	.word	0x0000ca70
        /*0384*/ 	.word	0x0000000f
        /*0388*/ 	.word	0x00030828
        /*038c*/ 	.short	0x010a
        /*038e*/ 	.byte	0x3f
	.zero		1


	//   ....[39]....
        /*0390*/ 	.word	0x0000cac0
        /*0394*/ 	.word	0x00000003
        /*0398*/ 	.word	0x00030840
        /*039c*/ 	.short	0x010a
        /*039e*/ 	.byte	0x3f
	.zero		1


	//   ....[40]....
        /*03a0*/ 	.word	0x0000cb90
        /*03a4*/ 	.word	0x00000007
        /*03a8*/ 	.word	0x00000000
        /*03ac*/ 	.short	0x010a
        /*03ae*/ 	.byte	0x3f
	.zero		1


	//   ....[41]....
        /*03b0*/ 	.word	0x0000cbe0
        /*03b4*/ 	.word	0x00000003
        /*03b8*/ 	.word	0x00000000
        /*03bc*/ 	.short	0x010a
        /*03be*/ 	.byte	0x3f
	.zero		1


	//   ....[42]....
        /*03c0*/ 	.word	0x0000cc30
        /*03c4*/ 	.word	0x00000005
        /*03c8*/ 	.word	0x00000000
        /*03cc*/ 	.short	0x010a
        /*03ce*/ 	.byte	0x3f
	.zero		1


	//----- nvinfo : EIATTR_NUM_MBARRIERS
	.align		4
.L_880:
        /*03d0*/ 	.byte	0x03, 0x38
        /*03d2*/ 	.short	0x0009


	//----- nvinfo : EIATTR_EXIT_INSTR_OFFSETS
	.align		4
        /*03d4*/ 	.byte	0x04, 0x1c
        /*03d6*/ 	.short	(.L_882 - .L_881)


	//   ....[0]....
.L_881:
        /*03d8*/ 	.word	0x0000c5c0


	//----- nvinfo : EIATTR_MAX_THREADS
	.align		4
.L_882:
        /*03dc*/ 	.byte	0x04, 0x05
        /*03de*/ 	.short	(.L_884 - .L_883)
.L_883:
        /*03e0*/ 	.word	0x00000180
        /*03e4*/ 	.word	0x00000001
        /*03e8*/ 	.word	0x00000001


	//----- nvinfo : EIATTR_CRS_STACK_SIZE
	.align		4
.L_884:
        /*03ec*/ 	.byte	0x04, 0x1e
        /*03ee*/ 	.short	(.L_886 - .L_885)
.L_885:
        /*03f0*/ 	.word	0x00000000


	//----- nvinfo : EIATTR_CBANK_PARAM_SIZE
	.align		4
.L_886:
        /*03f4*/ 	.byte	0x03, 0x19
        /*03f6*/ 	.short	0x06f0


	//----- nvinfo : EIATTR_PARAM_CBANK
	.align		4
        /*03f8*/ 	.byte	0x04, 0x0a
        /*03fa*/ 	.short	(.L_888 - .L_887)
	.align		4
.L_887:
        /*03fc*/ 	.word	index@(.nv.constant0._ZN7cutlass13device_kernelIN5flash11enable_sm90INS1_16FlashAttnBwdSm90INS1_25CollectiveMainloopBwdSm90ILi2ELi2ELi2EN4cute5tupleIJNS5_1CILi1EEES8_S8_EEENS6_IJNS7_ILi64EEENS7_ILi128EEESB_EEENS_10bfloat16_tEfNS_4arch4Sm90ELb1ELb0ELb0ELb1ELb1ELb1ELb0ELb0ELi2ELi1ELi2ELi1ELb0EEENS1_21CollectiveEpilogueBwdISC_SD_SF_Li256ELb1ELb0ELi1EEENS1_25SingleTileBwdLPTSchedulerILb1ELi128ELb1EEEEEEEEEvNT_6ParamsE)
        /*0400*/ 	.short	0x0210
        /*0402*/ 	.short	0x06f0


	//----- nvinfo : EIATTR_SW_WAR
	.align		4
.L_888:
        /*0404*/ 	.byte	0x04, 0x36
        /*0406*/ 	.short	(.L_890 - .L_889)
.L_889:
        /*0408*/ 	.word	0x00000008
.L_890:


//--------------------- .nv.info._ZN7cutlass13device_kernelIN5flash11enable_sm90INS1_16FlashAttnBwdSm90INS1_25CollectiveMainloopBwdSm90ILi2ELi2ELi2EN4cute5tupleIJNS5_1CILi1EEES8_S8_EEENS6_IJNS7_ILi64EEENS7_ILi128EEESB_EEENS_10bfloat16_tEfNS_4arch4Sm90ELb1ELb0ELb0ELb1ELb0ELb1ELb0ELb0ELi2ELi1ELi2ELi1ELb0EEENS1_24CollectiveEpilogueBwdGQAISC_fSF_Li256ELb1ELb0EEENS1_25SingleTileBwdLPTSchedulerILb1ELi128ELb0EEEEEEEEEvNT_6ParamsE --------------------------
	.section	.nv.info._ZN7cutlass13device_kernelIN5flash11enable_sm90INS1_16FlashAttnBwdSm90INS1_25CollectiveMainloopBwdSm90ILi2ELi2ELi2EN4cute5tupleIJNS5_1CILi1EEES8_S8_EEENS6_IJNS7_ILi64EEENS7_ILi128EEESB_EEENS_10bfloat16_tEfNS_4arch4Sm90ELb1ELb0ELb0ELb1ELb0ELb1ELb0ELb0ELi2ELi1ELi2ELi1ELb0EEENS1_24CollectiveEpilogueBwdGQAISC_fSF_Li256ELb1ELb0EEENS1_25SingleTileBwdLPTSchedulerILb1ELi128ELb0EEEEEEEEEvNT_6ParamsE,"",@"SHT_CUDA_INFO"
	.sectionflags	@""
	.align	4


	//----- nvinfo : EIATTR_CUDA_API_VERSION
	.align		4
        /*0000*/ 	.byte	0x04, 0x37
        /*0002*/ 	.short	(.L_892 - .L_891)
.L_891:
        /*0004*/ 	.word	0x00000082


	//----- nvinfo : EIATTR_KPARAM_INFO
	.align		4
.L_892:
        /*0008*/ 	.byte	0x04, 0x17
        /*000a*/ 	.short	(.L_894 - .L_893)
.L_893:
        /*000c*/ 	.word	0x00000000
        /*0010*/ 	.short	0x0000
        /*0012*/ 	.short	0x0070
        /*0014*/ 	.byte	0x00, 0xf0, 0x01, 0x1c


	//----- nvinfo : EIATTR_SPARSE_MMA_MASK
	.align		4
.L_894:
        /*0018*/ 	.byte	0x03, 0x50
        /*001a*/ 	.short	0x0000


	//----- nvinfo : EIATTR_MAXREG_COUNT
	.align		4
        /*001c*/ 	.byte	0x03, 0x1b
        /*001e*/ 	.short	0x00a8


	//----- nvinfo : EIATTR_NUM_BARRIERS
	.align		4
        /*0020*/ 	.byte	0x02, 0x4c
        /*0022*/ 	.byte	0x10
	.zero		1


	//----- nvinfo : EIATTR_EXTERNS
	.align		4
        /*0024*/ 	.byte	0x04, 0x0f
        /*0026*/ 	.short	(.L_896 - .L_895)


	//   ....[0]....
	.align		4
.L_895:
        /*0028*/ 	.word	index@(__assertfail)


	//----- nvinfo : EIATTR_ANNOTATIONS
	.align		4
.L_896:
        /*002c*/ 	.byte	0x04, 0x55
        /*002e*/ 	.short	(.L_898 - .L_897)


	//   ....[0]....
.L_897:
        /*0030*/ 	.word	0x00000001
        /*0034*/ 	.byte	0x90, 0x75, 0x00, 0x00, 0x01, 0x00, 0x00, 0x00, 0x90, 0x78, 0x00, 0x00, 0x01, 0x00, 0x00, 0x00
        /*0044*/ 	.byte	0xf0, 0x83, 0x00, 0x00, 0x01, 0x00, 0x00, 0x00, 0x10, 0x84, 0x00, 0x00, 0x01, 0x00, 0x00, 0x00
        /*0054*/ 	.byte	0x80, 0x87, 0x00, 0x00


	//----- nvinfo : EIATTR_MERCURY_ISA_VERSION
	.align		4
.L_898:
        /*0058*/ 	.byte	0x03, 0x5f
        /*005a*/ 	.short	0x0101


	//----- nvinfo : EIATTR_INT_WARP_WIDE_INSTR_OFFSETS
	.align		4
        /*005c*/ 	.byte	0x04, 0x31
        /*005e*/ 	.short	(.L_900 - .L_899)


	//   ....[0]....
.L_899:
        /*0060*/ 	.word	0x00000190


	//   ....[1]....
        /*0064*/ 	.word	0x000001c0


	//----- nvinfo : EIATTR_COOP_GROUP_MASK_REGIDS
	.align		4
.L_900:
        /*0068*/ 	.byte	0x04, 0x29
        /*006a*/ 	.short	(.L_902 - .L_901)


	//   ....[0]....
.L_901:
        /*006c*/ 	.word	0xffffffff


	//   ....[1]....
        /*0070*/ 	.word	0xffffffff


	//   ....[2]....
        /*0074*/ 	.word	0xffffffff


	//   ....[3]....
        /*0078*/ 	.word	0xffffffff


	//   ....[4]....
        /*007c*/ 	.word	0xffffffff


	//   ....[5]....
        /*0080*/ 	.word	0xffffffff


	//   ....[6]....
        /*0084*/ 	.word	0xffffffff


	//   ....[7]....
        /*0088*/ 	.word	0x0500000f


	//----- nvinfo : EIATTR_COOP_GROUP_INSTR_OFFSETS
	.align		4
.L_902:
        /*008c*/ 	.byte	0x04, 0x28
        /*008e*/ 	.short	(.L_904 - .L_903)


	//   ....[0]....
.L_903:
        /*0090*/ 	.word	0x00000070


	//   ....[1]....
        /*0094*/ 	.word	0x000001a0


	//   ....[2]....
        /*0098*/ 	.word	0x000001f0


	//   ....[3]....
        /*009c*/ 	.word	0x000003e0


	//   ....[4]....
        /*00a0*/ 	.word	0x00000630


	//   ....[5]....
        /*00a4*/ 	.word	0x00001810


	//   ....[6]....
        /*00a8*/ 	.word	0x000050c0


	//   ....[7]....
        /*00ac*/ 	.word	0x00008fd0


	//----- nvinfo : EIATTR_REG_RECONFIG
	.align		4
.L_904:
        /*00b0*/ 	.byte	0x01, 0x54
	.zero		2


	//----- nvinfo : EIATTR_SYSCALL_OFFSETS
	.align		4
        /*00b4*/ 	.byte	0x04, 0x46
        /*00b6*/ 	.short	(.L_906 - .L_905)


	//   ....[0]....
.L_905:
        /*00b8*/ 	.word	0x00001450


	//   ....[1]....
        /*00bc*/ 	.word	0x00001540


	//   ....[2]....
        /*00c0*/ 	.word	0x000016a0


	//   ....[3]....
        /*00c4*/ 	.word	0x00001790


	//----- nvinfo : EIATTR_MBARRIER_INSTR_OFFSETS
	.align		4
.L_906:
        /*00c8*/ 	.byte	0x04, 0x39
        /*00ca*/ 	.short	(.L_908 - .L_907)


	//   ....[0]....
.L_907:
        /*00cc*/ 	.word	0x00000290
        /*00d0*/ 	.word	0x000000ff
        /*00d4*/ 	.word	0x00030800
        /*00d8*/ 	.short	0x0100
        /*00da*/ 	.byte	0x06
	.zero		1


	//   ....[1]....
        /*00dc*/ 	.word	0x00000390
        /*00e0*/ 	.word	0x000000ff
        /*00e4*/ 	.word	0x00030810
        /*00e8*/ 	.short	0x0100
        /*00ea*/ 	.byte	0x08
	.zero		1


	//   ....[2]....
        /*00ec*/ 	.word	0x000003a0
        /*00f0*/ 	.word	0x000000ff
        /*00f4*/ 	.word	0x00030820
        /*00f8*/ 	.short	0x0100
        /*00fa*/ 	.byte	0x08
	.zero		1


	//   ....[3]....
        /*00fc*/ 	.word	0x000003b0
        /*0100*/ 	.word	0x000000ff
        /*0104*/ 	.word	0x00030818
        /*0108*/ 	.short	0x0100
        /*010a*/ 	.byte	0x08
	.zero		1


	//   ....[4]....
        /*010c*/ 	.word	0x000003c0
        /*0110*/ 	.word	0x000000ff
        /*0114*/ 	.word	0x00030828
        /*0118*/ 	.short	0x0100
        /*011a*/ 	.byte	0x08
	.zero		1


	//   ....[5]....
        /*011c*/ 	.word	0x000004f0
        /*0120*/ 	.word	0x000000ff
        /*0124*/ 	.word	0x00030830
        /*0128*/ 	.short	0x0100
        /*012a*/ 	.byte	0x08
	.zero		1


	//   ....[6]....
        /*012c*/ 	.word	0x00000500
        /*0130*/ 	.word	0x000000ff
        /*0134*/ 	.word	0x00030840
        /*0138*/ 	.short	0x0100
        /*013a*/ 	.byte	0x08
	.zero		1


	//   ....[7]....
        /*013c*/ 	.word	0x00000510
        /*0140*/ 	.word	0x000000ff
        /*0144*/ 	.word	0x00030838
        /*0148*/ 	.short	0x0100
        /*014a*/ 	.byte	0x08
	.zero		1


	//   ....[8]....
        /*014c*/ 	.word	0x00000520
        /*0150*/ 	.word	0x000000ff
        /*0154*/ 	.word	0x00030848
        /*0158*/ 	.short	0x0100
        /*015a*/ 	.byte	0x08
	.zero		1


	//   ....[9]....
        /*015c*/ 	.word	0x00001850
        /*0160*/ 	.word	0x000000e4
        /*0164*/ 	.word	0x00030800
        /*0168*/ 	.short	0x010a
        /*016a*/ 	.byte	0x3f
	.zero		1


	//   ....[10]....
        /*016c*/ 	.word	0x000018f0
        /*0170*/ 	.word	0x000000e4
        /*0174*/ 	.word	0x00030800
        /*0178*/ 	.short	0x010a
        /*017a*/ 	.byte	0x3f
	.zero		1


	//   ....[11]....
        /*017c*/ 	.word	0x00001fc0
        /*0180*/ 	.word	0x00000000
        /*0184*/ 	.word	0x00030810
        /*0188*/ 	.short	0x010a
        /*018a*/ 	.byte	0x3f
	.zero		1


	//   ....[12]....
        /*018c*/ 	.word	0x00002000
        /*0190*/ 	.word	0x00000000
        /*0194*/ 	.word	0x00030810
        /*0198*/ 	.short	0x010a
        /*019a*/ 	.byte	0x3f
	.zero		1


	//   ....[13]....
        /*019c*/ 	.word	0x00002530
        /*01a0*/ 	.word	0x00000000
        /*01a4*/ 	.word	0x00030830
        /*01a8*/ 	.short	0x010a
        /*01aa*/ 	.byte	0x3f
	.zero		1


	//   ....[14]....
        /*01ac*/ 	.word	0x000025b0
        /*01b0*/ 	.word	0x00000000
        /*01b4*/ 	.word	0x00030830
        /*01b8*/ 	.short	0x010a
        /*01ba*/ 	.byte	0x3f
	.zero		1


	//   ....[15]....
        /*01bc*/ 	.word	0x00003f90
        /*01c0*/ 	.word	0x00000006
        /*01c4*/ 	.word	0x00000000
        /*01c8*/ 	.short	0x0101
        /*01ca*/ 	.byte	0x3f
	.zero		1


	//   ....[16]....
        /*01cc*/ 	.word	0x000042c0
        /*01d0*/ 	.word	0x00000000
        /*01d4*/ 	.word	0x00000000
        /*01d8*/ 	.short	0x0101
        /*01da*/ 	.byte	0x3f
	.zero		1


	//   ....[17]....
        /*01dc*/ 	.word	0x00007210
        /*01e0*/ 	.word	0x0000000f
        /*01e4*/ 	.word	0x00030820
        /*01e8*/ 	.short	0x010a
        /*01ea*/ 	.byte	0x3f
	.zero		1


	//   ....[18]....
        /*01ec*/ 	.word	0x000078f0
        /*01f0*/ 	.word	0x0000000f
        /*01f4*/ 	.word	0x00030840
        /*01f8*/ 	.short	0x010a
        /*01fa*/ 	.byte	0x3f
	.zero		1


	//   ....[19]....
        /*01fc*/ 	.word	0x00007bc0
        /*0200*/ 	.word	0x0000000f
        /*0204*/ 	.word	0x00030828
        /*0208*/ 	.short	0x010a
        /*020a*/ 	.byte	0x3f
	.zero		1


	//   ....[20]....
        /*020c*/ 	.word	0x00007e90
        /*0210*/ 	.word	0x0000000f
        /*0214*/ 	.word	0x00030848
        /*0218*/ 	.short	0x010a
        /*021a*/ 	.byte	0x3f
	.zero		1


	//   ....[21]....
        /*021c*/ 	.word	0x00008100
        /*0220*/ 	.word	0x0000000f
        /*0224*/ 	.word	0x00030820
        /*0228*/ 	.short	0x010a
        /*022a*/ 	.byte	0x3f
	.zero		1


	//   ....[22]....
        /*022c*/ 	.word	0x00008440
        /*0230*/ 	.word	0x0000000f
        /*0234*/ 	.word	0x00030840
        /*0238*/ 	.short	0x010a
        /*023a*/ 	.byte	0x3f
	.zero		1


	//   ....[23]....
        /*023c*/ 	.word	0x000086e0
        /*0240*/ 	.word	0x0000000f
        /*0244*/ 	.word	0x00030828
        /*0248*/ 	.short	0x010a
        /*024a*/ 	.byte	0x3f
	.zero		1


	//   ....[24]....
        /*024c*/ 	.word	0x000089f0
        /*0250*/ 	.word	0x00000003
        /*0254*/ 	.word	0x00030840
        /*0258*/ 	.short	0x010a
        /*025a*/ 	.byte	0x3f
	.zero		1


	//   ....[25]....
        /*025c*/ 	.word	0x00008e50
        /*0260*/ 	.word	0x00000007
        /*0264*/ 	.word	0x00000000
        /*0268*/ 	.short	0x010a
        /*026a*/ 	.byte	0x3f
	.zero		1


	//   ....[26]....
        /*026c*/ 	.word	0x00008ea0
        /*0270*/ 	.word	0x00000003
        /*0274*/ 	.word	0x00000000
        /*0278*/ 	.short	0x010a
        /*027a*/ 	.byte	0x3f
	.zero		1


	//   ....[27]....
        /*027c*/ 	.word	0x00008f00
        /*0280*/ 	.word	0x00000005
        /*0284*/ 	.word	0x00000000
        /*0288*/ 	.short	0x010a
        /*028a*/ 	.byte	0x3f
	.zero		1


	//   ....[28]....
        /*028c*/ 	.word	0x00008f30
        /*0290*/ 	.word	0x00000003
        /*0294*/ 	.word	0x00000000
        /*0298*/ 	.short	0x010a
        /*029a*/ 	.byte	0x3f
	.zero		1


	//   ....[29]....
        /*029c*/ 	.word	0x00009000
        /*02a0*/ 	.word	0x000000e4
        /*02a4*/ 	.word	0x00030800
        /*02a8*/ 	.short	0x010a
        /*02aa*/ 	.byte	0x3f
	.zero		1


	//   ....[30]....
        /*02ac*/ 	.word	0x00009050
        /*02b0*/ 	.word	0x00000000
        /*02b4*/ 	.word	0x00030810
        /*02b8*/ 	.short	0x010a
        /*02ba*/ 	.byte	0x3f
	.zero		1


	//   ....[31]....
        /*02bc*/ 	.word	0x000090a0
        /*02c0*/ 	.word	0x00000000
        /*02c4*/ 	.word	0x00030830
        /*02c8*/ 	.short	0x010a
        /*02ca*/ 	.byte	0x3f
	.zero		1


	//   ....[32]....
        /*02cc*/ 	.word	0x000090f0
        /*02d0*/ 	.word	0x0000000f
        /*02d4*/ 	.word	0x00030820
        /*02d8*/ 	.short	0x010a
        /*02da*/ 	.byte	0x3f
	.zero		1


	//   ....[33]....
        /*02dc*/ 	.word	0x00009140
        /*02e0*/ 	.word	0x0000000f
        /*02e4*/ 	.word	0x00030840
        /*02e8*/ 	.short	0x010a
        /*02ea*/ 	.byte	0x3f
	.zero		1


	//   ....[34]....
        /*02ec*/ 	.word	0x00009190
        /*02f0*/ 	.word	0x0000000f
        /*02f4*/ 	.word	0x00030828
        /*02f8*/ 	.short	0x010a
        /*02fa*/ 	.byte	0x3f
	.zero		1


	//   ....[35]....
        /*02fc*/ 	.word	0x000091e0
        /*0300*/ 	.word	0x0000000f
        /*0304*/ 	.word	0x00030848
        /*0308*/ 	.short	0x010a
        /*030a*/ 	.byte	0x3f
	.zero		1


	//   ....[36]....
        /*030c*/ 	.word	0x00009240
        /*0310*/ 	.word	0x0000000f
        /*0314*/ 	.word	0x00030820
        /*0318*/ 	.short	0x010a
        /*031a*/ 	.byte	0x3f
	.zero		1


	//   ....[37]....
        /*031c*/ 	.word	0x00009290
        /*0320*/ 	.word	0x0000000f
        /*0324*/ 	.word	0x00030840
        /*0328*/ 	.short	0x010a
        /*032a*/ 	.byte	0x3f
	.zero		1


	//   ....[38]....
        /*032c*/ 	.word	0x000092e0
        /*0330*/ 	.word	0x0000000f
        /*0334*/ 	.word	0x00030828
        /*0338*/ 	.short	0x010a
        /*033a*/ 	.byte	0x3f
	.zero		1


	//   ....[39]....
        /*033c*/ 	.word	0x00009330
        /*0340*/ 	.word	0x00000003
        /*0344*/ 	.word	0x00030840
        /*0348*/ 	.short	0x010a
        /*034a*/ 	.byte	0x3f
	.zero		1


	//   ....[40]....
        /*034c*/ 	.word	0x00009400
        /*0350*/ 	.word	0x00000007
        /*0354*/ 	.word	0x00000000
        /*0358*/ 	.short	0x010a
        /*035a*/ 	.byte	0x3f
	.zero		1


	//   ....[41]....
        /*035c*/ 	.word	0x00009450
        /*0360*/ 	.word	0x00000003
        /*0364*/ 	.word	0x00000000
        /*0368*/ 	.short	0x010a
        /*036a*/ 	.byte	0x3f
	.zero		1


	//   ....[42]....
        /*036c*/ 	.word	0x000094a0
        /*0370*/ 	.word	0x00000005
        /*0374*/ 	.word	0x00000000
        /*0378*/ 	.short	0x010a
        /*037a*/ 	.byte	0x3f
	.zero		1


	//----- nvinfo : EIATTR_NUM_MBARRIERS
	.align		4
.L_908:
        /*037c*/ 	.byte	0x03, 0x38
        /*037e*/ 	.short	0x0009


	//----- nvinfo : EIATTR_EXIT_INSTR_OFFSETS
	.align		4
        /*0380*/ 	.byte	0x04, 0x1c
        /*0382*/ 	.short	(.L_910 - .L_909)


	//   ....[0]....
.L_909:
        /*0384*/ 	.word	0x00008f80


	//----- nvinfo : EIATTR_MAX_THREADS
	.align		4
.L_910:
        /*0388*/ 	.byte	0x04, 0x05
        /*038a*/ 	.short	(.L_912 - .L_911)
.L_911:
        /*038c*/ 	.word	0x00000180
        /*0390*/ 	.word	0x00000001
        /*0394*/ 	.word	0x00000001


	//----- nvinfo : EIATTR_CRS_STACK_SIZE
	.align		4
.L_912:
        /*0398*/ 	.byte	0x04, 0x1e
        /*039a*/ 	.short	(.L_914 - .L_913)
.L_913:
        /*039c*/ 	.word	0x00000000


	//----- nvinfo : EIATTR_CBANK_PARAM_SIZE
	.align		4
.L_914:
        /*03a0*/ 	.byte	0x03, 0x19
        /*03a2*/ 	.short	0x0770


	//----- nvinfo : EIATTR_PARAM_CBANK
	.align		4
        /*03a4*/ 	.byte	0x04, 0x0a
        /*03a6*/ 	.short	(.L_916 - .L_915)
	.align		4
.L_915:
        /*03a8*/ 	.word	index@(.nv.constant0._ZN7cutlass13device_kernelIN5flash11enable_sm90INS1_16FlashAttnBwdSm90INS1_25CollectiveMainloopBwdSm90ILi2ELi2ELi2EN4cute5tupleIJNS5_1CILi1EEES8_S8_EEENS6_IJNS7_ILi64EEENS7_ILi128EEESB_EEENS_10bfloat16_tEfNS_4arch4Sm90ELb1ELb0ELb0ELb1ELb0ELb1ELb0ELb0ELi2ELi1ELi2ELi1ELb0EEENS1_24CollectiveEpilogueBwdGQAISC_fSF_Li256ELb1ELb0EEENS1_25SingleTileBwdLPTSchedulerILb1ELi128ELb0EEEEEEEEEvNT_6ParamsE)
        /*03ac*/ 	.short	0x0210
        /*03ae*/ 	.short	0x0770


	//----- nvinfo : EIATTR_SW_WAR
	.align		4
.L_916:
        /*03b0*/ 	.byte	0x04, 0x36
        /*03b2*/ 	.short	(.L_918 - .L_917)
.L_917:
        /*03b4*/ 	.word	0x00000008
.L_918:


//--------------------- .nv.info._ZN7cutlass13device_kernelIN5flash32FlashAttnBwdPostprocessConvertdQIN4cute5tupleIJNS3_1CILi128EEES6_EEENS_10bfloat16_tEfNS_4arch4Sm90ELi256ENS3_8TiledMMAINS3_8MMA_AtomIJNS3_4SM904GMMA28MMA_64x128x16_F32BF16BF16_RSILNSE_5MajorE0ELSG_1ELNSE_7ScaleInE1ELSH_1EEEEEENS3_6LayoutINS4_IJNS5_ILi2EEENS5_ILi1EEESM_EEENS4_IJSM_NS5_ILi0EEESO_EEEEENS4_IJNS3_10UnderscoreESR_SR_EEEEELb0EEEEEvNT_6ParamsE --------------------------
	.section	.nv.info._ZN7cutlass13device_kernelIN5flash32FlashAttnBwdPostprocessConvertdQIN4cute5tupleIJNS3_1CILi128EEES6_EEENS_10bfloat16_tEfNS_4arch4Sm90ELi256ENS3_8TiledMMAINS3_8MMA_AtomIJNS3_4SM904GMMA28MMA_64x128x16_F32BF16BF16_RSILNSE_5MajorE0ELSG_1ELNSE_7ScaleInE1ELSH_1EEEEEENS3_6LayoutINS4_IJNS5_ILi2EEENS5_ILi1EEESM_EEENS4_IJSM_NS5_ILi0EEESO_EEEEENS4_IJNS3_10UnderscoreESR_SR_EEEEELb0EEEEEvNT_6ParamsE,"",@"SHT_CUDA_INFO"
	.sectionflags	@""
	.align	4


	//----- nvinfo : EIATTR_CUDA_API_VERSION
	.align		4
        /*0000*/ 	.byte	0x04, 0x37
        /*0002*/ 	.short	(.L_920 - .L_919)
.L_919:
        /*0004*/ 	.word	0x00000082


	//----- nvinfo : EIATTR_KPARAM_INFO
	.align		4
.L_920:
        /*0008*/ 	.byte	0x04, 0x17
        /*000a*/ 	.short	(.L_922 - .L_921)
.L_921:
        /*000c*/ 	.word	0x00000000
        /*0010*/ 	.short	0x0000
        /*0012*/ 	.short	0x0000
        /*0014*/ 	.byte	0x00, 0xf0, 0xc1, 0x01


	//----- nvinfo : EIATTR_SPARSE_MMA_MASK
	.align		4
.L_922:
        /*0018*/ 	.byte	0x03, 0x50
        /*001a*/ 	.short	0x0000


	//----- nvinfo : EIATTR_MAXREG_COUNT
	.align		4
        /*001c*/ 	.byte	0x03, 0x1b
        /*001e*/ 	.short	0x0080


	//----- nvinfo : EIATTR_NUM_BARRIERS
	.align		4
        /*0020*/ 	.byte	0x02, 0x4c
        /*0022*/ 	.byte	0x01
	.zero		1


	//----- nvinfo : EIATTR_MERCURY_ISA_VERSION
	.align		4
        /*0024*/ 	.byte	0x03, 0x5f
        /*0026*/ 	.short	0x0101


	//----- nvinfo : EIATTR_MBARRIER_INSTR_OFFSETS
	.align		4
        /*0028*/ 	.byte	0x04, 0x39
        /*002a*/ 	.short	(.L_924 - .L_923)


	//   ....[0]....
.L_923:
        /*002c*/ 	.word	0x000004a0
        /*0030*/ 	.word	0x000000ff
        /*0034*/ 	.word	0x00018000
        /*0038*/ 	.short	0x0100
        /*003a*/ 	.byte	0x06
	.zero		1


	//   ....[1]....
        /*003c*/ 	.word	0x000005b0
        /*0040*/ 	.word	0x00000039
        /*0044*/ 	.word	0x00018000
        /*0048*/ 	.short	0x010a
        /*004a*/ 	.byte	0x3f
	.zero		1


	//----- nvinfo : EIATTR_NUM_MBARRIERS
	.align		4
.L_924:
        /*004c*/ 	.byte	0x03, 0x38
        /*004e*/ 	.short	0x0001


	//----- nvinfo : EIATTR_EXIT_INSTR_OFFSETS
	.align		4
        /*0050*/ 	.byte	0x04, 0x1c
        /*0052*/ 	.short	(.L_926 - .L_925)


	//   ....[0]....
.L_925:
        /*0054*/ 	.word	0x000001b0


	//   ....[1]....
        /*0058*/ 	.word	0x00001a00


	//   ....[2]....
        /*005c*/ 	.word	0x00001ad0


	//----- nvinfo : EIATTR_MAX_THREADS
	.align		4
.L_926:
        /*0060*/ 	.byte	0x04, 0x05
        /*0062*/ 	.short	(.L_928 - .L_927)
.L_927:
        /*0064*/ 	.word	0x00000100
        /*0068*/ 	.word	0x00000001
        /*006c*/ 	.word	0x00000001


	//----- nvinfo : EIATTR_CRS_STACK_SIZE
	.align		4
.L_928:
        /*0070*/ 	.byte	0x04, 0x1e
        /*0072*/ 	.short	(.L_930 - .L_929)
.L_929:
        /*0074*/ 	.word	0x00000000


	//----- nvinfo : EIATTR_CBANK_PARAM_SIZE
	.align		4
.L_930:
        /*0078*/ 	.byte	0x03, 0x19
        /*007a*/ 	.short	0x0070


	//----- nvinfo : EIATTR_PARAM_CBANK
	.align		4
        /*007c*/ 	.byte	0x04, 0x0a
        /*007e*/ 	.short	(.L_932 - .L_931)
	.align		4
.L_931:
        /*0080*/ 	.word	index@(.nv.constant0._ZN7cutlass13device_kernelIN5flash32FlashAttnBwdPostprocessConvertdQIN4cute5tupleIJNS3_1CILi128EEES6_EEENS_10bfloat16_tEfNS_4arch4Sm90ELi256ENS3_8TiledMMAINS3_8MMA_AtomIJNS3_4SM904GMMA28MMA_64x128x16_F32BF16BF16_RSILNSE_5MajorE0ELSG_1ELNSE_7ScaleInE1ELSH_1EEEEEENS3_6LayoutINS4_IJNS5_ILi2EEENS5_ILi1EEESM_EEENS4_IJSM_NS5_ILi0EEESO_EEEEENS4_IJNS3_10UnderscoreESR_SR_EEEEELb0EEEEEvNT_6ParamsE)
        /*0084*/ 	.short	0x0210
        /*0086*/ 	.short	0x0070


	//----- nvinfo : EIATTR_SW_WAR
	.align		4
.L_932:
        /*0088*/ 	.byte	0x04, 0x36
        /*008a*/ 	.short	(.L_934 - .L_933)
.L_933:
        /*008c*/ 	.word	0x00000008
.L_934:


//--------------------- .nv.info._ZN7cutlass13device_kernelIN5flash32FlashAttnBwdPostprocessConvertdQIN4cute5tupleIJNS3_1CILi64EEENS5_ILi128EEEEEENS_10bfloat16_tEfNS_4arch4Sm90ELi256ENS3_8TiledMMAINS3_8MMA_AtomIJNS3_4SM904GMMA27MMA_64x64x16_F32BF16BF16_SSILNSF_5MajorE0ELSH_1ELNSF_7ScaleInE1ELSI_1EEEEEENS3_6LayoutINS4_IJNS5_ILi1EEENS5_ILi2EEESM_EEENS4_IJNS5_ILi0EEESM_SP_EEEEENS4_IJNS3_10UnderscoreESS_SS_EEEEELb0EEEEEvNT_6ParamsE --------------------------
	.section	.nv.info._ZN7cutlass13device_kernelIN5flash32FlashAttnBwdPostprocessConvertdQIN4cute5tupleIJNS3_1CILi64EEENS5_ILi128EEEEEENS_10bfloat16_tEfNS_4arch4Sm90ELi256ENS3_8TiledMMAINS3_8MMA_AtomIJNS3_4SM904GMMA27MMA_64x64x16_F32BF16BF16_SSILNSF_5MajorE0ELSH_1ELNSF_7ScaleInE1ELSI_1EEEEEENS3_6LayoutINS4_IJNS5_ILi1EEENS5_ILi2EEESM_EEENS4_IJNS5_ILi0EEESM_SP_EEEEENS4_IJNS3_10UnderscoreESS_SS_EEEEELb0EEEEEvNT_6ParamsE,"",@"SHT_CUDA_INFO"
	.sectionflags	@""
	.align	4


	//----- nvinfo : EIATTR_CUDA_API_VERSION
	.align		4
        /*0000*/ 	.byte	0x04, 0x37
        /*0002*/ 	.short	(.L_936 - .L_935)
.L_935:
        /*0004*/ 	.word	0x00000082


	//----- nvinfo : EIATTR_KPARAM_INFO
	.align		4
.L_936:
        /*0008*/ 	.byte	0x04, 0x17
        /*000a*/ 	.short	(.L_938 - .L_937)
.L_937:
        /*000c*/ 	.word	0x00000000
        /*0010*/ 	.short	0x0000
        /*0012*/ 	.short	0x0000
        /*0014*/ 	.byte	0x00, 0xf0, 0xc1, 0x01


	//----- nvinfo : EIATTR_SPARSE_MMA_MASK
	.align		4
.L_938:
        /*0018*/ 	.byte	0x03, 0x50
        /*001a*/ 	.short	0x0000


	//----- nvinfo : EIATTR_MAXREG_COUNT
	.align		4
        /*001c*/ 	.byte	0x03, 0x1b
        /*001e*/ 	.short	0x0080


	//----- nvinfo : EIATTR_NUM_BARRIERS
	.align		4
        /*0020*/ 	.byte	0x02, 0x4c
        /*0022*/ 	.byte	0x01
	.zero		1


	//----- nvinfo : EIATTR_MERCURY_ISA_VERSION
	.align		4
        /*0024*/ 	.byte	0x03, 0x5f
        /*0026*/ 	.short	0x0101


	//----- nvinfo : EIATTR_MBARRIER_INSTR_OFFSETS
	.align		4
        /*0028*/ 	.byte	0x04, 0x39
        /*002a*/ 	.short	(.L_940 - .L_939)


	//   ....[0]....
.L_939:
        /*002c*/ 	.word	0x000004a0
        /*0030*/ 	.word	0x000000ff
        /*0034*/ 	.word	0x0000c000
        /*0038*/ 	.short	0x0100
        /*003a*/ 	.byte	0x06
	.zero		1


	//   ....[1]....
        /*003c*/ 	.word	0x000005b0
        /*0040*/ 	.word	0x00000029
        /*0044*/ 	.word	0x0000c000
        /*0048*/ 	.short	0x010a
        /*004a*/ 	.byte	0x3f
	.zero		1


	//----- nvinfo : EIATTR_NUM_MBARRIERS
	.align		4
.L_940:
        /*004c*/ 	.byte	0x03, 0x38
        /*004e*/ 	.short	0x0001


	//----- nvinfo : EIATTR_EXIT_INSTR_OFFSETS
	.align		4
        /*0050*/ 	.byte	0x04, 0x1c
        /*0052*/ 	.short	(.L_942 - .L_941)


	//   ....[0]....
.L_941:
        /*0054*/ 	.word	0x000001b0


	//   ....[1]....
        /*0058*/ 	.word	0x000011b0


	//   ....[2]....
        /*005c*/ 	.word	0x00001280


	//----- nvinfo : EIATTR_MAX_THREADS
	.align		4
.L_942:
        /*0060*/ 	.byte	0x04, 0x05
        /*0062*/ 	.short	(.L_944 - .L_943)
.L_943:
        /*0064*/ 	.word	0x00000100
        /*0068*/ 	.word	0x00000001
        /*006c*/ 	.word	0x00000001


	//----- nvinfo : EIATTR_CRS_STACK_SIZE
	.align		4
.L_944:
        /*0070*/ 	.byte	0x04, 0x1e
        /*0072*/ 	.short	(.L_946 - .L_945)
.L_945:
        /*0074*/ 	.word	0x00000000


	//----- nvinfo : EIATTR_CBANK_PARAM_SIZE
	.align		4
.L_946:
        /*0078*/ 	.byte	0x03, 0x19
        /*007a*/ 	.short	0x0070


	//----- nvinfo : EIATTR_PARAM_CBANK
	.align		4
        /*007c*/ 	.byte	0x04, 0x0a
        /*007e*/ 	.short	(.L_948 - .L_947)
	.align		4
.L_947:
        /*0080*/ 	.word	index@(.nv.constant0._ZN7cutlass13device_kernelIN5flash32FlashAttnBwdPostprocessConvertdQIN4cute5tupleIJNS3_1CILi64EEENS5_ILi128EEEEEENS_10bfloat16_tEfNS_4arch4Sm90ELi256ENS3_8TiledMMAINS3_8MMA_AtomIJNS3_4SM904GMMA27MMA_64x64x16_F32BF16BF16_SSILNSF_5MajorE0ELSH_1ELNSF_7ScaleInE1ELSI_1EEEEEENS3_6LayoutINS4_IJNS5_ILi1EEENS5_ILi2EEESM_EEENS4_IJNS5_ILi0EEESM_SP_EEEEENS4_IJNS3_10UnderscoreESS_SS_EEEEELb0EEEEEvNT_6ParamsE)
        /*0084*/ 	.short	0x0210
        /*0086*/ 	.short	0x0070


	//----- nvinfo : EIATTR_SW_WAR
	.align		4
.L_948:
        /*0088*/ 	.byte	0x04, 0x36
        /*008a*/ 	.short	(.L_950 - .L_949)
.L_949:
        /*008c*/ 	.word	0x00000008
.L_950:


//--------------------- .nv.info._ZN7cutlass13device_kernelIN5flash11enable_sm90INS1_16FlashAttnBwdSm90INS1_25CollectiveMainloopBwdSm90ILi2ELi2ELi2EN4cute5tupleIJNS5_1CILi1EEES8_S8_EEENS6_IJNS7_ILi64EEENS7_ILi128EEESB_EEENS_10bfloat16_tEfNS_4arch4Sm90ELb1ELb0ELb0ELb1ELb1ELb1ELb0ELb0ELi2ELi1ELi2ELi1ELb0EEENS1_24CollectiveEpilogueBwdGQAISC_fSF_Li256ELb1ELb1EEENS1_25SingleTileBwdLPTSchedulerILb1ELi128ELb1EEEEEEEEEvNT_6ParamsE --------------------------
	.section	.nv.info._ZN7cutlass13device_kernelIN5flash11enable_sm90INS1_16FlashAttnBwdSm90INS1_25CollectiveMainloopBwdSm90ILi2ELi2ELi2EN4cute5tupleIJNS5_1CILi1EEES8_S8_EEENS6_IJNS7_ILi64EEENS7_ILi128EEESB_EEENS_10bfloat16_tEfNS_4arch4Sm90ELb1ELb0ELb0ELb1ELb1ELb1ELb0ELb0ELi2ELi1ELi2ELi1ELb0EEENS1_24CollectiveEpilogueBwdGQAISC_fSF_Li256ELb1ELb1EEENS1_25SingleTileBwdLPTSchedulerILb1ELi128ELb1EEEEEEEEEvNT_6ParamsE,"",@"SHT_CUDA_INFO"
	.sectionflags	@""
	.align	4


	//----- nvinfo : EIATTR_CUDA_API_VERSION
	.align		4
        /*0000*/ 	.byte	0x04, 0x37
        /*0002*/ 	.short	(.L_952 - .L_951)
.L_951:
        /*0004*/ 	.word	0x00000082


	//----- nvinfo : EIATTR_KPARAM_INFO
	.align		4
.L_952:
        /*0008*/ 	.byte	0x04, 0x17
        /*000a*/ 	.short	(.L_954 - .L_953)
.L_953:
        /*000c*/ 	.word	0x00000000
        /*0010*/ 	.short	0x0000
        /*0012*/ 	.short	0x0070
        /*0014*/ 	.byte	0x00, 0xf0, 0x01, 0x1c


	//----- nvinfo : EIATTR_SPARSE_MMA_MASK
	.align		4
.L_954:
        /*0018*/ 	.byte	0x03, 0x50
        /*001a*/ 	.short	0x0000


	//----- nvinfo : EIATTR_MAXREG_COUNT
	.align		4
        /*001c*/ 	.byte	0x03, 0x1b
        /*001e*/ 	.short	0x00a8


	//----- nvinfo : EIATTR_NUM_BARRIERS
	.align		4
        /*0020*/ 	.byte	0x02, 0x4c
        /*0022*/ 	.byte	0x10
	.zero		1


	//----- nvinfo : EIATTR_EXTERNS
	.align		4
        /*0024*/ 	.byte	0x04, 0x0f
        /*0026*/ 	.short	(.L_956 - .L_955)


	//   ....[0]....
	.align		4
.L_955:
        /*0028*/ 	.word	index@(__assertfail)


	//----- nvinfo : EIATTR_ANNOTATIONS
	.align		4
.L_956:
        /*002c*/ 	.byte	0x04, 0x55
        /*002e*/ 	.short	(.L_958 - .L_957)


	//   ....[0]....
.L_957:
        /*0030*/ 	.word	0x00000001
        /*0034*/ 	.byte	0x90, 0x83, 0x00, 0x00, 0x01, 0x00, 0x00, 0x00, 0x90, 0x86, 0x00, 0x00, 0x01, 0x00, 0x00, 0x00
        /*0044*/ 	.byte	0xf0, 0x91, 0x00, 0x00, 0x01, 0x00, 0x00, 0x00, 0x10, 0x92, 0x00, 0x00, 0x01, 0x00, 0x00, 0x00
        /*0054*/ 	.byte	0x80, 0x95, 0x00, 0x00


	//----- nvinfo : EIATTR_MERCURY_ISA_VERSION
	.align		4
.L_958:
        /*0058*/ 	.byte	0x03, 0x5f
        /*005a*/ 	.short	0x0101


	//----- nvinfo : EIATTR_INT_WARP_WIDE_INSTR_OFFSETS
	.align		4
        /*005c*/ 	.byte	0x04, 0x31
        /*005e*/ 	.short	(.L_960 - .L_959)


	//   ....[0]....
.L_959:
        /*0060*/ 	.word	0x00000190


	//   ....[1]....
        /*0064*/ 	.word	0x000001c0


	//   ....[2]....
        /*0068*/ 	.word	0x00006770


	//   ....[3]....
        /*006c*/ 	.word	0x00006e20


	//   ....[4]....
        /*0070*/ 	.word	0x00007350


	//----- nvinfo : EIATTR_COOP_GROUP_MASK_REGIDS
	.align		4
.L_960:
        /*0074*/ 	.byte	0x04, 0x29
        /*0076*/ 	.short	(.L_962 - .L_961)


	//   ....[0]....
.L_961:
        /*0078*/ 	.word	0xffffffff


	//   ....[1]....
        /*007c*/ 	.word	0xffffffff


	//   ....[2]....
        /*0080*/ 	.word	0xffffffff


	//   ....[3]....
        /*0084*/ 	.word	0xffffffff


	//   ....[4]....
        /*0088*/ 	.word	0xffffffff


	//   ....[5]....
        /*008c*/ 	.word	0xffffffff


	//   ....[6]....
        /*0090*/ 	.word	0xffffffff


	//   ....[7]....
        /*0094*/ 	.word	0xffffffff


	//   ....[8]....
        /*0098*/ 	.word	0xffffffff


	//   ....[9]....
        /*009c*/ 	.word	0xffffffff


	//   ....[10]....
        /*00a0*/ 	.word	0xffffffff


	//   ....[11]....
        /*00a4*/ 	.word	0xffffffff


	//   ....[12]....
        /*00a8*/ 	.word	0xffffffff


	//   ....[13]....
        /*00ac*/ 	.word	0xffffffff


	//   ....[14]....
        /*00b0*/ 	.word	0xffffffff


	//   ....[15]....
        /*00b4*/ 	.word	0xffffffff


	//   ....[16]....
        /*00b8*/ 	.word	0xffffffff


	//   ....[17]....
        /*00bc*/ 	.word	0x0500000f


	//   ....[18]....
        /*00c0*/ 	.word	0x0500000f


	//   ....[19]....
        /*00c4*/ 	.word	0x0500000f


	//   ....[20]....
        /*00c8*/ 	.word	0x0500000f


	//   ....[21]....
        /*00cc*/ 	.word	0x0500000f


	//   ....[22]....
        /*00d0*/ 	.word	0x0500000f


	//----- nvinfo : EIATTR_COOP_GROUP_INSTR_OFFSETS
	.align		4
.L_962:
        /*00d4*/ 	.byte	0x04, 0x28
        /*00d6*/ 	.short	(.L_964 - .L_963)


	//   ....[0]....
.L_963:
        /*00d8*/ 	.word	0x00000070


	//   ....[1]....
        /*00dc*/ 	.word	0x000001a0


	//   ....[2]....
        /*00e0*/ 	.word	0x000001f0


	//   ....[3]....
        /*00e4*/ 	.word	0x000003e0


	//   ....[4]....
        /*00e8*/ 	.word	0x00000630


	//   ....[5]....
        /*00ec*/ 	.word	0x00001830


	//   ....[6]....
        /*00f0*/ 	.word	0x00004eb0


	//   ....[7]....
        /*00f4*/ 	.word	0x00005030


	//   ....[8]....
        /*00f8*/ 	.word	0x00005320


	//   ....[9]....
        /*00fc*/ 	.word	0x000054b0


	//   ....[10]....
        /*0100*/ 	.word	0x000055c0


	//   ....[11]....
        /*0104*/ 	.word	0x00006370


	//   ....[12]....
        /*0108*/ 	.word	0x000066a0


	//   ....[13]....
        /*010c*/ 	.word	0x00006aa0


	//   ....[14]....
        /*0110*/ 	.word	0x00006d50


	//   ....[15]....
        /*0114*/ 	.word	0x00007010


	//   ....[16]....
        /*0118*/ 	.word	0x00007280


	//   ....[17]....
        /*011c*/ 	.word	0x00009dd0


	//   ....[18]....
        /*0120*/ 	.word	0x00009f20


	//   ....[19]....
        /*0124*/ 	.word	0x00009f90


	//   ....[20]....
        /*0128*/ 	.word	0x0000a000


	//   ....[21]....
        /*012c*/ 	.word	0x0000a070


	//   ....[22]....
        /*0130*/ 	.word	0x0000a0e0


	//----- nvinfo : EIATTR_REG_RECONFIG
	.align		4
.L_964:
        /*0134*/ 	.byte	0x01, 0x54
	.zero		2


	//----- nvinfo : EIATTR_SYSCALL_OFFSETS
	.align		4
        /*0138*/ 	.byte	0x04, 0x46
        /*013a*/ 	.short	(.L_966 - .L_965)


	//   ....[0]....
.L_965:
        /*013c*/ 	.word	0x00001470


	//   ....[1]....
        /*0140*/ 	.word	0x00001560


	//   ....[2]....
        /*0144*/ 	.word	0x000016c0


	//   ....[3]....
        /*0148*/ 	.word	0x000017b0


	//----- nvinfo : EIATTR_MBARRIER_INSTR_OFFSETS
	.align		4
.L_966:
        /*014c*/ 	.byte	0x04, 0x39
        /*014e*/ 	.short	(.L_968 - .L_967)


	//   ....[0]....
.L_967:
        /*0150*/ 	.word	0x00000290
        /*0154*/ 	.word	0x000000ff
        /*0158*/ 	.word	0x00030800
        /*015c*/ 	.short	0x0100
        /*015e*/ 	.byte	0x06
	.zero		1


	//   ....[1]....
        /*0160*/ 	.word	0x00000390
        /*0164*/ 	.word	0x000000ff
        /*0168*/ 	.word	0x00030810
        /*016c*/ 	.short	0x0100
        /*016e*/ 	.byte	0x08
	.zero		1


	//   ....[2]....
        /*0170*/ 	.word	0x000003a0
        /*0174*/ 	.word	0x000000ff
        /*0178*/ 	.word	0x00030820
        /*017c*/ 	.short	0x0100
        /*017e*/ 	.byte	0x08
	.zero		1


	//   ....[3]....
        /*0180*/ 	.word	0x000003b0
        /*0184*/ 	.word	0x000000ff
        /*0188*/ 	.word	0x00030818
        /*018c*/ 	.short	0x0100
        /*018e*/ 	.byte	0x08
	.zero		1


	//   ....[4]....
        /*0190*/ 	.word	0x000003c0
        /*0194*/ 	.word	0x000000ff
        /*0198*/ 	.word	0x00030828
        /*019c*/ 	.short	0x0100
        /*019e*/ 	.byte	0x08
	.zero		1


	//   ....[5]....
        /*01a0*/ 	.word	0x000004f0
        /*01a4*/ 	.word	0x000000ff
        /*01a8*/ 	.word	0x00030830
        /*01ac*/ 	.short	0x0100
        /*01ae*/ 	.byte	0x08
	.zero		1


	//   ....[6]....
        /*01b0*/ 	.word	0x00000500
        /*01b4*/ 	.word	0x000000ff
        /*01b8*/ 	.word	0x00030840
        /*01bc*/ 	.short	0x0100
        /*01be*/ 	.byte	0x08
	.zero		1


	//   ....[7]....
        /*01c0*/ 	.word	0x00000510
        /*01c4*/ 	.word	0x000000ff
        /*01c8*/ 	.word	0x00030838
        /*01cc*/ 	.short	0x0100
        /*01ce*/ 	.byte	0x08
	.zero		1


	//   ....[8]....
        /*01d0*/ 	.word	0x00000520
        /*01d4*/ 	.word	0x000000ff
        /*01d8*/ 	.word	0x00030848
        /*01dc*/ 	.short	0x0100
        /*01de*/ 	.byte	0x08
	.zero		1


	//   ....[9]....
        /*01e0*/ 	.word	0x00001870
        /*01e4*/ 	.word	0x000000e4
        /*01e8*/ 	.word	0x00030800
        /*01ec*/ 	.short	0x010a
        /*01ee*/ 	.byte	0x3f
	.zero		1


	//   ....[10]....
        /*01f0*/ 	.word	0x00001910
        /*01f4*/ 	.word	0x000000e4
        /*01f8*/ 	.word	0x00030800
        /*01fc*/ 	.short	0x010a
        /*01fe*/ 	.byte	0x3f
	.zero		1


	//   ....[11]....
        /*0200*/ 	.word	0x00001fe0
        /*0204*/ 	.word	0x00000000
        /*0208*/ 	.word	0x00030810
        /*020c*/ 	.short	0x010a
        /*020e*/ 	.byte	0x3f
	.zero		1


	//   ....[12]....
        /*0210*/ 	.word	0x00002020
        /*0214*/ 	.word	0x00000000
        /*0218*/ 	.word	0x00030810
        /*021c*/ 	.short	0x010a
        /*021e*/ 	.byte	0x3f
	.zero		1


	//   ....[13]....
        /*0220*/ 	.word	0x00002550
        /*0224*/ 	.word	0x00000000
        /*0228*/ 	.word	0x00030830
        /*022c*/ 	.short	0x010a
        /*022e*/ 	.byte	0x3f
	.zero		1


	//   ....[14]....
        /*0230*/ 	.word	0x000025d0
        /*0234*/ 	.word	0x00000000
        /*0238*/ 	.word	0x00030830
        /*023c*/ 	.short	0x010a
        /*023e*/ 	.byte	0x3f
	.zero		1


	//   ....[15]....
        /*0240*/ 	.word	0x00003fb0
        /*0244*/ 	.word	0x00000006
        /*0248*/ 	.word	0x00000000
        /*024c*/ 	.short	0x0101
        /*024e*/ 	.byte	0x3f
	.zero		1


	//   ....[16]....
        /*0250*/ 	.word	0x000042e0
        /*0254*/ 	.word	0x00000000
        /*0258*/ 	.word	0x00000000
        /*025c*/ 	.short	0x0101
        /*025e*/ 	.byte	0x3f
	.zero		1


	//   ....[17]....
        /*0260*/ 	.word	0x00008010
        /*0264*/ 	.word	0x0000000f
        /*0268*/ 	.word	0x00030820
        /*026c*/ 	.short	0x010a
        /*026e*/ 	.byte	0x3f
	.zero		1


	//   ....[18]....
        /*0270*/ 	.word	0x000086f0
        /*0274*/ 	.word	0x0000000f
        /*0278*/ 	.word	0x00030840
        /*027c*/ 	.short	0x010a
        /*027e*/ 	.byte	0x3f
	.zero		1


	//   ....[19]....
        /*0280*/ 	.word	0x000089c0
        /*0284*/ 	.word	0x0000000f
        /*0288*/ 	.word	0x00030828
        /*028c*/ 	.short	0x010a
        /*028e*/ 	.byte	0x3f
	.zero		1


	//   ....[20]....
        /*0290*/ 	.word	0x00008c90
        /*0294*/ 	.word	0x0000000f
        /*0298*/ 	.word	0x00030848
        /*029c*/ 	.short	0x010a
        /*029e*/ 	.byte	0x3f
	.zero		1


	//   ....[21]....
        /*02a0*/ 	.word	0x00008f00
        /*02a4*/ 	.word	0x0000000f
        /*02a8*/ 	.word	0x00030820
        /*02ac*/ 	.short	0x010a
        /*02ae*/ 	.byte	0x3f
	.zero		1


	//   ....[22]....
        /*02b0*/ 	.word	0x00009240
        /*02b4*/ 	.word	0x0000000f
        /*02b8*/ 	.word	0x00030840
        /*02bc*/ 	.short	0x010a
        /*02be*/ 	.byte	0x3f
	.zero		1


	//   ....[23]....
        /*02c0*/ 	.word	0x000094e0
        /*02c4*/ 	.word	0x0000000f
        /*02c8*/ 	.word	0x00030828
        /*02cc*/ 	.short	0x010a
        /*02ce*/ 	.byte	0x3f
	.zero		1


	//   ....[24]....
        /*02d0*/ 	.word	0x000097f0
        /*02d4*/ 	.word	0x00000003
        /*02d8*/ 	.word	0x00030840
        /*02dc*/ 	.short	0x010a
        /*02de*/ 	.byte	0x3f
	.zero		1


	//   ....[25]....
        /*02e0*/ 	.word	0x00009c50
        /*02e4*/ 	.word	0x00000007
        /*02e8*/ 	.word	0x00000000
        /*02ec*/ 	.short	0x010a
        /*02ee*/ 	.byte	0x3f
	.zero		1


	//   ....[26]....
        /*02f0*/ 	.word	0x00009ca0
        /*02f4*/ 	.word	0x00000003
        /*02f8*/ 	.word	0x00000000
        /*02fc*/ 	.short	0x010a
        /*02fe*/ 	.byte	0x3f
	.zero		1


	//   ....[27]....
        /*0300*/ 	.word	0x00009d00
        /*0304*/ 	.word	0x00000005
        /*0308*/ 	.word	0x00000000
        /*030c*/ 	.short	0x010a
        /*030e*/ 	.byte	0x3f
	.zero		1


	//   ....[28]....
        /*0310*/ 	.word	0x00009d30
        /*0314*/ 	.word	0x00000003
        /*0318*/ 	.word	0x00000000
        /*031c*/ 	.short	0x010a
        /*031e*/ 	.byte	0x3f
	.zero		1


	//   ....[29]....
        /*0320*/ 	.word	0x00009e00
        /*0324*/ 	.word	0x000000e4
        /*0328*/ 	.word	0x00030800
        /*032c*/ 	.short	0x010a
        /*032e*/ 	.byte	0x3f
	.zero		1


	//   ....[30]....
        /*0330*/ 	.word	0x00009e50
        /*0334*/ 	.word	0x00000000
        /*0338*/ 	.word	0x00030810
        /*033c*/ 	.short	0x010a
        /*033e*/ 	.byte	0x3f
	.zero		1


	//   ....[31]....
        /*0340*/ 	.word	0x00009ea0
        /*0344*/ 	.word	0x00000000
        /*0348*/ 	.word	0x00030830
        /*034c*/ 	.short	0x010a
        /*034e*/ 	.byte	0x3f
	.zero		1


	//   ....[32]....
        /*0350*/ 	.word	0x0000a120
        /*0354*/ 	.word	0x0000000f
        /*0358*/ 	.word	0x00030820
        /*035c*/ 	.short	0x010a
        /*035e*/ 	.byte	0x3f
	.zero		1


	//   ....[33]....
        /*0360*/ 	.word	0x0000a170
        /*0364*/ 	.word	0x0000000f
        /*0368*/ 	.word	0x00030840
        /*036c*/ 	.short	0x010a
        /*036e*/ 	.byte	0x3f
	.zero		1


	//   ....[34]....
        /*0370*/ 	.word	0x0000a1c0
        /*0374*/ 	.word	0x0000000f
        /*0378*/ 	.word	0x00030828
        /*037c*/ 	.short	0x010a
        /*037e*/ 	.byte	0x3f
	.zero		1


	//   ....[35]....
        /*0380*/ 	.word	0x0000a210
        /*0384*/ 	.word	0x0000000f
        /*0388*/ 	.word	0x00030848
        /*038c*/ 	.short	0x010a
        /*038e*/ 	.byte	0x3f
	.zero		1


	//   ....[36]....
        /*0390*/ 	.word	0x0000a270
        /*0394*/ 	.word	0x0000000f
        /*0398*/ 	.word	0x00030820
        /*039c*/ 	.short	0x010a
        /*039e*/ 	.byte	0x3f
	.zero		1


	//   ....[37]....
        /*03a0*/ 	.word	0x0000a2c0
        /*03a4*/ 	.word	0x0000000f
        /*03a8*/ 	.word	0x00030840
        /*03ac*/ 	.short	0x010a
        /*03ae*/ 	.byte	0x3f
	.zero		1


	//   ....[38]....
        /*03b0*/ 	.word	0x0000a310
        /*03b4*/ 	.word	0x0000000f
        /*03b8*/ 	.word	0x00030828
        /*03bc*/ 	.short	0x010a
        /*03be*/ 	.byte	0x3f
	.zero		1


	//   ....[39]....
        /*03c0*/ 	.word	0x0000a360
        /*03c4*/ 	.word	0x00000003
        /*03c8*/ 	.word	0x00030840
        /*03cc*/ 	.short	0x010a
        /*03ce*/ 	.byte	0x3f
	.zero		1


	//   ....[40]....
        /*03d0*/ 	.word	0x0000a430
        /*03d4*/ 	.word	0x00000007
        /*03d8*/ 	.word	0x00000000
        /*03dc*/ 	.short	0x010a
        /*03de*/ 	.byte	0x3f
	.zero		1


	//   ....[41]....
        /*03e0*/ 	.word	0x0000a480
        /*03e4*/ 	.word	0x00000003
        /*03e8*/ 	.word	0x00000000
        /*03ec*/ 	.short	0x010a
        /*03ee*/ 	.byte	0x3f
	.zero		1


	//   ....[42]....
        /*03f0*/ 	.word	0x0000a4d0
        /*03f4*/ 	.word	0x00000005
        /*03f8*/ 	.word	0x00000000
        /*03fc*/ 	.short	0x010a
        /*03fe*/ 	.byte	0x3f
	.zero		1


	//----- nvinfo : EIATTR_NUM_MBARRIERS
	.align		4
.L_968:
        /*0400*/ 	.byte	0x03, 0x38
        /*0402*/ 	.short	0x0009


	//----- nvinfo : EIATTR_EXIT_INSTR_OFFSETS
	.align		4
        /*0404*/ 	.byte	0x04, 0x1c
        /*0406*/ 	.short	(.L_970 - .L_969)


	//   ....[0]....
.L_969:
        /*0408*/ 	.word	0x00009d80


	//----- nvinfo : EIATTR_MAX_THREADS
	.align		4
.L_970:
        /*040c*/ 	.byte	0x04, 0x05
        /*040e*/ 	.short	(.L_972 - .L_971)
.L_971:
        /*0410*/ 	.word	0x00000180
        /*0414*/ 	.word	0x00000001
        /*0418*/ 	.word	0x00000001


	//----- nvinfo : EIATTR_CRS_STACK_SIZE
	.align		4
.L_972:
        /*041c*/ 	.byte	0x04, 0x1e
        /*041e*/ 	.short	(.L_974 - .L_973)
.L_973:
        /*0420*/ 	.word	0x00000000


	//----- nvinfo : EIATTR_CBANK_PARAM_SIZE
	.align		4
.L_974:
        /*0424*/ 	.byte	0x03, 0x19
        /*0426*/ 	.short	0x0770


	//----- nvinfo : EIATTR_PARAM_CBANK
	.align		4
        /*0428*/ 	.byte	0x04, 0x0a
        /*042a*/ 	.short	(.L_976 - .L_975)
	.align		4
.L_975:
        /*042c*/ 	.word	index@(.nv.constant0._ZN7cutlass13device_kernelIN5flash11enable_sm90INS1_16FlashAttnBwdSm90INS1_25CollectiveMainloopBwdSm90ILi2ELi2ELi2EN4cute5tupleIJNS5_1CILi1EEES8_S8_EEENS6_IJNS7_ILi64EEENS7_ILi128EEESB_EEENS_10bfloat16_tEfNS_4arch4Sm90ELb1ELb0ELb0ELb1ELb1ELb1ELb0ELb0ELi2ELi1ELi2ELi1ELb0EEENS1_24CollectiveEpilogueBwdGQAISC_fSF_Li256ELb1ELb1EEENS1_25SingleTileBwdLPTSchedulerILb1ELi128ELb1EEEEEEEEEvNT_6ParamsE)
        /*0430*/ 	.short	0x0210
        /*0432*/ 	.short	0x0770


	//----- nvinfo : EIATTR_SW_WAR
	.align		4
.L_976:
        /*0434*/ 	.byte	0x04, 0x36
        /*0436*/ 	.short	(.L_978 - .L_977)
.L_977:
        /*0438*/ 	.word	0x00000008
.L_978:


//--------------------- .nv.info._ZN7cutlass13device_kernelIN5flash22FlashAttnBwdPreprocessIN4cute5tupleIJNS3_1CILi64EEENS5_ILi128EEEEEENS_10bfloat16_tEfNS_4arch4Sm90ELb1ELb1EEEEEvNT_6ParamsE --------------------------
	.section	.nv.info._ZN7cutlass13device_kernelIN5flash22FlashAttnBwdPreprocessIN4cute5tupleIJNS3_1CILi64EEENS5_ILi128EEEEEENS_10bfloat16_tEfNS_4arch4Sm90ELb1ELb1EEEEEvNT_6ParamsE,"",@"SHT_CUDA_INFO"
	.sectionflags	@""
	.align	4


	//----- nvinfo : EIATTR_CUDA_API_VERSION
	.align		4
        /*0000*/ 	.byte	0x04, 0x37
        /*0002*/ 	.short	(.L_980 - .L_979)
.L_979:
        /*0004*/ 	.word	0x00000082


	//----- nvinfo : EIATTR_KPARAM_INFO
	.align		4
.L_980:
        /*0008*/ 	.byte	0x04, 0x17
        /*000a*/ 	.short	(.L_982 - .L_981)
.L_981:
        /*000c*/ 	.word	0x00000000
        /*0010*/ 	.short	0x0000
        /*0012*/ 	.short	0x0000
        /*0014*/ 	.byte	0x00, 0xf0, 0xc1, 0x03


	//----- nvinfo : EIATTR_SPARSE_MMA_MASK
	.align		4
.L_982:
        /*0018*/ 	.byte	0x03, 0x50
        /*001a*/ 	.short	0x0000


	//----- nvinfo : EIATTR_MAXREG_COUNT
	.align		4
        /*001c*/ 	.byte	0x03, 0x1b
        /*001e*/ 	.short	0x0080


	//----- nvinfo : EIATTR_MERCURY_ISA_VERSION
	.align		4
        /*0020*/ 	.byte	0x03, 0x5f
        /*0022*/ 	.short	0x0101


	//----- nvinfo : EIATTR_COOP_GROUP_MASK_REGIDS
	.align		4
        /*0024*/ 	.byte	0x04, 0x29
        /*0026*/ 	.short	(.L_984 - .L_983)


	//   ....[0]....
.L_983:
        /*0028*/ 	.word	0xffffffff


	//   ....[1]....
        /*002c*/ 	.word	0xffffffff


	//   ....[2]....
        /*0030*/ 	.word	0xffffffff


	//   ....[3]....
        /*0034*/ 	.word	0xffffffff


	//   ....[4]....
        /*0038*/ 	.word	0xffffffff


	//   ....[5]....
        /*003c*/ 	.word	0xffffffff


	//   ....[6]....
        /*0040*/ 	.word	0xffffffff


	//   ....[7]....
        /*0044*/ 	.word	0xffffffff


	//   ....[8]....
        /*0048*/ 	.word	0xffffffff


	//   ....[9]....
        /*004c*/ 	.word	0xffffffff


	//   ....[10]....
        /*0050*/ 	.word	0xffffffff


	//   ....[11]....
        /*0054*/ 	.word	0xffffffff


	//   ....[12]....
        /*0058*/ 	.word	0xffffffff


	//   ....[13]....
        /*005c*/ 	.word	0xffffffff


	//   ....[14]....
        /*0060*/ 	.word	0xffffffff


	//   ....[15]....
        /*0064*/ 	.word	0xffffffff


	//----- nvinfo : EIATTR_COOP_GROUP_INSTR_OFFSETS
	.align		4
.L_984:
        /*0068*/ 	.byte	0x04, 0x28
        /*006a*/ 	.short	(.L_986 - .L_985)


	//   ....[0]....
.L_985:
        /*006c*/ 	.word	0x000013a0


	//   ....[1]....
        /*0070*/ 	.word	0x000013b0


	//   ....[2]....
        /*0074*/ 	.word	0x000013c0


	//   ....[3]....
        /*0078*/ 	.word	0x000013d0


	//   ....[4]....
        /*007c*/ 	.word	0x00001420


	//   ....[5]....
        /*0080*/ 	.word	0x00001430


	//   ....[6]....
        /*0084*/ 	.word	0x00001440


	//   ....[7]....
        /*0088*/ 	.word	0x00001450


	//   ....[8]....
        /*008c*/ 	.word	0x000014a0


	//   ....[9]....
        /*0090*/ 	.word	0x000014b0


	//   ....[10]....
        /*0094*/ 	.word	0x000014c0


	//   ....[11]....
        /*0098*/ 	.word	0x000014d0


	//   ....[12]....
        /*009c*/ 	.word	0x00001520


	//   ....[13]....
        /*00a0*/ 	.word	0x00001540


	//   ....[14]....
        /*00a4*/ 	.word	0x00001550


	//   ....[15]....
        /*00a8*/ 	.word	0x00001560


	//----- nvinfo : EIATTR_EXIT_INSTR_OFFSETS
	.align		4
.L_986:
        /*00ac*/ 	.byte	0x04, 0x1c
        /*00ae*/ 	.short	(.L_988 - .L_987)


	//   ....[0]....
.L_987:
        /*00b0*/ 	.word	0x000001c0


	//   ....[1]....
        /*00b4*/ 	.word	0x00001bb0


	//   ....[2]....
        /*00b8*/ 	.word	0x00001c30


	//----- nvinfo : EIATTR_MAX_THREADS
	.align		4
.L_988:
        /*00bc*/ 	.byte	0x04, 0x05
        /*00be*/ 	.short	(.L_990 - .L_989)
.L_989:
        /*00c0*/ 	.word	0x00000100
        /*00c4*/ 	.word	0x00000001
        /*00c8*/ 	.word	0x00000001


	//----- nvinfo : EIATTR_CRS_STACK_SIZE
	.align		4
.L_990:
        /*00cc*/ 	.byte	0x04, 0x1e
        /*00ce*/ 	.short	(.L_992 - .L_991)
.L_991:
        /*00d0*/ 	.word	0x00000000


	//----- nvinfo : EIATTR_CBANK_PARAM_SIZE
	.align		4
.L_992:
        /*00d4*/ 	.byte	0x03, 0x19
        /*00d6*/ 	.short	0x00f0


	//----- nvinfo : EIATTR_PARAM_CBANK
	.align		4
        /*00d8*/ 	.byte	0x04, 0x0a
        /*00da*/ 	.short	(.L_994 - .L_993)
	.align		4
.L_993:
        /*00dc*/ 	.word	index@(.nv.constant0._ZN7cutlass13device_kernelIN5flash22FlashAttnBwdPreprocessIN4cute5tupleIJNS3_1CILi64EEENS5_ILi128EEEEEENS_10bfloat16_tEfNS_4arch4Sm90ELb1ELb1EEEEEvNT_6ParamsE)
        /*00e0*/ 	.short	0x0210
        /*00e2*/ 	.short	0x00f0


	//----- nvinfo : EIATTR_SW_WAR
	.align		4
.L_994:
        /*00e4*/ 	.byte	0x04, 0x36
        /*00e6*/ 	.short	(.L_996 - .L_995)
.L_995:
        /*00e8*/ 	.word	0x00000008
.L_996:


//--------------------- .nv.callgraph             --------------------------
	.section	.nv.callgraph,"",@"SHT_CUDA_CALLGRAPH"
	.align	4
	.sectionentsize	8
	.align		4
        /*0000*/ 	.word	0x00000000
	.align		4
        /*0004*/ 	.word	0xffffffff
	.align		4
        /*0008*/ 	.word	index@(_ZN7cutlass13device_kernelIN5flash11enable_sm90INS1_16FlashAttnBwdSm90INS1_25CollectiveMainloopBwdSm90ILi2ELi2ELi2EN4cute5tupleIJNS5_1CILi1EEES8_S8_EEENS6_IJNS7_ILi80EEENS7_ILi128EEESB_EEENS_10bfloat16_tEfNS_4arch4Sm90ELb0ELb0ELb0ELb0ELb0ELb1ELb0ELb1ELi2ELi1ELi2ELi1ELb0EEENS1_21CollectiveEpilogueBwdISC_SD_SF_Li256ELb0ELb0ELi1EEENS1_19SingleTileSchedulerILb0ELb0ELb0ELi128EEEEEEEEEvNT_6ParamsE)
	.align		4
        /*000c*/ 	.word	index@(__assertfail)
	.align		4
        /*0010*/ 	.word	index@(_ZN7cutlass13device_kernelIN5flash11enable_sm90INS1_16FlashAttnBwdSm90INS1_25CollectiveMainloopBwdSm90ILi2ELi2ELi2EN4cute5tupleIJNS5_1CILi1EEES8_S8_EEENS6_IJNS7_ILi80EEENS7_ILi128EEESB_EEENS_10bfloat16_tEfNS_4arch4Sm90ELb0ELb0ELb0ELb0ELb1ELb1ELb0ELb1ELi2ELi1ELi2ELi1ELb0EEENS1_21CollectiveEpilogueBwdISC_SD_SF_Li256ELb0ELb0ELi1EEENS1_19SingleTileSchedulerILb0ELb0ELb0ELi128EEEEEEEEEvNT_6ParamsE)
	.align		4
        /*0014*/ 	.word	index@(__assertfail)
	.align		4
        /*0018*/ 	.word	index@(_ZN7cutlass13device_kernelIN5flash11enable_sm90INS1_16FlashAttnBwdSm90INS1_25CollectiveMainloopBwdSm90ILi2ELi2ELi2EN4cute5tupleIJNS5_1CILi1EEES8_S8_EEENS6_IJNS7_ILi80EEENS7_ILi128EEESB_EEENS_10bfloat16_tEfNS_4arch4Sm90ELb0ELb0ELb0ELb0ELb0ELb1ELb0ELb1ELi2ELi1ELi2ELi1ELb0EEENS1_24CollectiveEpilogueBwdGQAISC_fSF_Li256ELb0ELb0EEENS1_19SingleTileSchedulerILb0ELb0ELb0ELi128EEEEEEEEEvNT_6ParamsE)
	.align		4
        /*001c*/ 	.word	index@(__assertfail)
	.align		4
        /*0020*/ 	.word	index@(_ZN7cutlass13device_kernelIN5flash11enable_sm90INS1_16FlashAttnBwdSm90INS1_25CollectiveMainloopBwdSm90ILi2ELi2ELi2EN4cute5tupleIJNS5_1CILi1EEES8_S8_EEENS6_IJNS7_ILi80EEENS7_ILi128EEESB_EEENS_10bfloat16_tEfNS_4arch4Sm90ELb0ELb0ELb0ELb0ELb1ELb1ELb0ELb1ELi2ELi1ELi2ELi1ELb0EEENS1_24CollectiveEpilogueBwdGQAISC_fSF_Li256ELb0ELb1EEENS1_19SingleTileSchedulerILb0ELb0ELb0ELi128EEEEEEEEEvNT_6ParamsE)
	.align		4
        /*0024*/ 	.word	index@(__assertfail)
	.align		4
        /*0028*/ 	.word	index@(_ZN7cutlass13device_kernelIN5flash11enable_sm90INS1_16FlashAttnBwdSm90INS1_25CollectiveMainloopBwdSm90ILi2ELi2ELi2EN4cute5tupleIJNS5_1CILi1EEES8_S8_EEENS6_IJNS7_ILi80EEENS7_ILi128EEESB_EEENS_10bfloat16_tEfNS_4arch4Sm90ELb0ELb0ELb0ELb1ELb0ELb1ELb0ELb1ELi2ELi1ELi2ELi1ELb0EEENS1_21CollectiveEpilogueBwdISC_SD_SF_Li256ELb1ELb0ELi1EEENS1_19SingleTileSchedulerILb1ELb0ELb0ELi128EEEEEEEEEvNT_6ParamsE)
	.align		4
        /*002c*/ 	.word	index@(__assertfail)
	.align		4
        /*0030*/ 	.word	index@(_ZN7cutlass13device_kernelIN5flash11enable_sm90INS1_16FlashAttnBwdSm90INS1_25CollectiveMainloopBwdSm90ILi2ELi2ELi2EN4cute5tupleIJNS5_1CILi1EEES8_S8_EEENS6_IJNS7_ILi80EEENS7_ILi128EEESB_EEENS_10bfloat16_tEfNS_4arch4Sm90ELb0ELb0ELb0ELb1ELb1ELb1ELb0ELb1ELi2ELi1ELi2ELi1ELb0EEENS1_21CollectiveEpilogueBwdISC_SD_SF_Li256ELb1ELb0ELi1EEENS1_19SingleTileSchedulerILb1ELb0ELb0ELi128EEEEEEEEEvNT_6ParamsE)
	.align		4
        /*0034*/ 	.word	index@(__assertfail)
	.align		4
        /*0038*/ 	.word	index@(_ZN7cutlass13device_kernelIN5flash11enable_sm90INS1_16FlashAttnBwdSm90INS1_25CollectiveMainloopBwdSm90ILi2ELi2ELi2EN4cute5tupleIJNS5_1CILi1EEES8_S8_EEENS6_IJNS7_ILi80EEENS7_ILi128EEESB_EEENS_10bfloat16_tEfNS_4arch4Sm90ELb0ELb0ELb0ELb1ELb0ELb1ELb0ELb1ELi2ELi1ELi2ELi1ELb0EEENS1_24CollectiveEpilogueBwdGQAISC_fSF_Li256ELb1ELb0EEENS1_19SingleTileSchedulerILb1ELb0ELb0ELi128EEEEEEEEEvNT_6ParamsE)
	.align		4
        /*003c*/ 	.word	index@(__assertfail)
	.align		4
        /*0040*/ 	.word	index@(_ZN7cutlass13device_kernelIN5flash11enable_sm90INS1_16FlashAttnBwdSm90INS1_25CollectiveMainloopBwdSm90ILi2ELi2ELi2EN4cute5tupleIJNS5_1CILi1EEES8_S8_EEENS6_IJNS7_ILi80EEENS7_ILi128EEESB_EEENS_10bfloat16_tEfNS_4arch4Sm90ELb0ELb0ELb0ELb1ELb1ELb1ELb0ELb1ELi2ELi1ELi2ELi1ELb0EEENS1_24CollectiveEpilogueBwdGQAISC_fSF_Li256ELb1ELb1EEENS1_19SingleTileSchedulerILb1ELb0ELb0ELi128EEEEEEEEEvNT_6ParamsE)
	.align		4
        /*0044*/ 	.word	index@(__assertfail)
	.align		4
        /*0048*/ 	.word	index@(_ZN7cutlass13device_kernelIN5flash11enable_sm90INS1_16FlashAttnBwdSm90INS1_25CollectiveMainloopBwdSm90ILi2ELi2ELi2EN4cute5tupleIJNS5_1CILi1EEES8_S8_EEENS6_IJNS7_ILi64EEENS7_ILi128EEESB_EEENS_10bfloat16_tEfNS_4arch4Sm90ELb0ELb1ELb0ELb0ELb0ELb1ELb0ELb0ELi2ELi1ELi2ELi1ELb0EEENS1_21CollectiveEpilogueBwdISC_SD_SF_Li256ELb0ELb0ELi1EEENS1_19SingleTileSchedulerILb0ELb0ELb0ELi128EEEEEEEEEvNT_6ParamsE)
	.align		4
        /*004c*/ 	.word	index@(__assertfail)
	.align		4
        /*0050*/ 	.word	index@(_ZN7cutlass13device_kernelIN5flash11enable_sm90INS1_16FlashAttnBwdSm90INS1_25CollectiveMainloopBwdSm90ILi2ELi2ELi2EN4cute5tupleIJNS5_1CILi1EEES8_S8_EEENS6_IJNS7_ILi64EEENS7_ILi128EEESB_EEENS_10bfloat16_tEfNS_4arch4Sm90ELb0ELb1ELb0ELb0ELb1ELb1ELb0ELb0ELi2ELi1ELi2ELi1ELb0EEENS1_21CollectiveEpilogueBwdISC_SD_SF_Li256ELb0ELb0ELi1EEENS1_19SingleTileSchedulerILb0ELb0ELb0ELi128EEEEEEEEEvNT_6ParamsE)
	.align		4
        /*0054*/ 	.word	index@(__assertfail)
	.align		4
        /*0058*/ 	.word	index@(_ZN7cutlass13device_kernelIN5flash11enable_sm90INS1_16FlashAttnBwdSm90INS1_25CollectiveMainloopBwdSm90ILi2ELi2ELi2EN4cute5tupleIJNS5_1CILi1EEES8_S8_EEENS6_IJNS7_ILi64EEENS7_ILi128EEESB_EEENS_10bfloat16_tEfNS_4arch4Sm90ELb0ELb1ELb0ELb0ELb0ELb1ELb0ELb0ELi2ELi1ELi2ELi1ELb0EEENS1_24CollectiveEpilogueBwdGQAISC_fSF_Li256ELb0ELb0EEENS1_19SingleTileSchedulerILb0ELb0ELb0ELi128EEEEEEEEEvNT_6ParamsE)
	.align		4
        /*005c*/ 	.word	index@(__assertfail)
	.align		4
        /*0060*/ 	.word	index@(_ZN7cutlass13device_kernelIN5flash11enable_sm90INS1_16FlashAttnBwdSm90INS1_25CollectiveMainloopBwdSm90ILi2ELi2ELi2EN4cute5tupleIJNS5_1CILi1EEES8_S8_EEENS6_IJNS7_ILi64EEENS7_ILi128EEESB_EEENS_10bfloat16_tEfNS_4arch4Sm90ELb0ELb1ELb0ELb0ELb1ELb1ELb0ELb0ELi2ELi1ELi2ELi1ELb0EEENS1_24CollectiveEpilogueBwdGQAISC_fSF_Li256ELb0ELb1EEENS1_19SingleTileSchedulerILb0ELb0ELb0ELi128EEEEEEEEEvNT_6ParamsE)
	.align		4
        /*0064*/ 	.word	index@(__assertfail)
	.align		4
        /*0068*/ 	.word	index@(_ZN7cutlass13device_kernelIN5flash11enable_sm90INS1_16FlashAttnBwdSm90INS1_25CollectiveMainloopBwdSm90ILi2ELi2ELi2EN4cute5tupleIJNS5_1CILi1EEES8_S8_EEENS6_IJNS7_ILi64EEENS7_ILi128EEESB_EEENS_10bfloat16_tEfNS_4arch4Sm90ELb0ELb1ELb0ELb1ELb0ELb1ELb0ELb0ELi2ELi1ELi2ELi1ELb0EEENS1_21CollectiveEpilogueBwdISC_SD_SF_Li256ELb1ELb0ELi1EEENS1_19SingleTileSchedulerILb1ELb0ELb0ELi128EEEEEEEEEvNT_6ParamsE)
	.align		4
        /*006c*/ 	.word	index@(__assertfail)
	.align		4
        /*0070*/ 	.word	index@(_ZN7cutlass13device_kernelIN5flash11enable_sm90INS1_16FlashAttnBwdSm90INS1_25CollectiveMainloopBwdSm90ILi2ELi2ELi2EN4cute5tupleIJNS5_1CILi1EEES8_S8_EEENS6_IJNS7_ILi64EEENS7_ILi128EEESB_EEENS_10bfloat16_tEfNS_4arch4Sm90ELb0ELb1ELb0ELb1ELb1ELb1ELb0ELb0ELi2ELi1ELi2ELi1ELb0EEENS1_21CollectiveEpilogueBwdISC_SD_SF_Li256ELb1ELb0ELi1EEENS1_19SingleTileSchedulerILb1ELb0ELb0ELi128EEEEEEEEEvNT_6ParamsE)
	.align		4
        /*0074*/ 	.word	index@(__assertfail)
	.align		4
        /*0078*/ 	.word	index@(_ZN7cutlass13device_kernelIN5flash11enable_sm90INS1_16FlashAttnBwdSm90INS1_25CollectiveMainloopBwdSm90ILi2ELi2ELi2EN4cute5tupleIJNS5_1CILi1EEES8_S8_EEENS6_IJNS7_ILi64EEENS7_ILi128EEESB_EEENS_10bfloat16_tEfNS_4arch4Sm90ELb0ELb1ELb0ELb1ELb0ELb1ELb0ELb0ELi2ELi1ELi2ELi1ELb0EEENS1_24CollectiveEpilogueBwdGQAISC_fSF_Li256ELb1ELb0EEENS1_19SingleTileSchedulerILb1ELb0ELb0ELi128EEEEEEEEEvNT_6ParamsE)
	.align		4
        /*007c*/ 	.word	index@(__assertfail)
	.align		4
        /*0080*/ 	.word	index@(_ZN7cutlass13device_kernelIN5flash11enable_sm90INS1_16FlashAttnBwdSm90INS1_25CollectiveMainloopBwdSm90ILi2ELi2ELi2EN4cute5tupleIJNS5_1CILi1EEES8_S8_EEENS6_IJNS7_ILi64EEENS7_ILi128EEESB_EEENS_10bfloat16_tEfNS_4arch4Sm90ELb0ELb1ELb0ELb1ELb1ELb1ELb0ELb0ELi2ELi1ELi2ELi1ELb0EEENS1_24CollectiveEpilogueBwdGQAISC_fSF_Li256ELb1ELb1EEENS1_19SingleTileSchedulerILb1ELb0ELb0ELi128EEEEEEEEEvNT_6ParamsE)
	.align		4
        /*0084*/ 	.word	index@(__assertfail)
	.align		4
        /*0088*/ 	.word	index@(_ZN7cutlass13device_kernelIN5flash11enable_sm90INS1_16FlashAttnBwdSm90INS1_25CollectiveMainloopBwdSm90ILi2ELi2ELi2EN4cute5tupleIJNS5_1CILi1EEES8_S8_EEENS6_IJNS7_ILi64EEENS7_ILi128EEESB_EEENS_10bfloat16_tEfNS_4arch4Sm90ELb1ELb0ELb0ELb0ELb0ELb1ELb0ELb0ELi2ELi1ELi2ELi1ELb0EEENS1_21CollectiveEpilogueBwdISC_SD_SF_Li256ELb0ELb0ELi1EEENS1_25SingleTileBwdLPTSchedulerILb0ELi128ELb0EEEEEEEEEvNT_6ParamsE)
	.align		4
        /*008c*/ 	.word	index@(__assertfail)
	.align		4
        /*0090*/ 	.word	index@(_ZN7cutlass13device_kernelIN5flash11enable_sm90INS1_16FlashAttnBwdSm90INS1_25CollectiveMainloopBwdSm90ILi2ELi2ELi2EN4cute5tupleIJNS5_1CILi1EEES8_S8_EEENS6_IJNS7_ILi64EEENS7_ILi128EEESB_EEENS_10bfloat16_tEfNS_4arch4Sm90ELb1ELb0ELb0ELb0ELb1ELb1ELb0ELb0ELi2ELi1ELi2ELi1ELb0EEENS1_21CollectiveEpilogueBwdISC_SD_SF_Li256ELb0ELb0ELi1EEENS1_25SingleTileBwdLPTSchedulerILb0ELi128ELb1EEEEEEEEEvNT_6ParamsE)
	.align		4
        /*0094*/ 	.word	index@(__assertfail)
	.align		4
        /*0098*/ 	.word	index@(_ZN7cutlass13device_kernelIN5flash11enable_sm90INS1_16FlashAttnBwdSm90INS1_25CollectiveMainloopBwdSm90ILi2ELi2ELi2EN4cute5tupleIJNS5_1CILi1EEES8_S8_EEENS6_IJNS7_ILi64EEENS7_ILi128EEESB_EEENS_10bfloat16_tEfNS_4arch4Sm90ELb1ELb0ELb0ELb0ELb0ELb1ELb0ELb0ELi2ELi1ELi2ELi1ELb0EEENS1_24CollectiveEpilogueBwdGQAISC_fSF_Li256ELb0ELb0EEENS1_25SingleTileBwdLPTSchedulerILb0ELi128ELb0EEEEEEEEEvNT_6ParamsE)
	.align		4
        /*009c*/ 	.word	index@(__assertfail)
	.align		4
        /*00a0*/ 	.word	index@(_ZN7cutlass13device_kernelIN5flash11enable_sm90INS1_16FlashAttnBwdSm90INS1_25CollectiveMainloopBwdSm90ILi2ELi2ELi2EN4cute5tupleIJNS5_1CILi1EEES8_S8_EEENS6_IJNS7_ILi64EEENS7_ILi128EEESB_EEENS_10bfloat16_tEfNS_4arch4Sm90ELb1ELb0ELb0ELb0ELb1ELb1ELb0ELb0ELi2ELi1ELi2ELi1ELb0EEENS1_24CollectiveEpilogueBwdGQAISC_fSF_Li256ELb0ELb1EEENS1_25SingleTileBwdLPTSchedulerILb0ELi128ELb1EEEEEEEEEvNT_6ParamsE)
	.align		4
        /*00a4*/ 	.word	index@(__assertfail)
	.align		4
        /*00a8*/ 	.word	index@(_ZN7cutlass13device_kernelIN5flash11enable_sm90INS1_16FlashAttnBwdSm90INS1_25CollectiveMainloopBwdSm90ILi2ELi2ELi2EN4cute5tupleIJNS5_1CILi1EEES8_S8_EEENS6_IJNS7_ILi64EEENS7_ILi128EEESB_EEENS_10bfloat16_tEfNS_4arch4Sm90ELb1ELb0ELb0ELb1ELb0ELb1ELb0ELb0ELi2ELi1ELi2ELi1ELb0EEENS1_21CollectiveEpilogueBwdISC_SD_SF_Li256ELb1ELb0ELi1EEENS1_25SingleTileBwdLPTSchedulerILb1ELi128ELb0EEEEEEEEEvNT_6ParamsE)
	.align		4
        /*00ac*/ 	.word	index@(__assertfail)
	.align		4
        /*00b0*/ 	.word	index@(_ZN7cutlass13device_kernelIN5flash11enable_sm90INS1_16FlashAttnBwdSm90INS1_25CollectiveMainloopBwdSm90ILi2ELi2ELi2EN4cute5tupleIJNS5_1CILi1EEES8_S8_EEENS6_IJNS7_ILi64EEENS7_ILi128EEESB_EEENS_10bfloat16_tEfNS_4arch4Sm90ELb1ELb0ELb0ELb1ELb1ELb1ELb0ELb0ELi2ELi1ELi2ELi1ELb0EEENS1_21CollectiveEpilogueBwdISC_SD_SF_Li256ELb1ELb0ELi1EEENS1_25SingleTileBwdLPTSchedulerILb1ELi128ELb1EEEEEEEEEvNT_6ParamsE)
	.align		4
        /*00b4*/ 	.word	index@(__assertfail)
	.align		4
        /*00b8*/ 	.word	index@(_ZN7cutlass13device_kernelIN5flash11enable_sm90INS1_16FlashAttnBwdSm90INS1_25CollectiveMainloopBwdSm90ILi2ELi2ELi2EN4cute5tupleIJNS5_1CILi1EEES8_S8_EEENS6_IJNS7_ILi64EEENS7_ILi128EEESB_EEENS_10bfloat16_tEfNS_4arch4Sm90ELb1ELb0ELb0ELb1ELb0ELb1ELb0ELb0ELi2ELi1ELi2ELi1ELb0EEENS1_24CollectiveEpilogueBwdGQAISC_fSF_Li256ELb1ELb0EEENS1_25SingleTileBwdLPTSchedulerILb1ELi128ELb0EEEEEEEEEvNT_6ParamsE)
	.align		4
        /*00bc*/ 	.word	index@(__assertfail)
	.align		4
        /*00c0*/ 	.word	index@(_ZN7cutlass13device_kernelIN5flash11enable_sm90INS1_16FlashAttnBwdSm90INS1_25CollectiveMainloopBwdSm90ILi2ELi2ELi2EN4cute5tupleIJNS5_1CILi1EEES8_S8_EEENS6_IJNS7_ILi64EEENS7_ILi128EEESB_EEENS_10bfloat16_tEfNS_4arch4Sm90ELb1ELb0ELb0ELb1ELb1ELb1ELb0ELb0ELi2ELi1ELi2ELi1ELb0EEENS1_24CollectiveEpilogueBwdGQAISC_fSF_Li256ELb1ELb1EEENS1_25SingleTileBwdLPTSchedulerILb1ELi128ELb1EEEEEEEEEvNT_6ParamsE)
	.align		4
        /*00c4*/ 	.word	index@(__assertfail)
	.align		4
        /*00c8*/ 	.word	0x00000000
	.align		4
        /*00cc*/ 	.word	0xfffffffe
	.align		4
        /*00d0*/ 	.word	0x00000000
	.align		4
        /*00d4*/ 	.word	0xfffffffd
	.align		4
        /*00d8*/ 	.word	0x00000000
	.align		4
        /*00dc*/ 	.word	0xfffffffc


//--------------------- .nv.constant4             --------------------------
	.section	.nv.constant4,"a",@progbits
	.align	8
	.align		8
.nv.constant4:
        /*0000*/ 	.dword	__assertfail
	.align		8
        /*0008*/ 	.dword	__unnamed_1
	.align		8
        /*0010*/ 	.dword	__unnamed_2
	.align		8
        /*0018*/ 	.dword	__unnamed_3
	.align		8
        /*0020*/ 	.dword	__unnamed_4
	.align		8
        /*0028*/ 	.dword	__unnamed_5
	.align		8
        /*0030*/ 	.dword	__unnamed_6
	.align		8
        /*0038*/ 	.dword	_ZN66_INTERNAL_1792fac5_30_flash_bwd_hdim128_bf16_sm90_cu_1f2e7571_28534cuda3std3__45__cpo5beginE
	.align		8
        /*0040*/ 	.dword	_ZN66_INTERNAL_1792fac5_30_flash_bwd_hdim128_bf16_sm90_cu_1f2e7571_28534cuda3std3__45__cpo3endE
	.align		8
        /*0048*/ 	.dword	_ZN66_INTERNAL_1792fac5_30_flash_bwd_hdim128_bf16_sm90_cu_1f2e7571_28534cuda3std3__45__cpo6cbeginE
	.align		8
        /*0050*/ 	.dword	_ZN66_INTERNAL_1792fac5_30_flash_bwd_hdim128_bf16_sm90_cu_1f2e7571_28534cuda3std3__45__cpo4cendE
	.align		8
        /*0058*/ 	.dword	_ZN66_INTERNAL_1792fac5_30_flash_bwd_hdim128_bf16_sm90_cu_1f2e7571_28534cuda3std3__468_GLOBAL__N__1792fac5_30_flash_bwd_hdim128_bf16_sm90_cu_1f2e7571_28536ignoreE
	.align		8
        /*0060*/ 	.dword	_ZN66_INTERNAL_1792fac5_30_flash_bwd_hdim128_bf16_sm90_cu_1f2e7571_28534cuda3std3__419piecewise_constructE
	.align		8
        /*0068*/ 	.dword	_ZN66_INTERNAL_1792fac5_30_flash_bwd_hdim128_bf16_sm90_cu_1f2e7571_28534cuda3std3__48in_placeE
	.align		8
        /*0070*/ 	.dword	_ZN66_INTERNAL_1792fac5_30_flash_bwd_hdim128_bf16_sm90_cu_1f2e7571_28534cuda3std6ranges3__45__cpo4swapE
	.align		8
        /*0078*/ 	.dword	_ZN66_INTERNAL_1792fac5_30_flash_bwd_hdim128_bf16_sm90_cu_1f2e7571_28534cuda3std6ranges3__45__cpo9iter_moveE
	.align		8
        /*0080*/ 	.dword	_ZN66_INTERNAL_1792fac5_30_flash_bwd_hdim128_bf16_sm90_cu_1f2e7571_28534cute7productE
	.align		8
        /*0088*/ 	.dword	_ZN66_INTERNAL_1792fac5_30_flash_bwd_hdim128_bf16_sm90_cu_1f2e7571_28534cute1_E
	.align		8
        /*0090*/ 	.dword	$str$23
	.align		8
        /*0098*/ 	.dword	$str$24


//--------------------- .text._ZN7cutlass13device_kernelIN5flash11enable_sm90INS1_16FlashAttnBwdSm90INS1_25CollectiveMainloopBwdSm90ILi2ELi2ELi2EN4cute5tupleIJNS5_1CILi1EEES8_S8_EEENS6_IJNS7_ILi80EEENS7_ILi128EEESB_EEENS_10bfloat16_tEfNS_4arch4Sm90ELb0ELb0ELb0ELb0ELb0ELb1ELb0ELb1ELi2ELi1ELi2ELi1ELb0EEENS1_21CollectiveEpilogueBwdISC_SD_SF_Li256ELb0ELb0ELi1EEENS1_19SingleTileSchedulerILb0ELb0ELb0ELi128EEEEEEEEEvNT_6ParamsE --------------------------
	.section	.text._ZN7cutlass13device_kernelIN5flash11enable_sm90INS1_16FlashAttnBwdSm90INS1_25CollectiveMainloopBwdSm90ILi2ELi2ELi2EN4cute5tupleIJNS5_1CILi1EEES8_S8_EEENS6_IJNS7_ILi80EEENS7_ILi128EEESB_EEENS_10bfloat16_tEfNS_4arch4Sm90ELb0ELb0ELb0ELb0ELb0ELb1ELb0ELb1ELi2ELi1ELi2ELi1ELb0EEENS1_21CollectiveEpilogueBwdISC_SD_SF_Li256ELb0ELb0ELi1EEENS1_19SingleTileSchedulerILb0ELb0ELb0ELi128EEEEEEEEEvNT_6ParamsE,"ax",@progbits
	.align	128
.text._ZN7cutlass13device_kernelIN5flash11enable_sm90INS1_16FlashAttnBwdSm90INS1_25CollectiveMainloopBwdSm90ILi2ELi2ELi2EN4cute5tupleIJNS5_1CILi1EEES8_S8_EEENS6_IJNS7_ILi80EEENS7_ILi128EEESB_EEENS_10bfloat16_tEfNS_4arch4Sm90ELb0ELb0ELb0ELb0ELb0ELb1ELb0ELb1ELi2ELi1ELi2ELi1ELb0EEENS1_21CollectiveEpilogueBwdISC_SD_SF_Li256ELb0ELb0ELi1EEENS1_19SingleTileSchedulerILb0ELb0ELb0ELi128EEEEEEEEEvNT_6ParamsE:
        .type           _ZN7cutlass13device_kernelIN5flash11enable_sm90INS1_16FlashAttnBwdSm90INS1_25CollectiveMainloopBwdSm90ILi2ELi2ELi2EN4cute5tupleIJNS5_1CILi1EEES8_S8_EEENS6_IJNS7_ILi80EEENS7_ILi128EEESB_EEENS_10bfloat16_tEfNS_4arch4Sm90ELb0ELb0ELb0ELb0ELb0ELb1ELb0ELb1ELi2ELi1ELi2ELi1ELb0EEENS1_21CollectiveEpilogueBwdISC_SD_SF_Li256ELb0ELb0ELi1EEENS1_19SingleTileSchedulerILb0ELb0ELb0ELi128EEEEEEEEEvNT_6ParamsE,@function
        .size           _ZN7cutlass13device_kernelIN5flash11enable_sm90INS1_16FlashAttnBwdSm90INS1_25CollectiveMainloopBwdSm90ILi2ELi2ELi2EN4cute5tupleIJNS5_1CILi1EEES8_S8_EEENS6_IJNS7_ILi80EEENS7_ILi128EEESB_EEENS_10bfloat16_tEfNS_4arch4Sm90ELb0ELb0ELb0ELb0ELb0ELb1ELb0ELb1ELi2ELi1ELi2ELi1ELb0EEENS1_21CollectiveEpilogueBwdISC_SD_SF_Li256ELb0ELb0ELi1EEENS1_19SingleTileSchedulerILb0ELb0ELb0ELi128EEEEEEEEEvNT_6ParamsE,(.L_x_3682 - _ZN7cutlass13device_kernelIN5flash11enable_sm90INS1_16FlashAttnBwdSm90INS1_25CollectiveMainloopBwdSm90ILi2ELi2ELi2EN4cute5tupleIJNS5_1CILi1EEES8_S8_EEENS6_IJNS7_ILi80EEENS7_ILi128EEESB_EEENS_10bfloat16_tEfNS_4arch4Sm90ELb0ELb0ELb0ELb0ELb0ELb1ELb0ELb1ELi2ELi1ELi2ELi1ELb0EEENS1_21CollectiveEpilogueBwdISC_SD_SF_Li256ELb0ELb0ELi1EEENS1_19SingleTileSchedulerILb0ELb0ELb0ELi128EEEEEEEEEvNT_6ParamsE)
        .other          _ZN7cutlass13device_kernelIN5flash11enable_sm90INS1_16FlashAttnBwdSm90INS1_25CollectiveMainloopBwdSm90ILi2ELi2ELi2EN4cute5tupleIJNS5_1CILi1EEES8_S8_EEENS6_IJNS7_ILi80EEENS7_ILi128EEESB_EEENS_10bfloat16_tEfNS_4arch4Sm90ELb0ELb0ELb0ELb0ELb0ELb1ELb0ELb1ELi2ELi1ELi2ELi1ELb0EEENS1_21CollectiveEpilogueBwdISC_SD_SF_Li256ELb0ELb0ELi1EEENS1_19SingleTileSchedulerILb0ELb0ELb0ELi128EEEEEEEEEvNT_6ParamsE,@"STO_CUDA_ENTRY STV_DEFAULT"
_ZN7cutlass13device_kernelIN5flash11enable_sm90INS1_16FlashAttnBwdSm90INS1_25CollectiveMainloopBwdSm90ILi2ELi2ELi2EN4cute5tupleIJNS5_1CILi1EEES8_S8_EEENS6_IJNS7_ILi80EEENS7_ILi128EEESB_EEENS_10bfloat16_tEfNS_4arch4Sm90ELb0ELb0ELb0ELb0ELb0ELb1ELb0ELb1ELi2ELi1ELi2ELi1ELb0EEENS1_21CollectiveEpilogueBwdISC_SD_SF_Li256ELb0ELb0ELi1EEENS1_19SingleTileSchedulerILb0ELb0ELb0ELi128EEEEEEEEEvNT_6ParamsE:
[----:B------:R-:W1:Y:S02]  /*0000*/  LDC R1, c[0x0][0x28] ;  /* 0x00000a00ff017b82 */ /* 0x000e640000000800 */
[----:B-1----:R-:W-:Y:S01]  /*0010*/  VIADD R1, R1, 0xffffffe0 ;  /* 0xffffffe001017836 */ /* 0x002fe20000000000 */
[----:B------:R-:W1:Y:S01]  /*0020*/  S2R R3, SR_TID.X ;  /* 0x0000000000037919 */ /* 0x000e620000002100 */
[----:B------:R-:W-:Y:S01]  /*0030*/  ELECT P0, URZ, PT ;  /* 0x00000000003f782f */ /* 0x000fe20003800000 */
[----:B------:R-:W-:Y:S01]  /*0040*/  BSSY B0, `(.L_x_0) ;  /* 0x0000019000007945 */ /* 0x000fe20003800000 */
[----:B-1----:R-:W-:-:S05]  /*0050*/  SHF.R.U32.HI R0, RZ, 0x5, R3 ;  /* 0x00000005ff007819 */ /* 0x002fca0000011603 */
[----:B------:R-:W1:Y:S02]  /*0060*/  SHFL.IDX PT, R2, R0, RZ, 0x1f ;  /* 0x00001fff00027589 */ /* 0x000e6400000e0000 */
[----:B-1----:R-:W-:-:S13]  /*0070*/  ISETP.EQ.AND P0, PT, R2, RZ, P0 ;  /* 0x000000ff0200720c */ /* 0x002fda0000702270 */
[----:B------:R-:W-:Y:S05]  /*0080*/  @!P0 BRA `(.L_x_1) ;  /* 0x0000000000508947 */ /* 0x000fea0003800000 */
[----:B------:R-:W-:Y:S02]  /*0090*/  ULDC.64 UR4, c[0x0][0x198] ;  /* 0x0000660000047ab9 */ /* 0x000fe40000000a00 */
[----:B------:R-:W-:Y:S02]  /*00a0*/  UIADD3 UR6, UP0, UR4, 0xf0, URZ ;  /* 0x000000f004067890 */ /* 0x000fe4000ff1e03f */
[----:B------:R-:W-:Y:S02]  /*00b0*/  UIADD3 UR8, UP1, UR4, 0x1f0, URZ ;  /* 0x000001f004087890 */ /* 0x000fe4000ff3e03f */
[----:B------:R-:W-:Y:S02]  /*00c0*/  UIADD3 UR10, UP2, UR4, 0x2f0, URZ ;  /* 0x000002f0040a7890 */ /* 0x000fe4000ff5e03f */
[----:B------:R-:W-:Y:S02]  /*00d0*/  UIADD3 UR12, UP3, UR4, 0x3f0, URZ ;  /* 0x000003f0040c7890 */ /* 0x000fe4000ff7e03f */
[----:B------:R-:W-:-:S02]  /*00e0*/  UIADD3 UR14, UP4, UR4, 0x670, URZ ;  /* 0x00000670040e7890 */ /* 0x000fc4000ff9e03f */
[----:B------:R-:W-:Y:S02]  /*00f0*/  UIADD3.X UR7, URZ, UR5, URZ, UP0, !UPT ;  /* 0x000000053f077290 */ /* 0x000fe400087fe43f */
[----:B------:R-:W-:Y:S02]  /*0100*/  UIADD3 UR4, UP5, UR4, 0x770, URZ ;  /* 0x0000077004047890 */ /* 0x000fe4000ffbe03f */
[----:B------:R-:W-:Y:S02]  /*0110*/  UIADD3.X UR9, URZ, UR5, URZ, UP1, !UPT ;  /* 0x000000053f097290 */ /* 0x000fe40008ffe43f */
[----:B------:R-:W-:Y:S02]  /*0120*/  UIADD3.X UR11, URZ, UR5, URZ, UP2, !UPT ;  /* 0x000000053f0b7290 */ /* 0x000fe400097fe43f */
[----:B------:R-:W-:Y:S01]  /*0130*/  UIADD3.X UR13, URZ, UR5, URZ, UP3, !UPT ;  /* 0x000000053f0d7290 */ /* 0x000fe20009ffe43f */
[----:B------:R1:W-:Y:S01]  /*0140*/  UTMACCTL.PF [UR6] ;  /* 0x00000000060079b9 */ /* 0x0003e20008040000 */
[----:B------:R-:W-:-:S03]  /*0150*/  UIADD3.X UR15, URZ, UR5, URZ, UP4, !UPT ;  /* 0x000000053f0f7290 */ /* 0x000fc6000a7fe43f */
[----:B------:R1:W-:Y:S01]  /*0160*/  UTMACCTL.PF [UR8] ;  /* 0x00000000080079b9 */ /* 0x0003e20008040000 */
[----:B------:R-:W-:Y:S01]  /*0170*/  UIADD3.X UR5, URZ, UR5, URZ, UP5, !UPT ;  /* 0x000000053f057290 */ /* 0x000fe2000affe43f */
[----:B------:R1:W-:Y:S02]  /*0180*/  UTMACCTL.PF [UR10] ;  /* 0x000000000a0079b9 */ /* 0x0003e40008040000 */
[----:B------:R1:W-:Y:S02]  /*0190*/  UTMACCTL.PF [UR12] ;  /* 0x000000000c0079b9 */ /* 0x0003e40008040000 */
[----:B------:R1:W-:Y:S04]  /*01a0*/  UTMACCTL.PF [UR14] ;  /* 0x000000000e0079b9 */ /* 0x0003e80008040000 */
[----:B------:R1:W-:Y:S02]  /*01b0*/  UTMACCTL.PF [UR4] ;  /* 0x00000000040079b9 */ /* 0x0003e40008040000 */
[----:B-1----:R-:W-:Y:S01]  /*01c0*/  NOP ;  /* 0x0000000000007918 */ /* 0x002fe20000000000 */
.L_x_1:
[----:B------:R-:W-:Y:S05]  /*01d0*/  BSYNC B0 ;  /* 0x0000000000007941 */ /* 0x000fea0003800000 */
.L_x_0:
[----:B------:R-:W-:Y:S01]  /*01e0*/  VOTEU.ANY UP0, P0 ;  /* 0x00000000003f7886 */ /* 0x000fe20000000100 */
[----:B------:R-:W1:Y:S01]  /*01f0*/  SHFL.IDX PT, R2, R0, RZ, 0x1f ;  /* 0x00001fff00027589 */ /* 0x000e6200000e0000 */
[----:B------:R-:W-:Y:S01]  /*0200*/  UMOV UR4, 0x1 ;  /* 0x0000000100047882 */ /* 0x000fe20000000000 */
[----:B------:R-:W-:Y:S02]  /*0210*/  SHF.R.U32.HI R3, RZ, 0x7, R3 ;  /* 0x00000007ff037819 */ /* 0x000fe40000011603 */
[----:B------:R-:W2:Y:S01]  /*0220*/  @UP0 S2UR UR7, SR_CgaCtaId ;  /* 0x00000000000709c3 */ /* 0x000ea20000008800 */
[----:B------:R-:W-:Y:S01]  /*0230*/  @UP0 UMOV UR6, 0x400 ;  /* 0x0000040000060882 */ /* 0x000fe20000000000 */
[----:B------:R-:W-:-:S04]  /*0240*/  @UP0 UIADD3 UR4, -UR4, 0x100000, URZ ;  /* 0x0010000004040890 */ /* 0x000fc8000fffe13f */
[----:B------:R-:W-:Y:S02]  /*0250*/  @UP0 USHF.L.U32 UR5, UR4, 0xb, URZ ;  /* 0x0000000b04050899 */ /* 0x000fe4000800063f */
[----:B------:R-:W-:Y:S01]  /*0260*/  @UP0 USHF.L.U32 UR4, UR4, 0x1, URZ ;  /* 0x0000000104040899 */ /* 0x000fe2000800063f */
[----:B-1----:R-:W-:Y:S02]  /*0270*/  ISETP.NE.AND P1, PT, R2, RZ, PT ;  /* 0x000000ff0200720c */ /* 0x002fe40003f25270 */
[----:B------:R1:W3:Y:S01]  /*0280*/  SHFL.IDX PT, R2, R3, RZ, 0x1f ;  /* 0x00001fff03027589 */ /* 0x0002e200000e0000 */
[----:B--2---:R-:W-:Y:S01]  /*0290*/  @UP0 ULEA UR6, UR7, UR6, 0x18 ;  /* 0x0000000607060291 */ /* 0x004fe2000f8ec03f */
[----:B------:R-:W-:Y:S02]  /*02a0*/  VOTEU.ANY UP0, P0 ;  /* 0x00000000003f7886 */ /* 0x000fe40000000100 */
[----:B------:R-:W2:Y:S09]  /*02b0*/  FENCE.VIEW.ASYNC.S ;  /* 0x00000000000073c6 */ /* 0x000eb20000000000 */
[----:B--2---:R1:W2:Y:S02]  /*02c0*/  @UP0 SYNCS.EXCH.64 URZ, [UR6+0x38800], UR4 ;  /* 0x03880004063f05b2 */ /* 0x0042a40008000100 */
[----:B-1----:R-:W-:Y:S05]  /*02d0*/  @P1 BRA `(.L_x_2) ;  /* 0x0000000000481947 */ /* 0x002fea0003800000 */
[----:B------:R-:W1:Y:S01]  /*02e0*/  S2UR UR5, SR_CgaCtaId ;  /* 0x00000000000579c3 */ /* 0x000e620000008800 */
[----:B------:R-:W-:Y:S01]  /*02f0*/  UMOV UR4, 0x400 ;  /* 0x0000040000047882 */ /* 0x000fe20000000000 */
[----:B------:R-:W-:Y:S01]  /*0300*/  UMOV UR6, 0x1 ;  /* 0x0000000100067882 */ /* 0x000fe20000000000 */
[----:B------:R-:W-:Y:S01]  /*0310*/  UMOV UR9, 0x100 ;  /* 0x0000010000097882 */ /* 0x000fe20000000000 */
[----:B------:R-:W-:-:S04]  /*0320*/  UIADD3 UR6, -UR6, 0x100000, URZ ;  /* 0x0010000006067890 */ /* 0x000fc8000fffe13f */
[----:B------:R-:W-:Y:S02]  /*0330*/  USHF.L.U32 UR7, UR6, 0xb, URZ ;  /* 0x0000000b06077899 */ /* 0x000fe4000800063f */
[----:B------:R-:W-:Y:S01]  /*0340*/  USHF.L.U32 UR6, UR6, 0x1, URZ ;  /* 0x0000000106067899 */ /* 0x000fe2000800063f */
[----:B------:R-:W-:Y:S01]  /*0350*/  ELECT P0, URZ, PT ;  /* 0x00000000003f782f */ /* 0x000fe20003800000 */
[----:B-1----:R-:W-:Y:S02]  /*0360*/  ULEA UR8, UR5, UR4, 0x18 ;  /* 0x0000000405087291 */ /* 0x002fe4000f8ec03f */
[----:B------:R-:W-:-:S04]  /*0370*/  UIADD3 UR4, -UR9, 0x100000, URZ ;  /* 0x0010000009047890 */ /* 0x000fc8000fffe13f */
[----:B------:R-:W-:Y:S02]  /*0380*/  USHF.L.U32 UR5, UR4, 0xb, URZ ;  /* 0x0000000b04057899 */ /* 0x000fe4000800063f */
[----:B------:R-:W-:Y:S01]  /*0390*/  USHF.L.U32 UR4, UR4, 0x1, URZ ;  /* 0x0000000104047899 */ /* 0x000fe2000800063f */
[----:B------:R-:W1:Y:S03]  /*03a0*/  FENCE.VIEW.ASYNC.S ;  /* 0x00000000000073c6 */ /* 0x000e660000000000 */
[----:B-1----:R1:W4:Y:S08]  /*03b0*/  SYNCS.EXCH.64 URZ, [UR8+0x38810], UR6 ;  /* 0x03881006083f75b2 */ /* 0x0023300008000100 */
[----:B------:R1:W1:Y:S01]  /*03c0*/  SYNCS.EXCH.64 URZ, [UR8+0x38820], UR4 ;  /* 0x03882004083f75b2 */ /* 0x0002620008000100 */
[----:B------:R1:W1:Y:S01]  /*03d0*/  SYNCS.EXCH.64 URZ, [UR8+0x38818], UR6 ;  /* 0x03881806083f75b2 */ /* 0x0002620008000100 */
[----:B------:R1:W1:Y:S01]  /*03e0*/  SYNCS.EXCH.64 URZ, [UR8+0x38828], UR4 ;  /* 0x03882804083f75b2 */ /* 0x0002620008000100 */
[----:B------:R-:W-:Y:S01]  /*03f0*/  NOP ;  /* 0x0000000000007918 */ /* 0x000fe20000000000 */
.L_x_2:
[----:B------:R-:W5:Y:S01]  /*0400*/  SHFL.IDX PT, R3, R0, RZ, 0x1f ;  /* 0x00001fff00037589 */ /* 0x000f6200000e0000 */
[----:B------:R-:W-:Y:S01]  /*0410*/  NOP ;  /* 0x0000000000007918 */ /* 0x000fe20000000000 */
[----:B-----5:R-:W-:-:S13]  /*0420*/  ISETP.NE.AND P0, PT, R3, RZ, PT ;  /* 0x000000ff0300720c */ /* 0x020fda0003f05270 */
[----:B------:R-:W-:Y:S05]  /*0430*/  @P0 BRA `(.L_x_3) ;  /* 0x0000000000480947 */ /* 0x000fea0003800000 */
[----:B-1----:R-:W1:Y:S01]  /*0440*/  S2UR UR5, SR_CgaCtaId ;  /* 0x00000000000579c3 */ /* 0x002e620000008800 */
[----:B------:R-:W-:Y:S01]  /*0450*/  UMOV UR4, 0x400 ;  /* 0x0000040000047882 */ /* 0x000fe20000000000 */
[----:B------:R-:W-:Y:S01]  /*0460*/  UMOV UR6, 0x1 ;  /* 0x0000000100067882 */ /* 0x000fe20000000000 */
[----:B------:R-:W-:Y:S01]  /*0470*/  UMOV UR7, 0x100 ;  /* 0x0000010000077882 */ /* 0x000fe20000000000 */
[----:B------:R-:W-:Y:S01]  /*0480*/  ELECT P0, URZ, PT ;  /* 0x00000000003f782f */ /* 0x000fe20003800000 */
[----:B-1----:R-:W-:Y:S02]  /*0490*/  ULEA UR8, UR5, UR4, 0x18 ;  /* 0x0000000405087291 */ /* 0x002fe4000f8ec03f */
[----:B------:R-:W-:-:S04]  /*04a0*/  UIADD3 UR4, -UR6, 0x100000, URZ ;  /* 0x0010000006047890 */ /* 0x000fc8000fffe13f */
[----:B------:R-:W-:Y:S02]  /*04b0*/  USHF.L.U32 UR5, UR4, 0xb, URZ ;  /* 0x0000000b04057899 */ /* 0x000fe4000800063f */
[----:B------:R-:W-:Y:S02]  /*04c0*/  USHF.L.U32 UR4, UR4, 0x1, URZ ;  /* 0x0000000104047899 */ /* 0x000fe4000800063f */
[----:B------:R-:W-:-:S04]  /*04d0*/  UIADD3 UR6, -UR7, 0x100000, URZ ;  /* 0x0010000007067890 */ /* 0x000fc8000fffe13f */
[----:B------:R-:W-:Y:S02]  /*04e0*/  USHF.L.U32 UR7, UR6, 0xb, URZ ;  /* 0x0000000b06077899 */ /* 0x000fe4000800063f */
[----:B------:R-:W-:Y:S01]  /*04f0*/  USHF.L.U32 UR6, UR6, 0x1, URZ ;  /* 0x0000000106067899 */ /* 0x000fe2000800063f */
[----:B------:R-:W1:Y:S03]  /*0500*/  FENCE.VIEW.ASYNC.S ;  /* 0x00000000000073c6 */ /* 0x000e660000000000 */
[----:B-1----:R1:W1:Y:S08]  /*0510*/  SYNCS.EXCH.64 URZ, [UR8+0x38830], UR4 ;  /* 0x03883004083f75b2 */ /* 0x0022700008000100 */
[----:B------:R1:W1:Y:S01]  /*0520*/  SYNCS.EXCH.64 URZ, [UR8+0x38840], UR6 ;  /* 0x03884006083f75b2 */ /* 0x0002620008000100 */
[----:B------:R1:W1:Y:S01]  /*0530*/  SYNCS.EXCH.64 URZ, [UR8+0x38838], UR4 ;  /* 0x03883804083f75b2 */ /* 0x0002620008000100 */
[----:B------:R1:W1:Y:S01]  /*0540*/  SYNCS.EXCH.64 URZ, [UR8+0x38848], UR6 ;  /* 0x03884806083f75b2 */ /* 0x0002620008000100 */
[----:B------:R-:W-:Y:S01]  /*0550*/  NOP ;  /* 0x0000000000007918 */ /* 0x000fe20000000000 */
.L_x_3:
[----:B---3--:R-:W-:Y:S01]  /*0560*/  ISETP.NE.AND P0, PT, R2, RZ, PT ;  /* 0x000000ff0200720c */ /* 0x008fe20003f05270 */
[----:B------:R-:W-:Y:S01]  /*0570*/  IMAD.MOV.U32 R2, RZ, RZ, 0x1 ;  /* 0x00000001ff027424 */ /* 0x000fe200078e00ff */
[----:B------:R-:W-:Y:S01]  /*0580*/  NOP ;  /* 0x0000000000007918 */ /* 0x000fe20000000000 */
[----:B------:R-:W-:Y:S03]  /*0590*/  BSSY B6, `(.L_x_4) ;  /* 0x000095a000067945 */ /* 0x000fe60003800000 */
[----:B------:R-:W-:-:S05]  /*05a0*/  SEL R2, R2, 0x2, !P0 ;  /* 0x0000000202027807 */ /* 0x000fca0004000000 */
[----:B------:R3:W-:Y:S01]  /*05b0*/  STL [R1], R2 ;  /* 0x0000000201007387 */ /* 0x0007e20000100800 */
[----:B-12-4-:R-:W-:Y:S06]  /*05c0*/  BAR.SYNC.DEFER_BLOCKING 0x0 ;  /* 0x0000000000007b1d */ /* 0x016fec0000010000 */
[----:B------:R-:W-:Y:S05]  /*05d0*/  @!P0 BRA `(.L_x_5) ;  /* 0x0000006c00348947 */ /* 0x000fea0003800000 */
.L_x_6:
[----:B------:R-:W-:-:S08]  /*05e0*/  NOP ;  /* 0x0000000000007918 */ /* 0x000fd00000000000 */
[----:B------:R-:W1:Y:S02]  /*05f0*/  USETMAXREG.TRY_ALLOC.CTAPOOL UP0, 0xf0 ;  /* 0x000000f0000079c8 */ /* 0x000e640008000600 */
[----:B-1----:R-:W-:-:S13]  /*0600*/  PLOP3.LUT P0, PT, PT, PT, UP0, 0x80, 0x0 ;  /* 0x000000000000781c */ /* 0x002fda0003f0f008 */
[----:B------:R-:W-:Y:S05]  /*0610*/  @!P0 BRA `(.L_x_6) ;  /* 0xfffffffc00f08947 */ /* 0x000fea000383ffff */
[----:B------:R-:W-:Y:S01]  /*0620*/  LOP3.LUT R0, R0, 0x3, RZ, 0xc0, !PT ;  /* 0x0000000300007812 */ /* 0x000fe200078ec0ff */
[----:B---3--:R-:W1:Y:S01]  /*0630*/  S2R R2, SR_TID.X ;  /* 0x0000000000027919 */ /* 0x008e620000002100 */
[----:B------:R-:W2:Y:S04]  /*0640*/  S2UR UR4, SR_CTAID.Z ;  /* 0x00000000000479c3 */ /* 0x000ea80000002700 */
[----:B------:R-:W3:Y:S02]  /*0650*/  SHFL.IDX PT, R0, R0, RZ, 0x1f ;  /* 0x00001fff00007589 */ /* 0x000ee400000e0000 */
[----:B---3--:R-:W-:Y:S02]  /*0660*/  ISETP.NE.AND P0, PT, R0, RZ, PT ;  /* 0x000000ff0000720c */ /* 0x008fe40003f05270 */
[----:B-1----:R-:W-:-:S11]  /*0670*/  SHF.R.U32.HI R2, RZ, 0x7, R2 ;  /* 0x00000007ff027819 */ /* 0x002fd60000011602 */
[----:B------:R-:W-:-:S05]  /*0680*/  @!P0 VIADD R2, R2, 0x9 ;  /* 0x0000000902028836 */ /* 0x000fca0000000000 */
[----:B------:R1:W-:Y:S06]  /*0690*/  @!P0 BAR.ARV R2, 0xa0 ;  /* 0x000280020000851d */ /* 0x0003ec0000002000 */
[----:B--2---:R-:W-:-:S13]  /*06a0*/  ISETP.LE.AND P0, PT, RZ, UR4, PT ;  /* 0x00000004ff007c0c */ /* 0x004fda000bf03270 */
[----:B-1----:R-:W-:Y:S05]  /*06b0*/  @!P0 BRA `(.L_x_7) ;  /* 0x00000094001c8947 */ /* 0x002fea0003800000 */
[----:B------:R-:W-:-:S04]  /*06c0*/  MOV R0, RZ ;  /* 0x000000ff00007202 */ /* 0x000fc80000000f00 */
[----:B------:R-:W-:-:S13]  /*06d0*/  LOP3.LUT P0, RZ, R0, 0x3ff, RZ, 0xc0, !PT ;  /* 0x000003ff00ff7812 */ /* 0x000fda000780c0ff */
[----:B------:R-:W-:Y:S05]  /*06e0*/  @!P0 BRA `(.L_x_8) ;  /* 0x00000000007c8947 */ /* 0x000fea0003800000 */
[----:B------:R-:W-:Y:S01]  /*06f0*/  MOV R2, 0x0 ;  /* 0x0000000000027802 */ /* 0x000fe20000000f00 */
[----:B------:R-:W-:Y:S01]  /*0700*/  ULDC.64 UR4, c[0x4][0x90] ;  /* 0x0100240000047ab9 */ /* 0x000fe20000000a00 */
[----:B------:R-:W-:Y:S01]  /*0710*/  ULDC.64 UR6, c[0x4][0x28] ;  /* 0x01000a0000067ab9 */ /* 0x000fe20000000a00 */
[----:B------:R-:W-:Y:S01]  /*0720*/  IMAD.U32 R4, RZ, RZ, UR4 ;  /* 0x00000004ff047e24 */ /* 0x000fe2000f8e00ff */
[----:B------:R1:W2:Y:S01]  /*0730*/  LDC.64 R14, c[0x4][R2] ;  /* 0x01000000020e7b82 */ /* 0x0002a20000000a00 */
[----:B------:R-:W-:Y:S01]  /*0740*/  IMAD.U32 R5, RZ, RZ, UR5 ;  /* 0x00000005ff057e24 */ /* 0x000fe2000f8e00ff */
[----:B------:R-:W-:Y:S01]  /*0750*/  ULDC.64 UR4, c[0x4][0x98] ;  /* 0x0100260000047ab9 */ /* 0x000fe20000000a00 */
[----:B------:R-:W-:Y:S02]  /*0760*/  IMAD.U32 R10, RZ, RZ, UR6 ;  /* 0x00000006ff0a7e24 */ /* 0x000fe4000f8e00ff */
[----:B------:R-:W-:Y:S02]  /*0770*/  IMAD.U32 R6, RZ, RZ, UR4 ;  /* 0x00000004ff067e24 */ /* 0x000fe4000f8e00ff */
[----:B------:R-:W-:-:S02]  /*0780*/  IMAD.U32 R7, RZ, RZ, UR5 ;  /* 0x00000005ff077e24 */ /* 0x000fc4000f8e00ff */
[----:B------:R-:W-:Y:S02]  /*0790*/  IMAD.U32 R11, RZ, RZ, UR7 ;  /* 0x00000007ff0b7e24 */ /* 0x000fe4000f8e00ff */
[----:B------:R-:W-:Y:S02]  /*07a0*/  IMAD.MOV.U32 R8, RZ, RZ, 0x70 ;  /* 0x00000070ff087424 */ /* 0x000fe400078e00ff */
[----:B------:R-:W-:Y:S02]  /*07b0*/  IMAD.MOV.U32 R12, RZ, RZ, 0x1 ;  /* 0x00000001ff0c7424 */ /* 0x000fe400078e00ff */
[----:B-1----:R-:W-:-:S07]  /*07c0*/  IMAD.MOV.U32 R13, RZ, RZ, RZ ;  /* 0x000000ffff0d7224 */ /* 0x002fce00078e00ff */
[----:B------:R-:W-:-:S07]  /*07d0*/  LEPC R20, `(.L_x_9) ;  /* 0x000000001014794e */ /* 0x000fce0000000000 */
[----:B--2---:R-:W-:Y:S05]  /*07e0*/  CALL.ABS.NOINC R14 ;  /* 0x000000000e007343 */ /* 0x004fea0003c00000 */
.L_x_9:
[----:B------:R-:W1:Y:S01]  /*07f0*/  LDC.64 R2, c[0x4][R2] ;  /* 0x0100000002027b82 */ /* 0x000e620000000a00 */
[----:B------:R-:W-:Y:S01]  /*0800*/  ULDC.64 UR4, c[0x4][0x90] ;  /* 0x0100240000047ab9 */ /* 0x000fe20000000a00 */
[----:B------:R-:W-:Y:S01]  /*0810*/  ULDC.64 UR6, c[0x4][0x98] ;  /* 0x0100260000067ab9 */ /* 0x000fe20000000a00 */
[----:B------:R-:W-:Y:S02]  /*0820*/  IMAD.U32 R4, RZ, RZ, UR4 ;  /* 0x00000004ff047e24 */ /* 0x000fe4000f8e00ff */
        /* <DEDUP_REMOVED lines=8> */
[----:B------:R-:W-:-:S07]  /*08b0*/  IMAD.MOV.U32 R13, RZ, RZ, RZ ;  /* 0x000000ffff0d7224 */ /* 0x000fce00078e00ff */
[----:B------:R-:W-:-:S07]  /*08c0*/  LEPC R20, `(.L_x_8) ;  /* 0x000000001014794e */ /* 0x000fce0000000000 */
[----:B-1----:R-:W-:Y:S05]  /*08d0*/  CALL.ABS.NOINC R2 ;  /* 0x0000000002007343 */ /* 0x002fea0003c00000 */
.L_x_8:
[----:B------:R-:W1:Y:S01]  /*08e0*/  S2R R3, SR_CgaCtaId ;  /* 0x0000000000037919 */ /* 0x000e620000008800 */
[----:B------:R-:W-:-:S04]  /*08f0*/  MOV R0, 0x400 ;  /* 0x0000040000007802 */ /* 0x000fc80000000f00 */
[----:B-1----:R-:W-:-:S05]  /*0900*/  LEA R16, R3, R0, 0x18 ;  /* 0x0000000003107211 */ /* 0x002fca00078ec0ff */
[----:B------:R1:W-:Y:S01]  /*0910*/  STL [R1+0xc], R16 ;  /* 0x00000c1001007387 */ /* 0x0003e20000100800 */
[----:B------:R-:W-:-:S05]  /*0920*/  VIADD R2, R16, 0x2e800 ;  /* 0x0002e80010027836 */ /* 0x000fca0000000000 */
[----:B------:R-:W-:-:S13]  /*0930*/  LOP3.LUT P0, RZ, R2, 0x3ff, RZ, 0xc0, !PT ;  /* 0x000003ff02ff7812 */ /* 0x000fda000780c0ff */
[----:B-1----:R-:W-:Y:S05]  /*0940*/  @!P0 BRA `(.L_x_10) ;  /* 0x00000000007c8947 */ /* 0x002fea0003800000 */
        /* <DEDUP_REMOVED lines=16> */
.L_x_11:
        /* <DEDUP_REMOVED lines=15> */
.L_x_10:
[----:B------:R-:W1:Y:S01]  /*0b40*/  S2R R2, SR_TID.X ;  /* 0x0000000000027919 */ /* 0x000e620000002100 */
[----:B------:R-:W-:Y:S01]  /*0b50*/  UMOV UR4, 0xffffffff ;  /* 0xffffffff00047882 */ /* 0x000fe20000000000 */
[----:B-1----:R-:W-:-:S05]  /*0b60*/  VIADD R0, R2, 0xffffff80 ;  /* 0xffffff8002007836 */ /* 0x002fca0000000000 */
[----:B------:R-:W-:-:S04]  /*0b70*/  SHF.R.S32.HI R3, RZ, 0x1f, R0 ;  /* 0x0000001fff037819 */ /* 0x000fc80000011400 */
[----:B------:R-:W-:-:S04]  /*0b80*/  LEA.HI R2, R3, R0, RZ, 0x7 ;  /* 0x0000000003027211 */ /* 0x000fc800078f38ff */
[----:B------:R-:W-:Y:S01]  /*0b90*/  SHF.R.S32.HI R13, RZ, 0x7, R2 ;  /* 0x00000007ff0d7819 */ /* 0x000fe20000011402 */
[----:B------:R-:W-:Y:S06]  /*0ba0*/  BRA.DIV UR4, `(.L_x_12) ;  /* 0x0000008e04e87947 */ /* 0x000fec000b800000 */
[----:B------:R1:W2:Y:S02]  /*0bb0*/  SHFL.IDX PT, R14, R13, RZ, 0x1f ;  /* 0x00001fff0d0e7589 */ /* 0x0002a400000e0000 */
.L_x_83:
[----:B------:R-:W-:Y:S02]  /*0bc0*/  SHF.L.U32 R8, RZ, 0x1f, RZ ;  /* 0x0000001fff087819 */ /* 0x000fe400000006ff */
[----:B------:R-:W-:Y:S02]  /*0bd0*/  LEA.HI R5, R3, R0, RZ, 0x4 ;  /* 0x0000000003057211 */ /* 0x000fe400078f20ff */
[----:B------:R-:W3:Y:S01]  /*0be0*/  SYNCS.PHASECHK.TRANS64.TRYWAIT P0, [R16+URZ+0x38800], R8 ;  /* 0x03880008100075a7 */ /* 0x000ee2000800017f */
[----:B--2---:R-:W-:Y:S02]  /*0bf0*/  LEA.HI R4, R14, R14, RZ, 0x1 ;  /* 0x0000000e0e047211 */ /* 0x004fe400078f08ff */
[----:B------:R-:W-:-:S04]  /*0c00*/  SHF.R.S32.HI R6, RZ, 0x4, R5 ;  /* 0x00000004ff067819 */ /* 0x000fc80000011405 */
[----:B------:R-:W-:Y:S02]  /*0c10*/  LEA.HI R7, R5, R6, RZ, 0x1 ;  /* 0x0000000605077211 */ /* 0x000fe400078f08ff */
[----:B------:R-:W-:Y:S02]  /*0c20*/  LOP3.LUT R5, R4, 0xfffffffe, RZ, 0xc0, !PT ;  /* 0xfffffffe04057812 */ /* 0x000fe400078ec0ff */
[----:B------:R-:W-:-:S03]  /*0c30*/  LOP3.LUT R7, R7, 0xfffffffe, RZ, 0xc0, !PT ;  /* 0xfffffffe07077812 */ /* 0x000fc600078ec0ff */
[----:B------:R-:W-:Y:S02]  /*0c40*/  IMAD.IADD R5, R14, 0x1, -R5 ;  /* 0x000000010e057824 */ /* 0x000fe400078e0a05 */
[----:B------:R-:W-:-:S05]  /*0c50*/  IMAD.IADD R4, R6, 0x1, -R7 ;  /* 0x0000000106047824 */ /* 0x000fca00078e0a07 */
[----:B------:R2:W-:Y:S04]  /*0c60*/  STL [R1+0x1c], R4 ;  /* 0x00001c0401007387 */ /* 0x0005e80000100800 */
[----:B------:R2:W-:Y:S02]  /*0c70*/  STL [R1+0x4], R5 ;  /* 0x0000040501007387 */ /* 0x0005e40000100800 */
[----:B--23--:R-:W-:Y:S05]  /*0c80*/  @P0 BRA `(.L_x_13) ;  /* 0x0000000000080947 */ /* 0x00cfea0003800000 */
[----:B------:R-:W2:Y:S02]  /*0c90*/  SYNCS.PHASECHK.TRANS64.TRYWAIT P0, [R16+URZ+0x38800], R8 ;  /* 0x03880008100075a7 */ /* 0x000ea4000800017f */
[----:B--2---:R-:W-:Y:S05]  /*0ca0*/  @!P0 BRA `(.L_x_14) ;  /* 0x0000008c00c48947 */ /* 0x004fea0003800000 */
.L_x_13:
[----:B------:R-:W-:Y:S01]  /*0cb0*/  LOP3.LUT R5, R2, 0xffffff80, RZ, 0xc0, !PT ;  /* 0xffffff8002057812 */ /* 0x000fe200078ec0ff */
[----:B------:R-:W3:Y:S01]  /*0cc0*/  LDC R10, c[0x0][0x280] ;  /* 0x0000a000ff0a7b82 */ /* 0x000ee20000000800 */
[----:B------:R-:W-:Y:S02]  /*0cd0*/  LEA.HI R2, R3, R0, RZ, 0x5 ;  /* 0x0000000003027211 */ /* 0x000fe400078f28ff */
[----:B------:R-:W-:Y:S02]  /*0ce0*/  CS2R R150, SRZ ;  /* 0x0000000000967805 */ /* 0x000fe4000001ff00 */
[----:B------:R-:W-:Y:S01]  /*0cf0*/  CS2R R148, SRZ ;  /* 0x0000000000947805 */ /* 0x000fe2000001ff00 */
[----:B------:R-:W-:Y:S01]  /*0d00*/  IMAD.IADD R5, R0, 0x1, -R5 ;  /* 0x0000000100057824 */ /* 0x000fe200078e0a05 */
[----:B------:R-:W-:Y:S02]  /*0d10*/  CS2R R146, SRZ ;  /* 0x0000000000927805 */ /* 0x000fe4000001ff00 */
[----:B------:R-:W-:-:S02]  /*0d20*/  CS2R R144, SRZ ;  /* 0x0000000000907805 */ /* 0x000fc4000001ff00 */
[----:B------:R-:W-:Y:S02]  /*0d30*/  CS2R R142, SRZ ;  /* 0x00000000008e7805 */ /* 0x000fe4000001ff00 */
[----:B------:R-:W-:Y:S02]  /*0d40*/  CS2R R140, SRZ ;  /* 0x00000000008c7805 */ /* 0x000fe4000001ff00 */
[----:B--2---:R-:W-:Y:S02]  /*0d50*/  SHF.R.S32.HI R4, RZ, 0x1f, R5 ;  /* 0x0000001fff047819 */ /* 0x004fe40000011405 */
[----:B------:R-:W-:Y:S02]  /*0d60*/  CS2R R138, SRZ ;  /* 0x00000000008a7805 */ /* 0x000fe4000001ff00 */
[----:B------:R-:W-:Y:S02]  /*0d70*/  CS2R R136, SRZ ;  /* 0x0000000000887805 */ /* 0x000fe4000001ff00 */
[----:B------:R-:W-:-:S02]  /*0d80*/  CS2R R134, SRZ ;  /* 0x0000000000867805 */ /* 0x000fc4000001ff00 */
[----:B------:R-:W-:Y:S02]  /*0d90*/  LEA.HI R6, R4, R5, RZ, 0x2 ;  /* 0x0000000504067211 */ /* 0x000fe400078f10ff */
[----:B------:R-:W-:Y:S02]  /*0da0*/  CS2R R132, SRZ ;  /* 0x0000000000847805 */ /* 0x000fe4000001ff00 */
[----:B------:R-:W-:Y:S02]  /*0db0*/  CS2R R130, SRZ ;  /* 0x0000000000827805 */ /* 0x000fe4000001ff00 */
[----:B------:R-:W-:Y:S02]  /*0dc0*/  CS2R R128, SRZ ;  /* 0x0000000000807805 */ /* 0x000fe4000001ff00 */
[----:B------:R-:W-:Y:S02]  /*0dd0*/  LOP3.LUT R8, R6, 0x7ffffffc, RZ, 0xc0, !PT ;  /* 0x7ffffffc06087812 */ /* 0x000fe400078ec0ff */
[----:B------:R-:W-:-:S02]  /*0de0*/  CS2R R126, SRZ ;  /* 0x00000000007e7805 */ /* 0x000fc4000001ff00 */
[----:B------:R-:W-:Y:S02]  /*0df0*/  CS2R R124, SRZ ;  /* 0x00000000007c7805 */ /* 0x000fe4000001ff00 */
[----:B------:R-:W-:Y:S02]  /*0e00*/  CS2R R122, SRZ ;  /* 0x00000000007a7805 */ /* 0x000fe4000001ff00 */
[----:B------:R-:W-:Y:S01]  /*0e10*/  CS2R R120, SRZ ;  /* 0x0000000000787805 */ /* 0x000fe2000001ff00 */
[----:B------:R-:W-:Y:S01]  /*0e20*/  IMAD.IADD R7, R5, 0x1, -R8 ;  /* 0x0000000105077824 */ /* 0x000fe200078e0a08 */
[----:B------:R-:W-:Y:S02]  /*0e30*/  CS2R R118, SRZ ;  /* 0x0000000000767805 */ /* 0x000fe4000001ff00 */
[----:B---3--:R-:W-:Y:S02]  /*0e40*/  ISETP.GE.AND P0, PT, R10, 0x1, PT ;  /* 0x000000010a00780c */ /* 0x008fe40003f06270 */
[----:B------:R-:W-:-:S02]  /*0e50*/  CS2R R116, SRZ ;  /* 0x0000000000747805 */ /* 0x000fc4000001ff00 */
[----:B------:R-:W-:Y:S01]  /*0e60*/  CS2R R114, SRZ ;  /* 0x0000000000727805 */ /* 0x000fe2000001ff00 */
[----:B------:R2:W-:Y:S01]  /*0e70*/  STL [R1+0x18], R7 ;  /* 0x0000180701007387 */ /* 0x0005e20000100800 */
[----:B------:R-:W-:Y:S02]  /*0e80*/  CS2R R112, SRZ ;  /* 0x0000000000707805 */ /* 0x000fe4000001ff00 */
[----:B------:R-:W-:Y:S02]  /*0e90*/  CS2R R110, SRZ ;  /* 0x00000000006e7805 */ /* 0x000fe4000001ff00 */
[----:B------:R-:W-:Y:S02]  /*0ea0*/  CS2R R108, SRZ ;  /* 0x00000000006c7805 */ /* 0x000fe4000001ff00 */
[----:B------:R-:W-:Y:S02]  /*0eb0*/  CS2R R106, SRZ ;  /* 0x00000000006a7805 */ /* 0x000fe4000001ff00 */
[----:B------:R-:W-:-:S02]  /*0ec0*/  CS2R R104, SRZ ;  /* 0x0000000000687805 */ /* 0x000fc4000001ff00 */
[----:B------:R-:W-:Y:S02]  /*0ed0*/  CS2R R102, SRZ ;  /* 0x0000000000667805 */ /* 0x000fe4000001ff00 */
        /* <DEDUP_REMOVED lines=39> */
[----:B------:R-:W-:Y:S01]  /*1150*/  SHF.R.S32.HI R2, RZ, 0x5, R2 ;  /* 0x00000005ff027819 */ /* 0x000fe20000011402 */
[----:B--2---:R-:W-:Y:S06]  /*1160*/  @!P0 BRA `(.L_x_15) ;  /* 0x0000004c00a48947 */ /* 0x004fec0003800000 */
[----:B------:R-:W2:Y:S01]  /*1170*/  LDL R15, [R1+0x1c] ;  /* 0x00001c00010f7983 */ /* 0x000ea20000100800 */
[----:B------:R-:W3:Y:S03]  /*1180*/  LDC R12, c[0x0][0x290] ;  /* 0x0000a400ff0c7b82 */ /* 0x000ee60000000800 */
[----:B------:R-:W4:Y:S01]  /*1190*/  LDL.LU R14, [R1] ;  /* 0x00000000010e7983 */ /* 0x000f220000300800 */
[----:B------:R-:W-:Y:S01]  /*11a0*/  IMAD.SHL.U32 R7, R0, 0x40, RZ ;  /* 0x0000004000077824 */ /* 0x000fe200078e00ff */
[----:B------:R-:W-:Y:S01]  /*11b0*/  LEA.HI R8, R3, R0, RZ, 0x3 ;  /* 0x0000000003087211 */ /* 0x000fe200078f18ff */
[----:B------:R-:W-:Y:S01]  /*11c0*/  IMAD.SHL.U32 R0, R2, 0x10, RZ ;  /* 0x0000001002007824 */ /* 0x000fe200078e00ff */
[----:B------:R-:W3:Y:S01]  /*11d0*/  S2R R9, SR_CTAID.X ;  /* 0x0000000000097919 */ /* 0x000ee20000002500 */
[----:B------:R-:W-:Y:S02]  /*11e0*/  LEA.HI R4, R4, R5, RZ, 0x5 ;  /* 0x0000000504047211 */ /* 0x000fe400078f28ff */
[----:B------:R-:W-:-:S02]  /*11f0*/  CS2R R236, SRZ ;  /* 0x0000000000ec7805 */ /* 0x000fc4000001ff00 */
[----:B------:R-:W-:Y:S01]  /*1200*/  LOP3.LUT R7, R7, 0x1c0, RZ, 0xc0, !PT ;  /* 0x000001c007077812 */ /* 0x000fe200078ec0ff */
[----:B------:R-:W-:Y:S01]  /*1210*/  IMAD.MOV.U32 R151, RZ, RZ, RZ ;  /* 0x000000ffff977224 */ /* 0x000fe200078e00ff */
[--C-:B------:R-:W-:Y:S02]  /*1220*/  SHF.R.S32.HI R2, RZ, 0x2, R6.reuse ;  /* 0x00000002ff027819 */ /* 0x100fe40000011406 */
[----:B------:R-:W-:Y:S01]  /*1230*/  SHF.R.S32.HI R3, RZ, 0x1f, R6 ;  /* 0x0000001fff037819 */ /* 0x000fe20000011406 */
[----:B------:R-:W-:Y:S01]  /*1240*/  VIADD R6, R10, 0x4f ;  /* 0x0000004f0a067836 */ /* 0x000fe20000000000 */
[----:B------:R-:W-:Y:S02]  /*1250*/  SHF.R.S32.HI R4, RZ, 0x5, R4 ;  /* 0x00000005ff047819 */ /* 0x000fe40000011404 */
[----:B------:R-:W-:Y:S01]  /*1260*/  LOP3.LUT R11, R7, 0x30, R0, 0xf8, !PT ;  /* 0x00000030070b7812 */ /* 0x000fe200078ef800 */
[----:B------:R-:W-:Y:S01]  /*1270*/  IMAD.HI R6, R6, 0x66666667, RZ ;  /* 0x6666666706067827 */ /* 0x000fe200078e02ff */
[----:B------:R-:W-:-:S02]  /*1280*/  LEA.HI R0, R13, R13, RZ, 0x1 ;  /* 0x0000000d0d007211 */ /* 0x000fc400078f08ff */
[----:B------:R-:W-:Y:S02]  /*1290*/  LEA.HI R3, R3, R2, RZ, 0x3 ;  /* 0x0000000203037211 */ /* 0x000fe400078f18ff */
[----:B------:R-:W-:Y:S02]  /*12a0*/  LOP3.LUT R8, R11, 0x8, R8, 0xf8, !PT ;  /* 0x000000080b087812 */ /* 0x000fe400078ef808 */
[----:B------:R-:W-:Y:S02]  /*12b0*/  LOP3.LUT R3, R3, 0xfffffff8, RZ, 0xc0, !PT ;  /* 0xfffffff803037812 */ /* 0x000fe400078ec0ff */
[----:B------:R-:W-:-:S04]  /*12c0*/  SHF.R.U32.HI R7, RZ, 0x3, R7 ;  /* 0x00000003ff077819 */ /* 0x000fc80000011607 */
[----:B------:R-:W-:Y:S01]  /*12d0*/  LOP3.LUT R7, R8, R7, RZ, 0x3c, !PT ;  /* 0x0000000708077212 */ /* 0x000fe200078e3cff */
[----:B---3--:R-:W-:-:S04]  /*12e0*/  IMAD R9, R9, -0x80, R12 ;  /* 0xffffff8009097824 */ /* 0x008fc800078e020c */
[----:B------:R-:W-:Y:S01]  /*12f0*/  IMAD R9, R4, -0x10, R9 ;  /* 0xfffffff004097824 */ /* 0x000fe200078e0209 */
[----:B------:R-:W-:Y:S01]  /*1300*/  LOP3.LUT R4, R0, 0xfffffffe, RZ, 0xc0, !PT ;  /* 0xfffffffe00047812 */ /* 0x000fe200078ec0ff */
[----:B------:R-:W-:-:S03]  /*1310*/  IMAD R0, R13, 0x1400, RZ ;  /* 0x000014000d007824 */ /* 0x000fc600078e02ff */
[----:B------:R-:W-:Y:S01]  /*1320*/  IADD3 R3, R9, R3, -R2 ;  /* 0x0000000309037210 */ /* 0x000fe20007ffe802 */
[----:B------:R-:W-:Y:S01]  /*1330*/  IMAD R5, R5, 0x4, R0 ;  /* 0x0000000405057824 */ /* 0x000fe200078e0200 */
[----:B------:R-:W-:Y:S01]  /*1340*/  SHF.R.U32.HI R9, RZ, 0x1f, R6 ;  /* 0x0000001fff097819 */ /* 0x000fe20000011606 */
[----:B------:R-:W-:Y:S02]  /*1350*/  IMAD.IADD R4, R13, 0x1, -R4 ;  /* 0x000000010d047824 */ /* 0x000fe400078e0a04 */
[----:B--2---:R-:W-:Y:S01]  /*1360*/  IMAD R2, R15, 0x200, R0 ;  /* 0x000002000f027824 */ /* 0x004fe200078e0200 */
[----:B------:R-:W-:Y:S01]  /*1370*/  LEA.HI.SX32 R0, R6, R9, 0x1b ;  /* 0x0000000906007211 */ /* 0x000fe200078fdaff */
[----:B------:R-:W2:Y:S02]  /*1380*/  S2R R15, SR_CgaCtaId ;  /* 0x00000000000f7919 */ /* 0x000ea40000008800 */
[----:B------:R-:W-:Y:S02]  /*1390*/  IMAD.IADD R6, R2, 0x1, R7 ;  /* 0x0000000102067824 */ /* 0x000fe400078e0207 */
[----:B------:R4:W-:Y:S01]  /*13a0*/  STL [R1+0x10], R0 ;  /* 0x0000100001007387 */ /* 0x0009e20000100800 */
[----:B------:R-:W-:-:S03]  /*13b0*/  IMAD R2, R4, -0x40, R3 ;  /* 0xffffffc004027824 */ /* 0x000fc600078e0203 */
[----:B------:R-:W-:Y:S04]  /*13c0*/  STL [R1+0x14], R6 ;  /* 0x0000140601007387 */ /* 0x000fe80000100800 */
[----:B------:R-:W-:Y:S01]  /*13d0*/  STL [R1+0x8], R2 ;  /* 0x0000080201007387 */ /* 0x000fe20000100800 */
[----:B----4-:R-:W-:Y:S02]  /*13e0*/  LOP3.LUT R0, R14, 0x1, RZ, 0xfc, !PT ;  /* 0x000000010e007812 */ /* 0x010fe400078efcff */
[----:B------:R-:W-:-:S03]  /*13f0*/  MOV R14, 0x400 ;  /* 0x00000400000e7802 */ /* 0x000fc60000000f00 */
[----:B------:R3:W-:Y:S02]  /*1400*/  STL [R1], R0 ;  /* 0x0000000001007387 */ /* 0x0007e40000100800 */
[----:B---3--:R-:W-:Y:S01]  /*1410*/  IMAD.MOV.U32 R0, RZ, RZ, RZ ;  /* 0x000000ffff007224 */ /* 0x008fe200078e00ff */
[----:B--2---:R-:W-:-:S05]  /*1420*/  LEA R14, R15, R14, 0x18 ;  /* 0x0000000e0f0e7211 */ /* 0x004fca00078ec0ff */
[----:B------:R-:W-:-:S07]  /*1430*/  IMAD R2, R5, 0x4, R14 ;  /* 0x0000000405027824 */ /* 0x000fce00078e020e */
.L_x_26:
[----:B------:R-:W2:Y:S01]  /*1440*/  LDL R3, [R1] ;  /* 0x0000000001037983 */ /* 0x000ea20000100800 */
[----:B------:R-:W-:Y:S05]  /*1450*/  YIELD ;  /* 0x0000000000007946 */ /* 0x000fea0003800000 */
[----:B--2---:R-:W-:-:S13]  /*1460*/  ISETP.NE.AND P0, PT, R3, 0x3, PT ;  /* 0x000000030300780c */ /* 0x004fda0003f05270 */
[----:B------:R-:W-:Y:S05]  /*1470*/  @!P0 BRA `(.L_x_16) ;  /* 0x0000000000048947 */ /* 0x000fea0003800000 */
[----:B------:R-:W-:Y:S01]  /*1480*/  BPT.TRAP 0x1 ;  /* 0x000000040000795c */ /* 0x000fe20000300000 */
.L_x_16:
[----:B------:R-:W2:Y:S01]  /*1490*/  S2R R4, SR_CgaCtaId ;  /* 0x0000000000047919 */ /* 0x000ea20000008800 */
[----:B------:R-:W-:Y:S02]  /*14a0*/  MOV R3, 0x400 ;  /* 0x0000040000037802 */ /* 0x000fe40000000f00 */
[----:B------:R-:W-:Y:S02]  /*14b0*/  SHF.L.U32 R152, R237, 0x1f, RZ ;  /* 0x0000001fed987819 */ /* 0x000fe400000006ff */
[----:B--2---:R-:W-:-:S05]  /*14c0*/  LEA R3, R4, R3, 0x18 ;  /* 0x0000000304037211 */ /* 0x004fca00078ec0ff */
[----:B------:R-:W-:-:S04]  /*14d0*/  IMAD R3, R0, 0x8, R3 ;  /* 0x0000000800037824 */ /* 0x000fc800078e0203 */
[----:B------:R2:W3:Y:S01]  /*14e0*/  SYNCS.PHASECHK.TRANS64.TRYWAIT P1, [R3+URZ+0x38810], R152 ;  /* 0x03881098030075a7 */ /* 0x0004e2000802017f */
[----:B------:R-:W-:Y:S05]  /*14f0*/  @!P0 BRA `(.L_x_17) ;  /* 0x0000000000048947 */ /* 0x000fea0003800000 */
[----:B------:R-:W-:Y:S01]  /*1500*/  BPT.TRAP 0x1 ;  /* 0x000000040000795c */ /* 0x000fe20000300000 */
.L_x_17:
[----:B---3--:R-:W-:Y:S05]  /*1510*/  @P1 BRA `(.L_x_18) ;  /* 0x0000000000081947 */ /* 0x008fea0003800000 */
[----:B------:R-:W3:Y:S02]  /*1520*/  SYNCS.PHASECHK.TRANS64.TRYWAIT P1, [R3+URZ+0x38810], R152 ;  /* 0x03881098030075a7 */ /* 0x000ee4000802017f */
[----:B---3--:R-:W-:Y:S05]  /*1530*/  @!P1 BRA `(.L_x_19) ;  /* 0x0000008400c09947 */ /* 0x008fea0003800000 */
.L_x_18:
[----:B------:R-:W-:Y:S05]  /*1540*/  WARPSYNC.ALL ;  /* 0x0000000000007948 */ /* 0x000fea0003800000 */
[----:B------:R-:W4:Y:S01]  /*1550*/  LDL R5, [R1+0x4] ;  /* 0x0000040001057983 */ /* 0x000f220000100800 */
[----:B------:R-:W-:Y:S01]  /*1560*/  MOV R153, 0x400 ;  /* 0x0000040000997802 */ /* 0x000fe20000000f00 */
[----:B------:R-:W5:Y:S02]  /*1570*/  S2R R154, SR_CgaCtaId ;  /* 0x00000000009a7919 */ /* 0x000f640000008800 */
[----:B------:R-:W2:Y:S01]  /*1580*/  LDL R6, [R1+0x18] ;  /* 0x0000180001067983 */ /* 0x000ea20000100800 */
[----:B-----5:R-:W-:-:S05]  /*1590*/  LEA R153, R154, R153, 0x18 ;  /* 0x000000999a997211 */ /* 0x020fca00078ec0ff */
[----:B------:R-:W-:-:S05]  /*15a0*/  VIADD R4, R153, 0x1a000 ;  /* 0x0001a00099047836 */ /* 0x000fca0000000000 */
[----:B------:R-:W-:-:S04]  /*15b0*/  SHF.R.U32.HI R4, RZ, 0x4, R4 ;  /* 0x00000004ff047819 */ /* 0x000fc80000011604 */
[----:B------:R-:W-:Y:S01]  /*15c0*/  LOP3.LUT R235, R4, 0x3fff, RZ, 0xc0, !PT ;  /* 0x00003fff04eb7812 */ /* 0x000fe200078ec0ff */
[----:B------:R-:W-:Y:S01]  /*15d0*/  WARPGROUP.ARRIVE ;  /* 0x00000000000079c5 */ /* 0x000fe20000000000 */
[----:B------:R-:W-:Y:S01]  /*15e0*/  UMOV UR9, 0x40000040 ;  /* 0x4000004000097882 */ /* 0x000fe20000000000 */
[----:B------:R-:W-:Y:S01]  /*15f0*/  UMOV UR11, 0x40000040 ;  /* 0x40000040000b7882 */ /* 0x000fe20000000000 */
[----:B------:R-:W-:Y:S01]  /*1600*/  UMOV UR13, UR9 ;  /* 0x00000009000d7c82 */ /* 0x000fe20008000000 */
[----:B------:R-:W-:Y:S01]  /*1610*/  UMOV UR15, 0x40000040 ;  /* 0x40000040000f7882 */ /* 0x000fe20000000000 */
[----:B----4-:R-:W-:-:S05]  /*1620*/  IMAD R5, R5, 0x2000, R153 ;  /* 0x0000200005057824 */ /* 0x010fca00078e0299 */
[----:B------:R-:W-:Y:S02]  /*1630*/  R2UR UR4, R5 ;  /* 0x00000000050472ca */ /* 0x000fe400000e0000 */
[----:B------:R-:W-:-:S05]  /*1640*/  LOP3.LUT R5, R235, 0x10000, RZ, 0xfc, !PT ;  /* 0x00010000eb057812 */ /* 0x000fca00078efcff */
[----:B------:R-:W-:-:S06]  /*1650*/  IMAD R5, R0, 0x500, R5 ;  /* 0x0000050000057824 */ /* 0x000fcc00078e0205 */
[----:B------:R-:W-:Y:S01]  /*1660*/  USHF.R.U32.HI UR5, URZ, 0x4, UR4 ;  /* 0x000000043f057899 */ /* 0x000fe20008011604 */
[----:B------:R-:W-:-:S03]  /*1670*/  R2UR UR6, R5 ;  /* 0x00000000050672ca */ /* 0x000fc600000e0000 */
[----:B------:R-:W-:-:S04]  /*1680*/  ULOP3.LUT UR5, UR5, 0x3fff, URZ, 0xc0, !UPT ;  /* 0x00003fff05057892 */ /* 0x000fc8000f8ec03f */
[----:B------:R-:W-:-:S06]  /*1690*/  ULOP3.LUT UR8, UR5, 0x10000, URZ, 0xfc, !UPT ;  /* 0x0001000005087892 */ /* 0x000fcc000f8efc3f */
[----:B------:R-:W-:-:S03]  /*16a0*/  UMOV UR10, UR6 ;  /* 0x00000006000a7c82 */ /* 0x000fc60008000000 */
[----:B------:R-:W-:Y:S01]  /*16b0*/  HGMMA.64x16x16.F32.BF16 R224, gdesc[UR8], RZ, !UPT, gsb0 ;  /* 0x0020000008e079f0 */ /* 0x000fe2000c0018ff */
[----:B------:R-:W-:Y:S01]  /*16c0*/  UIADD3 UR14, UR6, 0x80, URZ ;  /* 0x00000080060e7890 */ /* 0x000fe2000fffe03f */
[----:B------:R-:W-:Y:S01]  /*16d0*/  UMOV UR12, UR8 ;  /* 0x00000008000c7c82 */ /* 0x000fe20008000000 */
[----:B------:R-:W-:Y:S02]  /*16e0*/  WARPGROUP.DEPBAR.LE gsb0, 0x0 ;  /* 0x00008000000079c5 */ /* 0x000fe40000010000 */
[----:B------:R-:W-:-:S06]  /*16f0*/  WARPGROUP.ARRIVE ;  /* 0x00000000000079c5 */ /* 0x000fcc0000000000 */
[----:B------:R-:W-:Y:S01]  /*1700*/  HGMMA.64x16x16.F32.BF16 R216, gdesc[UR12], RZ, !UPT, gsb0 ;  /* 0x002000000cd879f0 */ /* 0x000fe2000c0018ff */
[----:B------:R-:W-:Y:S01]  /*1710*/  UIADD3 UR5, UR6, 0x100, URZ ;  /* 0x0000010006057890 */ /* 0x000fe2000fffe03f */
[----:B------:R-:W-:Y:S01]  /*1720*/  UMOV UR12, UR8 ;  /* 0x00000008000c7c82 */ /* 0x000fe20008000000 */
[----:B------:R-:W-:Y:S01]  /*1730*/  UMOV UR13, UR9 ;  /* 0x00000009000d7c82 */ /* 0x000fe20008000000 */
[----:B------:R-:W-:-:S04]  /*1740*/  UMOV UR15, 0x40000040 ;  /* 0x40000040000f7882 */ /* 0x000fc80000000000 */
        /* <DEDUP_REMOVED lines=20> */
[----:B------:R-:W-:Y:S02]  /*1890*/  UIADD3 UR12, UR8, 0x2, URZ ;  /* 0x00000002080c7890 */ /* 0x000fe4000fffe03f */
[----:B------:R-:W-:Y:S01]  /*18a0*/  UIADD3 UR14, UR6, 0x2, URZ ;  /* 0x00000002060e7890 */ /* 0x000fe2000fffe03f */
[----:B------:R-:W-:Y:S01]  /*18b0*/  UMOV UR13, 0x40000040 ;  /* 0x40000040000d7882 */ /* 0x000fe20000000000 */
[----:B------:R-:W-:Y:S01]  /*18c0*/  UMOV UR15, 0x40000040 ;  /* 0x40000040000f7882 */ /* 0x000fe20000000000 */
[----:B------:R-:W-:Y:S02]  /*18d0*/  WARPGROUP.DEPBAR.LE gsb0, 0x0 ;  /* 0x00008000000079c5 */ /* 0x000fe40000010000 */
[----:B------:R-:W-:-:S06]  /*18e0*/  WARPGROUP.ARRIVE ;  /* 0x00000000000079c5 */ /* 0x000fcc0000000000 */
[----:B------:R-:W-:Y:S01]  /*18f0*/  HGMMA.64x16x16.F32.BF16 R224, gdesc[UR12], R224, gsb0 ;  /* 0x002000000ce079f0 */ /* 0x000fe200080018e0 */
[----:B------:R-:W-:Y:S01]  /*1900*/  UIADD3 UR5, UR6, 0x82, URZ ;  /* 0x0000008206057890 */ /* 0x000fe2000fffe03f */
[----:B------:R-:W-:-:S06]  /*1910*/  UMOV UR15, 0x40000040 ;  /* 0x40000040000f7882 */ /* 0x000fcc0000000000 */
[----:B------:R-:W-:Y:S01]  /*1920*/  UMOV UR14, UR5 ;  /* 0x00000005000e7c82 */ /* 0x000fe20008000000 */
        /* <DEDUP_REMOVED lines=207> */
[----:B--2---:R-:W-:-:S04]  /*2620*/  IMAD R5, R0, 0x40, R6 ;  /* 0x0000004000057824 */ /* 0x004fc800078e0206 */
[----:B------:R-:W-:-:S04]  /*2630*/  IMAD.SHL.U32 R5, R5, 0x2, RZ ;  /* 0x0000000205057824 */ /* 0x000fc800078e00ff */
[----:B------:R-:W-:Y:S01]  /*2640*/  IMAD R5, R5, 0x4, R153 ;  /* 0x0000000405057824 */ /* 0x000fe200078e0299 */
[----:B------:R-:W-:-:S04]  /*2650*/  WARPGROUP.DEPBAR.LE gsb0, 0x0 ;  /* 0x00008000000079c5 */ /* 0x000fc80000010000 */
[----:B------:R2:W4:Y:S04]  /*2660*/  LDS.64 R6, [R5+0x2e000] ;  /* 0x02e0000005067984 */ /* 0x0005280000000a00 */
[----:B------:R2:W2:Y:S04]  /*2670*/  LDS.64 R8, [R5+0x2e020] ;  /* 0x02e0200005087984 */ /* 0x0004a80000000a00 */
[----:B------:R2:W2:Y:S04]  /*2680*/  LDS.64 R10, [R5+0x2e040] ;  /* 0x02e04000050a7984 */ /* 0x0004a80000000a00 */
[----:B-1----:R1:W1:Y:S04]  /*2690*/  LDS.64 R12, [R5+0x2e060] ;  /* 0x02e06000050c7984 */ /* 0x0022680000000a00 */
[----:B------:R1:W1:Y:S04]  /*26a0*/  LDS.64 R14, [R5+0x2e080] ;  /* 0x02e08000050e7984 */ /* 0x0002680000000a00 */
[----:B------:R1:W1:Y:S04]  /*26b0*/  LDS.64 R16, [R5+0x2e0a0] ;  /* 0x02e0a00005107984 */ /* 0x0002680000000a00 */
[----:B------:R1:W1:Y:S04]  /*26c0*/  LDS.64 R18, [R5+0x2e0c0] ;  /* 0x02e0c00005127984 */ /* 0x0002680000000a00 */
[----:B------:R1:W1:Y:S04]  /*26d0*/  LDS.64 R20, [R5+0x2e0e0] ;  /* 0x02e0e00005147984 */ /* 0x0002680000000a00 */
[----:B------:R1:W1:Y:S04]  /*26e0*/  LDS.64 R22, [R5+0x2e100] ;  /* 0x02e1000005167984 */ /* 0x0002680000000a00 */
[----:B------:R1:W1:Y:S01]  /*26f0*/  LDS.64 R232, [R5+0x2e120] ;  /* 0x02e1200005e87984 */ /* 0x0002620000000a00 */
[----:B------:R-:W-:Y:S05]  /*2700*/  @!P0 BRA `(.L_x_20) ;  /* 0x0000000000048947 */ /* 0x000fea0003800000 */
[----:B------:R-:W-:Y:S01]  /*2710*/  BPT.TRAP 0x1 ;  /* 0x000000040000795c */ /* 0x000fe20000300000 */
.L_x_20:
[----:B------:R1:W1:Y:S01]  /*2720*/  SYNCS.PHASECHK.TRANS64.TRYWAIT P1, [R3+URZ+0x38830], R152 ;  /* 0x03883098030075a7 */ /* 0x000262000802017f */
[----:B------:R-:W-:Y:S05]  /*2730*/  @!P0 BRA `(.L_x_21) ;  /* 0x0000000000048947 */ /* 0x000fea0003800000 */
[----:B------:R-:W-:Y:S01]  /*2740*/  BPT.TRAP 0x1 ;  /* 0x000000040000795c */ /* 0x000fe20000300000 */
.L_x_21:
[----:B------:R-:W-:-:S05]  /*2750*/  VIADD R4, R153, 0x24000 ;  /* 0x0002400099047836 */ /* 0x000fca0000000000 */
[----:B------:R-:W-:-:S04]  /*2760*/  SHF.R.U32.HI R4, RZ, 0x4, R4 ;  /* 0x00000004ff047819 */ /* 0x000fc80000011604 */
[----:B------:R-:W-:-:S04]  /*2770*/  LOP3.LUT R4, R4, 0x3fff, RZ, 0xc0, !PT ;  /* 0x00003fff04047812 */ /* 0x000fc800078ec0ff */
[----:B------:R-:W-:Y:S01]  /*2780*/  LOP3.LUT R153, R4, 0x10000, RZ, 0xfc, !PT ;  /* 0x0001000004997812 */ /* 0x000fe200078efcff */
[----:B-1----:R-:W-:Y:S06]  /*2790*/  @P1 BRA `(.L_x_22) ;  /* 0x0000000000081947 */ /* 0x002fec0003800000 */
[----:B------:R-:W1:Y:S02]  /*27a0*/  SYNCS.PHASECHK.TRANS64.TRYWAIT P1, [R3+URZ+0x38830], R152 ;  /* 0x03883098030075a7 */ /* 0x000e64000802017f */
[----:B-1----:R-:W-:Y:S05]  /*27b0*/  @!P1 BRA `(.L_x_23) ;  /* 0x0000007400349947 */ /* 0x002fea0003800000 */
.L_x_22:
[----:B------:R-:W-:Y:S01]  /*27c0*/  UIADD3 UR4, UR4, 0x8000, URZ ;  /* 0x0000800004047890 */ /* 0x000fe2000fffe03f */
[----:B------:R-:W-:Y:S01]  /*27d0*/  IMAD R153, R0, 0x500, R153 ;  /* 0x0000050000997824 */ /* 0x000fe200078e0299 */
[----:B------:R-:W5:Y:S01]  /*27e0*/  LDL R234, [R1+0x8] ;  /* 0x0000080001ea7983 */ /* 0x000f620000100800 */
[----:B------:R-:W-:Y:S01]  /*27f0*/  WARPGROUP.ARRIVE ;  /* 0x00000000000079c5 */ /* 0x000fe20000000000 */
[----:B------:R-:W-:Y:S01]  /*2800*/  USHF.R.U32.HI UR5, URZ, 0x4, UR4 ;  /* 0x000000043f057899 */ /* 0x000fe20008011604 */
[----:B------:R-:W-:Y:S02]  /*2810*/  UMOV UR11, 0x40000040 ;  /* 0x40000040000b7882 */ /* 0x000fe40000000000 */
[----:B------:R-:W-:Y:S01]  /*2820*/  R2UR UR4, R153 ;  /* 0x00000000990472ca */ /* 0x000fe200000e0000 */
[----:B------:R-:W-:Y:S01]  /*2830*/  ULOP3.LUT UR5, UR5, 0x3fff, URZ, 0xc0, !UPT ;  /* 0x00003fff05057892 */ /* 0x000fe2000f8ec03f */
[----:B------:R-:W-:Y:S01]  /*2840*/  UMOV UR9, 0x40000040 ;  /* 0x4000004000097882 */ /* 0x000fe20000000000 */
[----:B------:R-:W-:-:S02]  /*2850*/  UMOV UR15, 0x40000040 ;  /* 0x40000040000f7882 */ /* 0x000fc40000000000 */
[----:B------:R-:W-:Y:S01]  /*2860*/  ULOP3.LUT UR6, UR5, 0x10000, URZ, 0xfc, !UPT ;  /* 0x0001000005067892 */ /* 0x000fe2000f8efc3f */
[----:B------:R-:W-:Y:S01]  /*2870*/  UMOV UR13, UR9 ;  /* 0x00000009000d7c82 */ /* 0x000fe20008000000 */
[----:B------:R-:W-:Y:S01]  /*2880*/  UMOV UR19, 0x40000040 ;  /* 0x4000004000137882 */ /* 0x000fe20000000000 */
[----:B------:R-:W-:Y:S01]  /*2890*/  UMOV UR17, UR9 ;  /* 0x0000000900117c82 */ /* 0x000fe20008000000 */
[----:B------:R-:W-:Y:S01]  /*28a0*/  UMOV UR23, 0x40000040 ;  /* 0x4000004000177882 */ /* 0x000fe20000000000 */
[----:B------:R-:W-:Y:S02]  /*28b0*/  UMOV UR21, UR9 ;  /* 0x0000000900157c82 */ /* 0x000fe40008000000 */
[----:B------:R-:W-:Y:S01]  /*28c0*/  UMOV UR8, UR6 ;  /* 0x0000000600087c82 */ /* 0x000fe20008000000 */
[----:B------:R-:W-:Y:S01]  /*28d0*/  UMOV UR10, UR4 ;  /* 0x00000004000a7c82 */ /* 0x000fe20008000000 */
[----:B------:R-:W-:Y:S01]  /*28e0*/  UIADD3 UR14, UR4, 0x80, URZ ;  /* 0x00000080040e7890 */ /* 0x000fe2000fffe03f */
[----:B------:R-:W-:Y:S01]  /*28f0*/  HGMMA.64x16x16.F32.BF16 R184, gdesc[UR8], RZ, !UPT, gsb0 ;  /* 0x0020000008b879f0 */ /* 0x000fe2000c0018ff */
[----:B------:R-:W-:Y:S01]  /*2900*/  UMOV UR12, UR8 ;  /* 0x00000008000c7c82 */ /* 0x000fe20008000000 */
[----:B------:R-:W-:Y:S01]  /*2910*/  UIADD3 UR18, UR4, 0x100, URZ ;  /* 0x0000010004127890 */ /* 0x000fe2000fffe03f */
[----:B------:R-:W-:Y:S01]  /*2920*/  UMOV UR16, UR8 ;  /* 0x0000000800107c82 */ /* 0x000fe20008000000 */
[----:B------:R-:W-:Y:S01]  /*2930*/  UIADD3 UR22, UR4, 0x180, URZ ;  /* 0x0000018004167890 */ /* 0x000fe2000fffe03f */
[----:B------:R-:W-:Y:S01]  /*2940*/  UMOV UR20, UR8 ;  /* 0x0000000800147c82 */ /* 0x000fe20008000000 */
[----:B------:R-:W-:Y:S01]  /*2950*/  UIADD3 UR26, UR4, 0x200, URZ ;  /* 0x00000200041a7890 */ /* 0x000fe2000fffe03f */
[----:B------:R-:W-:Y:S01]  /*2960*/  UMOV UR27, 0x40000040 ;  /* 0x40000040001b7882 */ /* 0x000fe20000000000 */
[----:B------:R-:W-:Y:S01]  /*2970*/  UMOV UR24, UR8 ;  /* 0x0000000800187c82 */ /* 0x000fe20008000000 */
[----:B------:R-:W-:Y:S01]  /*2980*/  UMOV UR25, UR9 ;  /* 0x0000000900197c82 */ /* 0x000fe20008000000 */
[----:B------:R-:W-:-:S02]  /*2990*/  UIADD3 UR10, UR4, 0x2, URZ ;  /* 0x00000002040a7890 */ /* 0x000fc4000fffe03f */
[----:B------:R-:W-:Y:S01]  /*29a0*/  UIADD3 UR5, UR6, 0x2, URZ ;  /* 0x0000000206057890 */ /* 0x000fe2000fffe03f */
[----:B------:R-:W-:Y:S01]  /*29b0*/  UMOV UR11, 0x40000040 ;  /* 0x40000040000b7882 */ /* 0x000fe20000000000 */
[----:B------:R-:W-:Y:S01]  /*29c0*/  UMOV UR9, 0x40000040 ;  /* 0x4000004000097882 */ /* 0x000fe20000000000 */
[----:B------:R-:W-:-:S04]  /*29d0*/  UIADD3 UR7, UR4, 0x182, URZ ;  /* 0x0000018204077890 */ /* 0x000fc8000fffe03f */
[----:B------:R-:W-:Y:S01]  /*29e0*/  UMOV UR8, UR5 ;  /* 0x0000000500087c82 */ /* 0x000fe20008000000 */
[----:B------:R-:W-:Y:S01]  /*29f0*/  UIADD3 UR5, UR4, 0x102, URZ ;  /* 0x0000010204057890 */ /* 0x000fe2000fffe03f */
[----:B------:R-:W-:Y:S02]  /*2a00*/  WARPGROUP.DEPBAR.LE gsb0, 0x0 ;  /* 0x00008000000079c5 */ /* 0x000fe40000010000 */
[----:B------:R-:W-:-:S06]  /*2a10*/  WARPGROUP.ARRIVE ;  /* 0x00000000000079c5 */ /* 0x000fcc0000000000 */
[----:B------:R-:W-:Y:S01]  /*2a20*/  HGMMA.64x16x16.F32.BF16 R176, gdesc[UR12], RZ, !UPT, gsb0 ;  /* 0x002000000cb079f0 */ /* 0x000fe2000c0018ff */
[----:B------:R-:W-:Y:S02]  /*2a30*/  UIADD3 UR12, UR4, 0x202, URZ ;  /* 0x00000202040c7890 */ /* 0x000fe4000fffe03f */
[----:B------:R-:W-:Y:S01]  /*2a40*/  UIADD3 UR13, UR4, 0x206, URZ ;  /* 0x00000206040d7890 */ /* 0x000fe2000fffe03f */
[----:B------:R-:W-:Y:S02]  /*2a50*/  WARPGROUP.DEPBAR.LE gsb0, 0x0 ;  /* 0x00008000000079c5 */ /* 0x000fe40000010000 */
[----:B------:R-:W-:-:S06]  /*2a60*/  WARPGROUP.ARRIVE ;  /* 0x00000000000079c5 */ /* 0x000fcc0000000000 */
[----:B------:R-:W-:Y:S03]  /*2a70*/  HGMMA.64x16x16.F32.BF16 R168, gdesc[UR16], RZ, !UPT, gsb0 ;  /* 0x0020000010a879f0 */ /* 0x000fe6000c0018ff */
[----:B------:R-:W-:Y:S02]  /*2a80*/  WARPGROUP.DEPBAR.LE gsb0, 0x0 ;  /* 0x00008000000079c5 */ /* 0x000fe40000010000 */
[----:B------:R-:W-:-:S06]  /*2a90*/  WARPGROUP.ARRIVE ;  /* 0x00000000000079c5 */ /* 0x000fcc0000000000 */
[----:B------:R-:W-:Y:S03]  /*2aa0*/  HGMMA.64x16x16.F32.BF16 R160, gdesc[UR20], RZ, !UPT, gsb0 ;  /* 0x0020000014a079f0 */ /* 0x000fe6000c0018ff */
[----:B------:R-:W-:Y:S02]  /*2ab0*/  WARPGROUP.DEPBAR.LE gsb0, 0x0 ;  /* 0x00008000000079c5 */ /* 0x000fe40000010000 */
[----:B---3--:R-:W-:-:S06]  /*2ac0*/  WARPGROUP.ARRIVE ;  /* 0x00000000000079c5 */ /* 0x008fcc0000000000 */
[----:B------:R-:W-:Y:S01]  /*2ad0*/  HGMMA.64x16x16.F32.BF16 R152, gdesc[UR24], RZ, !UPT, gsb0 ;  /* 0x00200000189879f0 */ /* 0x000fe2000c0018ff */
[C---:B-----5:R-:W-:Y:S02]  /*2ae0*/  ISETP.GT.AND P2, PT, R234.reuse, RZ, PT ;  /* 0x000000ffea00720c */ /* 0x060fe40003f44270 */
[----:B------:R-:W-:Y:S02]  /*2af0*/  ISETP.GT.AND P1, PT, R234, 0x8, PT ;  /* 0x00000008ea00780c */ /* 0x000fe40003f24270 */
[----:B------:R-:W-:Y:S02]  /*2b00*/  FSEL R224, R224, -INF , P2 ;  /* 0xff800000e0e07808 */ /* 0x000fe40001000000 */
[----:B------:R-:W-:Y:S02]  /*2b10*/  FSEL R226, R226, -INF , P1 ;  /* 0xff800000e2e27808 */ /* 0x000fe40000800000 */
[----:B------:R-:W-:Y:S02]  /*2b20*/  FSEL R227, R227, -INF , P1 ;  /* 0xff800000e3e37808 */ /* 0x000fe40000800000 */
[----:B------:R-:W-:Y:S01]  /*2b30*/  FSEL R225, R225, -INF , P2 ;  /* 0xff800000e1e17808 */ /* 0x000fe20001000000 */
[----:B------:R-:W-:-:S02]  /*2b40*/  WARPGROUP.DEPBAR.LE gsb0, 0x0 ;  /* 0x00008000000079c5 */ /* 0x000fc40000010000 */
[----:B------:R-:W-:Y:S01]  /*2b50*/  WARPGROUP.ARRIVE ;  /* 0x00000000000079c5 */ /* 0x000fe20000000000 */
[----:B------:R-:W-:-:S05]  /*2b60*/  FSEL R230, R230, -INF , P1 ;  /* 0xff800000e6e67808 */ /* 0x000fca0000800000 */
[----:B------:R-:W-:Y:S01]  /*2b70*/  HGMMA.64x16x16.F32.BF16 R184, gdesc[UR8], R184, gsb0 ;  /* 0x0020000008b879f0 */ /* 0x000fe200080018b8 */
[----:B------:R-:W-:Y:S01]  /*2b80*/  UIADD3 UR10, UR4, 0x82, URZ ;  /* 0x00000082040a7890 */ /* 0x000fe2000fffe03f */
[----:B------:R-:W-:Y:S01]  /*2b90*/  UMOV UR11, 0x40000040 ;  /* 0x40000040000b7882 */ /* 0x000fe20000000000 */
[----:B------:R-:W-:Y:S02]  /*2ba0*/  WARPGROUP.DEPBAR.LE gsb0, 0x0 ;  /* 0x00008000000079c5 */ /* 0x000fe40000010000 */
[----:B------:R-:W-:-:S06]  /*2bb0*/  WARPGROUP.ARRIVE ;  /* 0x00000000000079c5 */ /* 0x000fcc0000000000 */
[----:B------:R-:W-:Y:S01]  /*2bc0*/  HGMMA.64x16x16.F32.BF16 R176, gdesc[UR8], R176, gsb0 ;  /* 0x0020000008b079f0 */ /* 0x000fe200080018b0 */
[----:B------:R-:W-:Y:S01]  /*2bd0*/  UMOV UR10, UR5 ;  /* 0x00000005000a7c82 */ /* 0x000fe20008000000 */
[----:B------:R-:W-:Y:S01]  /*2be0*/  UMOV UR11, 0x40000040 ;  /* 0x40000040000b7882 */ /* 0x000fe20000000000 */
[----:B------:R-:W-:Y:S01]  /*2bf0*/  UIADD3 UR5, UR4, 0x4, URZ ;  /* 0x0000000404057890 */ /* 0x000fe2000fffe03f */
        /* <DEDUP_REMOVED lines=17> */
[----:B------:R-:W-:Y:S01]  /*2d10*/  UMOV UR8, UR7 ;  /* 0x0000000700087c82 */ /* 0x000fe20008000000 */
[----:B------:R-:W-:Y:S01]  /*2d20*/  UMOV UR9, 0x40000040 ;  /* 0x4000004000097882 */ /* 0x000fe20000000000 */
[----:B------:R-:W-:Y:S02]  /*2d30*/  UIADD3 UR5, UR4, 0x104, URZ ;  /* 0x0000010404057890 */ /* 0x000fe4000fffe03f */
[----:B------:R-:W-:Y:S01]  /*2d40*/  UIADD3 UR7, UR4, 0x184, URZ ;  /* 0x0000018404077890 */ /* 0x000fe2000fffe03f */
[----:B------:R-:W-:Y:S02]  /*2d50*/  WARPGROUP.DEPBAR.LE gsb0, 0x0 ;  /* 0x00008000000079c5 */ /* 0x000fe40000010000 */
[----:B------:R-:W-:-:S06]  /*2d60*/  WARPGROUP.ARRIVE ;  /* 0x00000000000079c5 */ /* 0x000fcc0000000000 */
        /* <DEDUP_REMOVED lines=28> */
[----:B------:R-:W-:Y:S01]  /*2f30*/  UIADD3 UR7, UR4, 0x106, URZ ;  /* 0x0000010604077890 */ /* 0x000fe2000fffe03f */
[----:B------:R-:W-:Y:S02]  /*2f40*/  ULDC UR5, c[0x0][0x744] ;  /* 0x0001d10000057ab9 */ /* 0x000fe40000000800 */
[--C-:B----4-:R-:W-:Y:S01]  /*2f50*/  FFMA.FTZ R224, R224, UR5, -R6.reuse ;  /* 0x00000005e0e07c23 */ /* 0x110fe20008010806 */
[----:B------:R-:W-:Y:S01]  /*2f60*/  FFMA.FTZ R226, R226, UR5, -R6 ;  /* 0x00000005e2e27c23 */ /* 0x000fe20008010806 */
[--C-:B------:R-:W-:Y:S01]  /*2f70*/  FFMA.FTZ R227, R227, UR5, -R7.reuse ;  /* 0x00000005e3e37c23 */ /* 0x100fe20008010807 */
[----:B------:R-:W-:Y:S01]  /*2f80*/  FSEL R6, R228, -INF , P2 ;  /* 0xff800000e4067808 */ /* 0x000fe20001000000 */
[----:B------:R-:W-:Y:S01]  /*2f90*/  FFMA.FTZ R225, R225, UR5, -R7 ;  /* 0x00000005e1e17c23 */ /* 0x000fe20008010807 */
[----:B------:R-:W-:Y:S01]  /*2fa0*/  FSEL R229, R229, -INF , P2 ;  /* 0xff800000e5e57808 */ /* 0x000fe20001000000 */
[----:B------:R1:W-:Y:S01]  /*2fb0*/  MUFU.EX2 R228, R227 ;  /* 0x000000e300e47308 */ /* 0x0003e20000000800 */
[----:B------:R-:W-:-:S02]  /*2fc0*/  WARPGROUP.DEPBAR.LE gsb0, 0x0 ;  /* 0x00008000000079c5 */ /* 0x000fc40000010000 */
[----:B------:R-:W-:Y:S01]  /*2fd0*/  WARPGROUP.ARRIVE ;  /* 0x00000000000079c5 */ /* 0x000fe20000000000 */
[--C-:B--2---:R-:W-:Y:S01]  /*2fe0*/  FFMA.FTZ R6, R6, UR5, -R8.reuse ;  /* 0x0000000506067c23 */ /* 0x104fe20008010808 */
[----:B-1----:R-:W-:Y:S01]  /*2ff0*/  FFMA.FTZ R227, R230, UR5, -R8 ;  /* 0x00000005e6e37c23 */ /* 0x002fe20008010808 */
[----:B------:R-:W-:Y:S02]  /*3000*/  FSEL R7, R231, -INF , P1 ;  /* 0xff800000e7077808 */ /* 0x000fe40000800000 */
[----:B------:R-:W-:Y:S01]  /*3010*/  MUFU.EX2 R234, R226 ;  /* 0x000000e200ea7308 */ /* 0x000fe20000000800 */
[----:B------:R-:W-:Y:S01]  /*3020*/  HGMMA.64x16x16.F32.BF16 R184, gdesc[UR8], R184, gsb0 ;  /* 0x0020000008b879f0 */ /* 0x000fe200080018b8 */
[----:B------:R-:W-:Y:S01]  /*3030*/  UIADD3 UR10, UR4, 0x86, URZ ;  /* 0x00000086040a7890 */ /* 0x000fe2000fffe03f */
[----:B------:R-:W-:Y:S01]  /*3040*/  FSEL R216, R216, -INF , P2 ;  /* 0xff800000d8d87808 */ /* 0x000fe20001000000 */
[----:B------:R-:W-:Y:S01]  /*3050*/  UMOV UR11, 0x40000040 ;  /* 0x40000040000b7882 */ /* 0x000fe20000000000 */
[----:B------:R-:W-:Y:S01]  /*3060*/  FSEL R8, R218, -INF , P1 ;  /* 0xff800000da087808 */ /* 0x000fe20000800000 */
[----:B------:R-:W2:Y:S01]  /*3070*/  LDL R231, [R1+0x14] ;  /* 0x0000140001e77983 */ /* 0x000ea20000100800 */
[----:B------:R-:W-:Y:S01]  /*3080*/  FSEL R222, R222, -INF , P1 ;  /* 0xff800000dede7808 */ /* 0x000fe20000800000 */
[----:B------:R-:W1:Y:S01]  /*3090*/  MUFU.EX2 R224, R224 ;  /* 0x000000e000e07308 */ /* 0x000e620000000800 */
[----:B------:R-:W-:Y:S01]  /*30a0*/  FSEL R208, R208, -INF , P2 ;  /* 0xff800000d0d07808 */ /* 0x000fe20001000000 */
[----:B------:R-:W3:Y:S01]  /*30b0*/  LDL R230, [R1+0xc] ;  /* 0x00000c0001e67983 */ /* 0x000ee20000100800 */
[----:B------:R-:W-:-:S05]  /*30c0*/  FSEL R212, R212, -INF , P2 ;  /* 0xff800000d4d47808 */ /* 0x000fca0001000000 */
[----:B------:R-:W4:Y:S01]  /*30d0*/  MUFU.EX2 R225, R225 ;  /* 0x000000e100e17308 */ /* 0x000f220000000800 */
        /* <DEDUP_REMOVED lines=17> */
[----:B------:R-:W-:Y:S02]  /*31f0*/  WARPGROUP.DEPBAR.LE gsb0, 0x0 ;  /* 0x00008000000079c5 */ /* 0x000fe40000010000 */
[----:B------:R-:W-:-:S06]  /*3200*/  WARPGROUP.ARRIVE ;  /* 0x00000000000079c5 */ /* 0x000fcc0000000000 */
[----:B------:R-:W-:Y:S01]  /*3210*/  HGMMA.64x16x16.F32.BF16 R152, gdesc[UR8], R152, gsb0 ;  /* 0x00200000089879f0 */ /* 0x000fe20008001898 */
[----:B------:R-:W-:Y:S01]  /*3220*/  UMOV UR10, UR7 ;  /* 0x00000007000a7c82 */ /* 0x000fe20008000000 */
[----:B------:R-:W-:Y:S01]  /*3230*/  UMOV UR11, 0x40000040 ;  /* 0x40000040000b7882 */ /* 0x000fe20000000000 */
[----:B------:R-:W-:Y:S01]  /*3240*/  UMOV UR8, UR12 ;  /* 0x0000000c00087c82 */ /* 0x000fe20008000000 */
[----:B------:R-:W-:Y:S01]  /*3250*/  UMOV UR9, 0x40000040 ;  /* 0x4000004000097882 */ /* 0x000fe20000000000 */
        /* <DEDUP_REMOVED lines=29> */
[----:B------:R-:W-:-:S03]  /*3430*/  UMOV UR9, 0x40000040 ;  /* 0x4000004000097882 */ /* 0x000fc60000000000 */
[----:B------:R-:W-:Y:S02]  /*3440*/  UMOV UR10, UR7 ;  /* 0x00000007000a7c82 */ /* 0x000fe40008000000 */
[----:B------:R-:W-:Y:S01]  /*3450*/  UMOV UR8, UR12 ;  /* 0x0000000c00087c82 */ /* 0x000fe20008000000 */
        /* <DEDUP_REMOVED lines=64> */
[----:B------:R5:W-:Y:S01]  /*3860*/  MUFU.EX2 R226, R6 ;  /* 0x0000000600e27308 */ /* 0x000be20000000800 */
[--C-:B------:R-:W-:Y:S01]  /*3870*/  FFMA.FTZ R7, R7, UR5, -R9.reuse ;  /* 0x0000000507077c23 */ /* 0x100fe20008010809 */
[--C-:B------:R-:W-:Y:S01]  /*3880*/  FFMA.FTZ R216, R216, UR5, -R10.reuse ;  /* 0x00000005d8d87c23 */ /* 0x100fe2000801080a */
[----:B------:R-:W-:Y:S01]  /*3890*/  FFMA.FTZ R8, R8, UR5, -R10 ;  /* 0x0000000508087c23 */ /* 0x000fe2000801080a */
[----:B------:R-:W-:Y:S01]  /*38a0*/  FSEL R10, R219, -INF , P1 ;  /* 0xff800000db0a7808 */ /* 0x000fe20000800000 */
[----:B-----5:R-:W-:Y:S01]  /*38b0*/  FFMA.FTZ R6, R229, UR5, -R9 ;  /* 0x00000005e5067c23 */ /* 0x020fe20008010809 */
[----:B------:R-:W-:-:S03]  /*38c0*/  FSEL R9, R217, -INF , P2 ;  /* 0xff800000d9097808 */ /* 0x000fc60001000000 */
[----:B------:R-:W-:Y:S01]  /*38d0*/  FFMA.FTZ R10, R10, UR5, -R11 ;  /* 0x000000050a0a7c23 */ /* 0x000fe2000801080b */
[----:B------:R-:W-:Y:S02]  /*38e0*/  FSEL R218, R221, -INF , P2 ;  /* 0xff800000ddda7808 */ /* 0x000fe40001000000 */
[----:B------:R-:W-:Y:S01]  /*38f0*/  FSEL R219, R223, -INF , P1 ;  /* 0xff800000dfdb7808 */ /* 0x000fe20000800000 */
[----:B------:R-:W-:Y:S02]  /*3900*/  WARPGROUP.DEPBAR.LE gsb0, 0x0 ;  /* 0x00008000000079c5 */ /* 0x000fe40000010000 */
[----:B------:R-:W-:-:S06]  /*3910*/  WARPGROUP.ARRIVE ;  /* 0x00000000000079c5 */ /* 0x000fcc0000000000 */
[----:B------:R-:W-:Y:S01]  /*3920*/  HGMMA.64x16x16.F32.BF16 R184, gdesc[UR8], R184, gsb0 ;  /* 0x0020000008b879f0 */ /* 0x000fe200080018b8 */
[----:B------:R-:W-:Y:S01]  /*3930*/  FFMA.FTZ R9, R9, UR5, -R11 ;  /* 0x0000000509097c23 */ /* 0x000fe2000801080b */
[----:B------:R-:W-:Y:S01]  /*3940*/  FSEL R11, R220, -INF , P2 ;  /* 0xff800000dc0b7808 */ /* 0x000fe20001000000 */
[--C-:B------:R-:W-:Y:S01]  /*3950*/  FFMA.FTZ R218, R218, UR5, -R13.reuse ;  /* 0x00000005dada7c23 */ /* 0x100fe2000801080d */
[----:B------:R-:W-:Y:S01]  /*3960*/  FFMA.FTZ R219, R219, UR5, -R13 ;  /* 0x00000005dbdb7c23 */ /* 0x000fe2000801080d */
[----:B------:R-:W-:Y:S02]  /*3970*/  FSEL R13, R210, -INF , P1 ;  /* 0xff800000d20d7808 */ /* 0x000fe40000800000 */
[--C-:B------:R-:W-:Y:S01]  /*3980*/  FFMA.FTZ R11, R11, UR5, -R12.reuse ;  /* 0x000000050b0b7c23 */ /* 0x100fe2000801080c */
[----:B------:R-:W-:Y:S01]  /*3990*/  FFMA.FTZ R12, R222, UR5, -R12 ;  /* 0x00000005de0c7c23 */ /* 0x000fe2000801080c */
[--C-:B------:R-:W-:Y:S01]  /*39a0*/  FFMA.FTZ R210, R208, UR5, -R14.reuse ;  /* 0x00000005d0d27c23 */ /* 0x100fe2000801080e */
[----:B------:R-:W-:-:S02]  /*39b0*/  FFMA.FTZ R208, R13, UR5, -R14 ;  /* 0x000000050dd07c23 */ /* 0x000fc4000801080e */
[----:B------:R-:W-:Y:S01]  /*39c0*/  MUFU.EX2 R13, R12 ;  /* 0x0000000c000d7308 */ /* 0x000fe20000000800 */
[----:B------:R-:W-:Y:S02]  /*39d0*/  FSEL R220, R209, -INF , P2 ;  /* 0xff800000d1dc7808 */ /* 0x000fe40001000000 */
[----:B------:R-:W-:-:S05]  /*39e0*/  FSEL R217, R211, -INF , P1 ;  /* 0xff800000d3d97808 */ /* 0x000fca0000800000 */
[----:B------:R5:W-:Y:S02]  /*39f0*/  MUFU.EX2 R12, R218 ;  /* 0x000000da000c7308 */ /* 0x000be40000000800 */
[----:B-----5:R-:W-:-:S06]  /*3a00*/  FSEL R218, R214, -INF , P1 ;  /* 0xff800000d6da7808 */ /* 0x020fcc0000800000 */
[----:B------:R5:W-:Y:S01]  /*3a10*/  MUFU.EX2 R14, R219 ;  /* 0x000000db000e7308 */ /* 0x000be20000000800 */
[--C-:B------:R-:W-:Y:S01]  /*3a20*/  FFMA.FTZ R218, R218, UR5, -R16.reuse ;  /* 0x00000005dada7c23 */ /* 0x100fe20008010810 */
[--C-:B------:R-:W-:Y:S01]  /*3a30*/  FFMA.FTZ R220, R220, UR5, -R15.reuse ;  /* 0x00000005dcdc7c23 */ /* 0x100fe2000801080f */
[----:B-----5:R-:W-:Y:S01]  /*3a40*/  FFMA.FTZ R219, R212, UR5, -R16 ;  /* 0x00000005d4db7c23 */ /* 0x020fe20008010810 */
[----:B------:R-:W-:Y:S02]  /*3a50*/  FSEL R16, R213, -INF , P2 ;  /* 0xff800000d5107808 */ /* 0x000fe40001000000 */
[----:B------:R-:W-:Y:S01]  /*3a60*/  FSEL R212, R215, -INF , P1 ;  /* 0xff800000d7d47808 */ /* 0x000fe20000800000 */
[----:B------:R-:W-:Y:S02]  /*3a70*/  FFMA.FTZ R217, R217, UR5, -R15 ;  /* 0x00000005d9d97c23 */ /* 0x000fe4000801080f */
[----:B------:R5:W-:Y:S01]  /*3a80*/  MUFU.EX2 R15, R210 ;  /* 0x000000d2000f7308 */ /* 0x000be20000000800 */
[--C-:B------:R-:W-:Y:S01]  /*3a90*/  FFMA.FTZ R211, R16, UR5, -R17.reuse ;  /* 0x0000000510d37c23 */ /* 0x100fe20008010811 */
[----:B------:R-:W-:Y:S01]  /*3aa0*/  UIADD3 UR10, UR4, 0x306, URZ ;  /* 0x00000306040a7890 */ /* 0x000fe2000fffe03f */
[----:B-----5:R-:W-:Y:S01]  /*3ab0*/  FFMA.FTZ R210, R212, UR5, -R17 ;  /* 0x00000005d4d27c23 */ /* 0x020fe20008010811 */
[----:B------:R-:W-:-:S02]  /*3ac0*/  FSEL R17, R200, -INF , P2 ;  /* 0xff800000c8117808 */ /* 0x000fc40001000000 */
[----:B------:R-:W-:Y:S01]  /*3ad0*/  FSEL R200, R205, -INF , P2 ;  /* 0xff800000cdc87808 */ /* 0x000fe20001000000 */
[----:B------:R-:W-:Y:S02]  /*3ae0*/  WARPGROUP.DEPBAR.LE gsb0, 0x0 ;  /* 0x00008000000079c5 */ /* 0x000fe40000010000 */
[----:B------:R-:W-:Y:S02]  /*3af0*/  FSEL R209, R202, -INF , P1 ;  /* 0xff800000cad17808 */ /* 0x000fe40000800000 */
[----:B------:R-:W-:Y:S01]  /*3b00*/  FSEL R212, R201, -INF , P2 ;  /* 0xff800000c9d47808 */ /* 0x000fe20001000000 */
[----:B------:R-:W-:Y:S01]  /*3b10*/  FFMA.FTZ R205, R200, UR5, -R21 ;  /* 0x00000005c8cd7c23 */ /* 0x000fe20008010815 */
[----:B------:R-:W-:Y:S01]  /*3b20*/  FSEL R214, R203, -INF , P1 ;  /* 0xff800000cbd67808 */ /* 0x000fe20000800000 */
[----:B------:R-:W-:Y:S04]  /*3b30*/  LDS.64 R200, [R5+0x2e3a0] ;  /* 0x02e3a00005c87984 */ /* 0x000fe80000000a00 */
[----:B------:R-:W5:Y:S01]  /*3b40*/  LDS.64 R202, [R5+0x2e380] ;  /* 0x02e3800005ca7984 */ /* 0x000f620000000a00 */
[----:B------:R-:W-:Y:S01]  /*3b50*/  WARPGROUP.ARRIVE ;  /* 0x00000000000079c5 */ /* 0x000fe20000000000 */
[----:B------:R-:W-:-:S05]  /*3b60*/  UMOV UR11, 0x40000040 ;  /* 0x40000040000b7882 */ /* 0x000fca0000000000 */
[----:B------:R-:W-:Y:S01]  /*3b70*/  HGMMA.64x16x16.F32.BF16 R176, gdesc[UR8], R176, gsb0 ;  /* 0x0020000008b079f0 */ /* 0x000fe200080018b0 */
[----:B------:R1:W-:Y:S01]  /*3b80*/  MUFU.EX2 R16, R208 ;  /* 0x000000d000107308 */ /* 0x0003e20000000800 */
[--C-:B------:R-:W-:Y:S01]  /*3b90*/  FFMA.FTZ R209, R209, UR5, -R18.reuse ;  /* 0x00000005d1d17c23 */ /* 0x100fe20008010812 */
[----:B------:R-:W-:Y:S02]  /*3ba0*/  FSEL R221, R192, -INF , P2 ;  /* 0xff800000c0dd7808 */ /* 0x000fe40001000000 */
[----:B------:R-:W-:Y:S01]  /*3bb0*/  FSEL R192, R195, -INF , P1 ;  /* 0xff800000c3c07808 */ /* 0x000fe20000800000 */
[----:B-1----:R-:W-:-:S03]  /*3bc0*/  FFMA.FTZ R208, R17, UR5, -R18 ;  /* 0x0000000511d07c23 */ /* 0x002fc60008010812 */
[----:B------:R1:W-:Y:S01]  /*3bd0*/  MUFU.EX2 R18, R217 ;  /* 0x000000d900127308 */ /* 0x0003e20000000800 */
[----:B------:R-:W-:Y:S02]  /*3be0*/  FSEL R215, R206, -INF , P1 ;  /* 0xff800000ced77808 */ /* 0x000fe40000800000 */
[----:B------:R-:W-:Y:S02]  /*3bf0*/  FSEL R206, R193, -INF , P2 ;  /* 0xff800000c1ce7808 */ /* 0x000fe40001000000 */
[----:B-1----:R-:W-:Y:S02]  /*3c00*/  FSEL R217, R204, -INF , P2 ;  /* 0xff800000ccd97808 */ /* 0x002fe40001000000 */
[----:B------:R-:W-:Y:S01]  /*3c10*/  FSEL R204, R207, -INF , P1 ;  /* 0xff800000cfcc7808 */ /* 0x000fe20000800000 */
[----:B------:R-:W-:Y:S01]  /*3c20*/  FFMA.FTZ R207, R192, UR5, -R23 ;  /* 0x00000005c0cf7c23 */ /* 0x000fe20008010817 */
[----:B------:R-:W-:Y:S02]  /*3c30*/  FSEL R193, R196, -INF , P2 ;  /* 0xff800000c4c17808 */ /* 0x000fe40001000000 */
[----:B------:R-:W-:Y:S01]  /*3c40*/  FSEL R192, R197, -INF , P2 ;  /* 0xff800000c5c07808 */ /* 0x000fe20001000000 */
[----:B------:R-:W-:Y:S01]  /*3c50*/  FFMA.FTZ R204, R204, UR5, -R21 ;  /* 0x00000005cccc7c23 */ /* 0x000fe20008010815 */
[----:B------:R-:W-:-:S02]  /*3c60*/  FSEL R21, R194, -INF , P1 ;  /* 0xff800000c2157808 */ /* 0x000fc40000800000 */
[----:B------:R-:W-:Y:S02]  /*3c70*/  FSEL R195, R198, -INF , P1 ;  /* 0xff800000c6c37808 */ /* 0x000fe40000800000 */
[----:B------:R-:W-:Y:S01]  /*3c80*/  FSEL R194, R199, -INF , P1 ;  /* 0xff800000c7c27808 */ /* 0x000fe20000800000 */
[--C-:B------:R-:W-:Y:S01]  /*3c90*/  FFMA.FTZ R212, R212, UR5, -R19.reuse ;  /* 0x00000005d4d47c23 */ /* 0x100fe20008010813 */
[----:B------:R-:W-:Y:S01]  /*3ca0*/  FFMA.FTZ R214, R214, UR5, -R19 ;  /* 0x00000005d6d67c23 */ /* 0x000fe20008010813 */
[----:B------:R-:W-:Y:S01]  /*3cb0*/  FFMA.FTZ R206, R206, UR5, -R23 ;  /* 0x00000005cece7c23 */ /* 0x000fe20008010817 */
[----:B------:R1:W-:Y:S01]  /*3cc0*/  MUFU.EX2 R19, R219 ;  /* 0x000000db00137308 */ /* 0x0003e20000000800 */
[--C-:B------:R-:W-:Y:S01]  /*3cd0*/  FFMA.FTZ R217, R217, UR5, -R20.reuse ;  /* 0x00000005d9d97c23 */ /* 0x100fe20008010814 */
[----:B------:R-:W-:Y:S01]  /*3ce0*/  FFMA.FTZ R215, R215, UR5, -R20 ;  /* 0x00000005d7d77c23 */ /* 0x000fe20008010814 */
[----:B------:R-:W-:-:S05]  /*3cf0*/  FFMA.FTZ R221, R221, UR5, -R22 ;  /* 0x00000005dddd7c23 */ /* 0x000fca0008010816 */
[----:B------:R4:W-:Y:S01]  /*3d00*/  MUFU.EX2 R23, R208 ;  /* 0x000000d000177308 */ /* 0x0009e20000000800 */
[--C-:B-1----:R-:W-:Y:S01]  /*3d10*/  FFMA.FTZ R219, R192, UR5, -R233.reuse ;  /* 0x00000005c0db7c23 */ /* 0x102fe200080108e9 */
[----:B------:R-:W-:-:S06]  /*3d20*/  FFMA.FTZ R233, R194, UR5, -R233 ;  /* 0x00000005c2e97c23 */ /* 0x000fcc00080108e9 */
[----:B------:R1:W-:Y:S01]  /*3d30*/  MUFU.EX2 R17, R220 ;  /* 0x000000dc00117308 */ /* 0x0003e20000000800 */
[--C-:B----4-:R-:W-:Y:S01]  /*3d40*/  FFMA.FTZ R208, R193, UR5, -R232.reuse ;  /* 0x00000005c1d07c23 */ /* 0x110fe200080108e8 */
[----:B------:R-:W-:Y:S01]  /*3d50*/  FFMA.FTZ R232, R195, UR5, -R232 ;  /* 0x00000005c3e87c23 */ /* 0x000fe200080108e8 */
[----:B------:R-:W-:Y:S02]  /*3d60*/  WARPGROUP.DEPBAR.LE gsb0, 0x0 ;  /* 0x00008000000079c5 */ /* 0x000fe40000010000 */
[----:B------:R-:W-:Y:S01]  /*3d70*/  WARPGROUP.ARRIVE ;  /* 0x00000000000079c5 */ /* 0x000fe20000000000 */
[----:B-1----:R-:W-:Y:S01]  /*3d80*/  FFMA.FTZ R220, R21, UR5, -R22 ;  /* 0x0000000515dc7c23 */ /* 0x002fe20008010816 */
[----:B------:R-:W-:Y:S01]  /*3d90*/  UIADD3 UR5, UR4, 0x386, URZ ;  /* 0x0000038604057890 */ /* 0x000fe2000fffe03f */
[----:B------:R-:W-:-:S06]  /*3da0*/  UMOV UR11, 0x40000040 ;  /* 0x40000040000b7882 */ /* 0x000fcc0000000000 */
[----:B------:R-:W-:Y:S02]  /*3db0*/  UMOV UR10, UR5 ;  /* 0x00000005000a7c82 */ /* 0x000fe40008000000 */
[----:B------:R-:W-:Y:S01]  /*3dc0*/  HGMMA.64x16x16.F32.BF16 R168, gdesc[UR8], R168, gsb0 ;  /* 0x0020000008a879f0 */ /* 0x000fe200080018a8 */
[----:B------:R-:W-:Y:S01]  /*3dd0*/  LOP3.LUT R193, R4, 0x2800000, RZ, 0xfc, !PT ;  /* 0x0280000004c17812 */ /* 0x000fe200078efcff */
[----:B------:R-:W-:-:S04]  /*3de0*/  UIADD3 UR6, UR4, 0x406, URZ ;  /* 0x0000040604067890 */ /* 0x000fc8000fffe03f */
[----:B------:R-:W-:-:S05]  /*3df0*/  IMAD R193, R0, 0x500, R193 ;  /* 0x0000050000c17824 */ /* 0x000fca00078e02c1 */
[----:B------:R-:W-:Y:S01]  /*3e00*/  R2UR UR12, R193 ;  /* 0x00000000c10c72ca */ /* 0x000fe200000e0000 */
[----:B------:R-:W-:Y:S01]  /*3e10*/  UMOV UR10, UR6 ;  /* 0x00000006000a7c82 */ /* 0x000fe20008000000 */
[----:B------:R-:W-:Y:S01]  /*3e20*/  UMOV UR11, 0x40000040 ;  /* 0x40000040000b7882 */ /* 0x000fe20000000000 */
[----:B------:R-:W-:Y:S02]  /*3e30*/  WARPGROUP.DEPBAR.LE gsb0, 0x0 ;  /* 0x00008000000079c5 */ /* 0x000fe40000010000 */
[----:B------:R-:W1:Y:S01]  /*3e40*/  LDS.64 R192, [R5+0x2e3c0] ;  /* 0x02e3c00005c07984 */ /* 0x000e620000000a00 */
[----:B------:R-:W-:-:S06]  /*3e50*/  WARPGROUP.ARRIVE ;  /* 0x00000000000079c5 */ /* 0x000fcc0000000000 */
[----:B------:R-:W-:Y:S01]  /*3e60*/  HGMMA.64x16x16.F32.BF16 R160, gdesc[UR8], R160, gsb0 ;  /* 0x0020000008a079f0 */ /* 0x000fe200080018a0 */
[----:B------:R-:W-:Y:S01]  /*3e70*/  UIADD3 UR4, UR4, 0x486, URZ ;  /* 0x0000048604047890 */ /* 0x000fe2000fffe03f */
[----:B------:R4:W-:Y:S01]  /*3e80*/  MUFU.EX2 R21, R211 ;  /* 0x000000d300157308 */ /* 0x0009e20000000800 */
[----:B-----5:R-:W-:-:S07]  /*3e90*/  FADD.FTZ R213, R187, -R203 ;  /* 0x800000cbbbd57221 */ /* 0x020fce0000010000 */
[----:B------:R5:W-:Y:S01]  /*3ea0*/  MUFU.EX2 R22, R210 ;  /* 0x000000d200167308 */ /* 0x000be20000000800 */
[----:B----4-:R-:W-:Y:S01]  /*3eb0*/  FADD.FTZ R211, R185, -R203 ;  /* 0x800000cbb9d37221 */ /* 0x010fe20000010000 */
[----:B------:R-:W-:-:S06]  /*3ec0*/  UMOV UR6, UR4 ;  /* 0x0000000400067c82 */ /* 0x000fcc0008000000 */
[----:B------:R4:W2:Y:S01]  /*3ed0*/  MUFU.EX2 R4, R209 ;  /* 0x000000d100047308 */ /* 0x0008a20000000800 */
[--C-:B-----5:R-:W-:Y:S01]  /*3ee0*/  FADD.FTZ R210, R184, -R202.reuse ;  /* 0x800000cab8d27221 */ /* 0x120fe20000010000 */
[----:B------:R-:W-:Y:S01]  /*3ef0*/  UMOV UR7, 0x40000040 ;  /* 0x4000004000077882 */ /* 0x000fe20000000000 */
[----:B------:R-:W-:Y:S01]  /*3f00*/  UMOV UR4, UR8 ;  /* 0x0000000800047c82 */ /* 0x000fe20008000000 */
[----:B----4-:R-:W-:Y:S01]  /*3f10*/  FADD.FTZ R209, R186, -R202 ;  /* 0x800000cabad17221 */ /* 0x010fe20000010000 */
[----:B------:R-:W-:Y:S01]  /*3f20*/  UMOV UR5, UR9 ;  /* 0x0000000900057c82 */ /* 0x000fe20008000000 */
[----:B------:R-:W-:Y:S02]  /*3f30*/  WARPGROUP.DEPBAR.LE gsb0, 0x0 ;  /* 0x00008000000079c5 */ /* 0x000fe40000010000 */
[----:B------:R-:W-:Y:S04]  /*3f40*/  LDS.64 R202, [R5+0x2e3e0] ;  /* 0x02e3e00005ca7984 */ /* 0x000fe80000000a00 */
[----:B------:R-:W4:Y:S01]  /*3f50*/  LDS.64 R194, [R5+0x2e400] ;  /* 0x02e4000005c27984 */ /* 0x000f220000000a00 */
[----:B------:R-:W-:-:S06]  /*3f60*/  WARPGROUP.ARRIVE ;  /* 0x00000000000079c5 */ /* 0x000fcc0000000000 */
[----:B------:R-:W-:Y:S01]  /*3f70*/  HGMMA.64x16x16.F32.BF16 R152, gdesc[UR4], R152, gsb0 ;  /* 0x00200000049879f0 */ /* 0x000fe20008001898 */
[----:B------:R5:W-:Y:S01]  /*3f80*/  MUFU.EX2 R20, R218 ;  /* 0x000000da00147308 */ /* 0x000be20000000800 */
[----:B------:R-:W-:-:S07]  /*3f90*/  FADD.FTZ R189, R189, -R201 ;  /* 0x800000c9bdbd7221 */ /* 0x000fce0000010000 */
[----:B------:R3:W2:Y:S01]  /*3fa0*/  MUFU.EX2 R184, R214 ;  /* 0x000000d600b87308 */ /* 0x0006a20000000800 */
[----:B-----5:R-:W-:-:S07]  /*3fb0*/  FADD.FTZ R218, R190, -R200 ;  /* 0x800000c8beda7221 */ /* 0x020fce0000010000 */
[----:B------:R5:W-:Y:S01]  /*3fc0*/  MUFU.EX2 R185, R217 ;  /* 0x000000d900b97308 */ /* 0x000be20000000800 */
[----:B---3--:R-:W-:Y:S01]  /*3fd0*/  FADD.FTZ R214, R188, -R200 ;  /* 0x800000c8bcd67221 */ /* 0x008fe20000010000 */
[----:B-----5:R-:W-:-:S06]  /*3fe0*/  FADD.FTZ R217, R191, -R201 ;  /* 0x800000c9bfd97221 */ /* 0x020fcc0000010000 */
[----:B------:R-:W-:Y:S08]  /*3ff0*/  MUFU.EX2 R186, R205 ;  /* 0x000000cd00ba7308 */ /* 0x000ff00000000800 */
[----:B------:R3:W-:Y:S01]  /*4000*/  MUFU.EX2 R187, R204 ;  /* 0x000000cc00bb7308 */ /* 0x0007e20000000800 */
[----:B------:R-:W-:Y:S02]  /*4010*/  WARPGROUP.DEPBAR.LE gsb0, 0x0 ;  /* 0x00008000000079c5 */ /* 0x000fe40000010000 */
[----:B------:R-:W5:Y:S04]  /*4020*/  LDS.64 R196, [R5+0x2e420] ;  /* 0x02e4200005c47984 */ /* 0x000f680000000a00 */
[----:B------:R-:W2:Y:S04]  /*4030*/  LDS.64 R200, [R5+0x2e440] ;  /* 0x02e4400005c87984 */ /* 0x000ea80000000a00 */
[----:B------:R-:W2:Y:S04]  /*4040*/  LDS.64 R198, [R5+0x2e460] ;  /* 0x02e4600005c67984 */ /* 0x000ea80000000a00 */
[----:B------:R-:W2:Y:S04]  /*4050*/  LDS.64 R190, [R5+0x2e480] ;  /* 0x02e4800005be7984 */ /* 0x000ea80000000a00 */
[----:B---3--:R3:W3:Y:S01]  /*4060*/  LDS.64 R204, [R5+0x2e4a0] ;  /* 0x02e4a00005cc7984 */ /* 0x0086e20000000a00 */
[----:B------:R-:W3:Y:S01]  /*4070*/  MUFU.EX2 R216, R216 ;  /* 0x000000d800d87308 */ /* 0x000ee20000000800 */
[--C-:B-1----:R-:W-:Y:S01]  /*4080*/  FADD.FTZ R176, R176, -R192.reuse ;  /* 0x800000c0b0b07221 */ /* 0x102fe20000010000 */
[----:B------:R-:W-:Y:S01]  /*4090*/  FADD.FTZ R178, R178, -R192 ;  /* 0x800000c0b2b27221 */ /* 0x000fe20000010000 */
[----:B------:R-:W-:-:S05]  /*40a0*/  FADD.FTZ R177, R177, -R193 ;  /* 0x800000c1b1b17221 */ /* 0x000fca0000010000 */
[----:B------:R-:W1:Y:S01]  /*40b0*/  MUFU.EX2 R9, R9 ;  /* 0x0000000900097308 */ /* 0x000e620000000800 */
[----:B------:R-:W-:Y:S01]  /*40c0*/  FADD.FTZ R179, R179, -R193 ;  /* 0x800000c1b3b37221 */ /* 0x000fe20000010000 */
[--C-:B----4-:R-:W-:Y:S01]  /*40d0*/  FADD.FTZ R192, R168, -R194.reuse ;  /* 0x800000c2a8c07221 */ /* 0x110fe20000010000 */
[----:B------:R-:W-:-:S05]  /*40e0*/  FADD.FTZ R170, R170, -R194 ;  /* 0x800000c2aaaa7221 */ /* 0x000fca0000010000 */
[----:B------:R-:W4:Y:S01]  /*40f0*/  MUFU.EX2 R227, R227 ;  /* 0x000000e300e37308 */ /* 0x000f220000000800 */
[--C-:B------:R-:W-:Y:S01]  /*4100*/  FADD.FTZ R193, R169, -R195.reuse ;  /* 0x800000c3a9c17221 */ /* 0x100fe20000010000 */
[----:B------:R-:W-:-:S06]  /*4110*/  FADD.FTZ R171, R171, -R195 ;  /* 0x800000c3abab7221 */ /* 0x000fcc0000010000 */
[----:B------:R-:W4:Y:S01]  /*4120*/  MUFU.EX2 R7, R7 ;  /* 0x0000000700077308 */ /* 0x000f220000000800 */
[----:B-----5:R-:W-:Y:S01]  /*4130*/  FADD.FTZ R194, R173, -R197 ;  /* 0x800000c5adc27221 */ /* 0x020fe20000010000 */
[----:B--2---:R-:W-:Y:S01]  /*4140*/  FADD.FTZ R173, R160, -R200 ;  /* 0x800000c8a0ad7221 */ /* 0x004fe20000010000 */
[----:B------:R-:W-:-:S05]  /*4150*/  FADD.FTZ R195, R161, -R201 ;  /* 0x800000c9a1c37221 */ /* 0x000fca0000010000 */
[----:B------:R-:W2:Y:S01]  /*4160*/  MUFU.EX2 R6, R6 ;  /* 0x0000000600067308 */ /* 0x000ea20000000800 */
[----:B------:R-:W-:-:S07]  /*4170*/  FADD.FTZ R162, R162, -R200 ;  /* 0x800000c8a2a27221 */ /* 0x000fce0000010000 */
[----:B------:R-:W5:Y:S01]  /*4180*/  MUFU.EX2 R8, R8 ;  /* 0x0000000800087308 */ /* 0x000f620000000800 */
[----:B------:R-:W-:-:S07]  /*4190*/  FADD.FTZ R163, R163, -R201 ;  /* 0x800000c9a3a37221 */ /* 0x000fce0000010000 */
[----:B------:R-:W5:Y:S01]  /*41a0*/  MUFU.EX2 R10, R10 ;  /* 0x0000000a000a7308 */ /* 0x000f620000000800 */
[----:B------:R-:W-:-:S07]  /*41b0*/  FMUL.FTZ R210, R224, R210 ;  /* 0x000000d2e0d27220 */ /* 0x000fce0000410000 */
[----:B------:R-:W5:Y:S01]  /*41c0*/  MUFU.EX2 R11, R11 ;  /* 0x0000000b000b7308 */ /* 0x000f620000000800 */
[----:B------:R-:W-:-:S07]  /*41d0*/  FMUL.FTZ R211, R225, R211 ;  /* 0x000000d3e1d37220 */ /* 0x000fce0000410000 */
[----:B------:R-:W5:Y:S08]  /*41e0*/  MUFU.EX2 R212, R212 ;  /* 0x000000d400d47308 */ /* 0x000f700000000800 */
[----:B------:R-:W5:Y:S08]  /*41f0*/  MUFU.EX2 R188, R215 ;  /* 0x000000d700bc7308 */ /* 0x000f700000000800 */
[----:B---3--:R-:W3:Y:S08]  /*4200*/  MUFU.EX2 R5, R221 ;  /* 0x000000dd00057308 */ /* 0x008ef00000000800 */
[----:B------:R-:W3:Y:S08]  /*4210*/  MUFU.EX2 R168, R220 ;  /* 0x000000dc00a87308 */ /* 0x000ef00000000800 */
[----:B------:R-:W3:Y:S08]  /*4220*/  MUFU.EX2 R169, R206 ;  /* 0x000000ce00a97308 */ /* 0x000ef00000000800 */
[----:B------:R-:W3:Y:S08]  /*4230*/  MUFU.EX2 R160, R207 ;  /* 0x000000cf00a07308 */ /* 0x000ef00000000800 */
[----:B------:R1:W3:Y:S08]  /*4240*/  MUFU.EX2 R161, R208 ;  /* 0x000000d000a17308 */ /* 0x0002f00000000800 */
[----:B------:R-:W3:Y:S08]  /*4250*/  MUFU.EX2 R232, R232 ;  /* 0x000000e800e87308 */ /* 0x000ef00000000800 */
[----:B------:R-:W3:Y:S08]  /*4260*/  MUFU.EX2 R219, R219 ;  /* 0x000000db00db7308 */ /* 0x000ef00000000800 */
[----:B------:R-:W3:Y:S01]  /*4270*/  MUFU.EX2 R233, R233 ;  /* 0x000000e900e97308 */ /* 0x000ee20000000800 */
[----:B------:R-:W-:Y:S01]  /*4280*/  FMUL.FTZ R162, R4, R162 ;  /* 0x000000a204a27220 */ /* 0x000fe20000410000 */
[----:B------:R-:W-:Y:S01]  /*4290*/  FMUL.FTZ R163, R184, R163 ;  /* 0x000000a3b8a37220 */ /* 0x000fe20000410000 */
[--C-:B------:R-:W-:Y:S01]  /*42a0*/  FADD.FTZ R172, R172, -R196.reuse ;  /* 0x800000c4acac7221 */ /* 0x100fe20000010000 */
[----:B------:R-:W-:Y:S01]  /*42b0*/  FADD.FTZ R174, R174, -R196 ;  /* 0x800000c4aeae7221 */ /* 0x000fe20000010000 */
[----:B-1----:R-:W-:Y:S01]  /*42c0*/  F2FP.BF16.F32.PACK_AB R208, R211, R210 ;  /* 0x000000d2d3d0723e */ /* 0x002fe200000010ff */
[----:B------:R-:W-:Y:S01]  /*42d0*/  FMUL.FTZ R176, R216, R176 ;  /* 0x000000b0d8b07220 */ /* 0x000fe20000410000 */
[----:B------:R-:W-:Y:S01]  /*42e0*/  FMUL.FTZ R177, R9, R177 ;  /* 0x000000b109b17220 */ /* 0x000fe20000410000 */
[--C-:B------:R-:W-:Y:S01]  /*42f0*/  FADD.FTZ R180, R180, -R202.reuse ;  /* 0x800000cab4b47221 */ /* 0x100fe20000010000 */
[----:B------:R-:W-:Y:S01]  /*4300*/  FADD.FTZ R182, R182, -R202 ;  /* 0x800000cab6b67221 */ /* 0x000fe20000010000 */
[--C-:B------:R-:W-:Y:S01]  /*4310*/  FADD.FTZ R181, R181, -R203.reuse ;  /* 0x800000cbb5b57221 */ /* 0x100fe20000010000 */
[----:B------:R-:W-:Y:S01]  /*4320*/  FADD.FTZ R183, R183, -R203 ;  /* 0x800000cbb7b77221 */ /* 0x000fe20000010000 */
[----:B----4-:R-:W-:Y:S01]  /*4330*/  FMUL.FTZ R211, R227, R218 ;  /* 0x000000dae3d37220 */ /* 0x010fe20000410000 */
[----:B------:R-:W-:Y:S01]  /*4340*/  FMUL.FTZ R196, R7, R217 ;  /* 0x000000d907c47220 */ /* 0x000fe20000410000 */
[----:B------:R-:W-:Y:S01]  /*4350*/  FADD.FTZ R175, R175, -R197 ;  /* 0x800000c5afaf7221 */ /* 0x000fe20000010000 */
[--C-:B------:R-:W-:Y:S01]  /*4360*/  FADD.FTZ R164, R164, -R198.reuse ;  /* 0x800000c6a4a47221 */ /* 0x100fe20000010000 */
        /* <DEDUP_REMOVED lines=11> */
[----:B------:R-:W-:Y:S01]  /*4420*/  FMUL.FTZ R209, R234, R209 ;  /* 0x000000d1ead17220 */ /* 0x000fe20000410000 */
[----:B------:R-:W-:Y:S01]  /*4430*/  FMUL.FTZ R190, R228, R213 ;  /* 0x000000d5e4be7220 */ /* 0x000fe20000410000 */
[----:B------:R-:W-:Y:S01]  /*4440*/  FMUL.FTZ R210, R226, R214 ;  /* 0x000000d6e2d27220 */ /* 0x000fe20000410000 */
[----:B--2---:R-:W-:Y:S01]  /*4450*/  FMUL.FTZ R189, R6, R189 ;  /* 0x000000bd06bd7220 */ /* 0x004fe20000410000 */
[----:B------:R-:W-:Y:S01]  /*4460*/  F2FP.BF16.F32.PACK_AB R197, R163, R162 ;  /* 0x000000a2a3c5723e */ /* 0x000fe200000010ff */
[----:B-----5:R-:W-:Y:S01]  /*4470*/  FMUL.FTZ R178, R8, R178 ;  /* 0x000000b208b27220 */ /* 0x020fe20000410000 */
[----:B------:R-:W-:Y:S01]  /*4480*/  FMUL.FTZ R179, R10, R179 ;  /* 0x000000b30ab37220 */ /* 0x000fe20000410000 */
[----:B------:R-:W-:Y:S01]  /*4490*/  F2FP.BF16.F32.PACK_AB R204, R177, R176 ;  /* 0x000000b0b1cc723e */ /* 0x000fe200000010ff */
[----:B------:R-:W-:Y:S01]  /*44a0*/  FMUL.FTZ R180, R11, R180 ;  /* 0x000000b40bb47220 */ /* 0x000fe20000410000 */
[----:B------:R-:W-:Y:S01]  /*44b0*/  FMUL.FTZ R182, R13, R182 ;  /* 0x000000b60db67220 */ /* 0x000fe20000410000 */
[----:B------:R-:W-:Y:S01]  /*44c0*/  FMUL.FTZ R181, R12, R181 ;  /* 0x000000b50cb57220 */ /* 0x000fe20000410000 */
[----:B------:R-:W-:Y:S01]  /*44d0*/  FMUL.FTZ R183, R14, R183 ;  /* 0x000000b70eb77220 */ /* 0x000fe20000410000 */
[----:B------:R-:W-:Y:S01]  /*44e0*/  IMAD R162, R0, 0x2800, R231 ;  /* 0x0000280000a27824 */ /* 0x000fe200078e02e7 */
[----:B------:R-:W-:Y:S01]  /*44f0*/  F2FP.BF16.F32.PACK_AB R211, R196, R211 ;  /* 0x000000d3c4d3723e */ /* 0x000fe200000010ff */
[----:B------:R-:W-:Y:S01]  /*4500*/  FMUL.FTZ R192, R15, R192 ;  /* 0x000000c00fc07220 */ /* 0x000fe20000410000 */
        /* <DEDUP_REMOVED lines=13> */
[----:B---3--:R-:W-:Y:S01]  /*45e0*/  FMUL.FTZ R152, R5, R152 ;  /* 0x0000009805987220 */ /* 0x008fe20000410000 */
[----:B------:R-:W-:Y:S01]  /*45f0*/  FMUL.FTZ R154, R168, R154 ;  /* 0x0000009aa89a7220 */ /* 0x000fe20000410000 */
[----:B------:R-:W-:Y:S01]  /*4600*/  FMUL.FTZ R153, R169, R153 ;  /* 0x00000099a9997220 */ /* 0x000fe20000410000 */
[----:B------:R-:W-:Y:S01]  /*4610*/  FMUL.FTZ R155, R160, R155 ;  /* 0x0000009ba09b7220 */ /* 0x000fe20000410000 */
[----:B------:R-:W-:Y:S01]  /*4620*/  FMUL.FTZ R156, R161, R156 ;  /* 0x0000009ca19c7220 */ /* 0x000fe20000410000 */
[----:B------:R-:W-:Y:S01]  /*4630*/  FMUL.FTZ R158, R232, R158 ;  /* 0x0000009ee89e7220 */ /* 0x000fe20000410000 */
[----:B------:R-:W-:Y:S01]  /*4640*/  FMUL.FTZ R157, R219, R157 ;  /* 0x0000009ddb9d7220 */ /* 0x000fe20000410000 */
[----:B------:R-:W-:Y:S01]  /*4650*/  FMUL.FTZ R159, R233, R159 ;  /* 0x0000009fe99f7220 */ /* 0x000fe20000410000 */
[----:B------:R-:W-:Y:S01]  /*4660*/  F2FP.BF16.F32.PACK_AB R209, R190, R209 ;  /* 0x000000d1bed1723e */ /* 0x000fe200000010ff */
[----:B------:R-:W-:Y:S01]  /*4670*/  IMAD R162, R162, 0x2, R230 ;  /* 0x00000002a2a27824 */ /* 0x000fe200078e02e6 */
[----:B------:R-:W-:Y:S01]  /*4680*/  F2FP.BF16.F32.PACK_AB R210, R189, R210 ;  /* 0x000000d2bdd2723e */ /* 0x000fe200000010ff */
[----:B------:R-:W-:Y:S01]  /*4690*/  UMOV UR6, UR12 ;  /* 0x0000000c00067c82 */ /* 0x000fe20008000000 */
[----:B------:R-:W-:Y:S01]  /*46a0*/  F2FP.BF16.F32.PACK_AB R205, R179, R178 ;  /* 0x000000b2b3cd723e */ /* 0x000fe200000010ff */
[----:B------:R-:W-:Y:S01]  /*46b0*/  UMOV UR7, 0x40000040 ;  /* 0x4000004000077882 */ /* 0x000fe20000000000 */
[----:B------:R-:W-:Y:S01]  /*46c0*/  F2FP.BF16.F32.PACK_AB R206, R181, R180 ;  /* 0x000000b4b5ce723e */ /* 0x000fe200000010ff */
[----:B------:R-:W-:Y:S01]  /*46d0*/  UIADD3 UR4, UR12, 0x80, URZ ;  /* 0x000000800c047890 */ /* 0x000fe2000fffe03f */
[----:B------:R-:W-:Y:S01]  /*46e0*/  F2FP.BF16.F32.PACK_AB R207, R183, R182 ;  /* 0x000000b6b7cf723e */ /* 0x000fe200000010ff */
[----:B------:R-:W2:Y:S01]  /*46f0*/  LDL R163, [R1+0x4] ;  /* 0x0000040001a37983 */ /* 0x000ea20000100800 */
[----:B------:R-:W-:-:S02]  /*4700*/  F2FP.BF16.F32.PACK_AB R200, R193, R192 ;  /* 0x000000c0c1c8723e */ /* 0x000fc400000010ff */
[----:B------:R-:W-:Y:S02]  /*4710*/  F2FP.BF16.F32.PACK_AB R201, R171, R170 ;  /* 0x000000aaabc9723e */ /* 0x000fe400000010ff */
[----:B------:R-:W-:Y:S02]  /*4720*/  F2FP.BF16.F32.PACK_AB R202, R177, R172 ;  /* 0x000000acb1ca723e */ /* 0x000fe400000010ff */
[----:B------:R-:W-:Y:S02]  /*4730*/  F2FP.BF16.F32.PACK_AB R203, R175, R174 ;  /* 0x000000aeafcb723e */ /* 0x000fe400000010ff */
[----:B------:R-:W-:Y:S02]  /*4740*/  F2FP.BF16.F32.PACK_AB R196, R196, R173 ;  /* 0x000000adc4c4723e */ /* 0x000fe400000010ff */
[----:B------:R-:W-:Y:S02]  /*4750*/  F2FP.BF16.F32.PACK_AB R198, R165, R164 ;  /* 0x000000a4a5c6723e */ /* 0x000fe400000010ff */
[----:B------:R-:W-:Y:S01]  /*4760*/  F2FP.BF16.F32.PACK_AB R199, R167, R166 ;  /* 0x000000a6a7c7723e */ /* 0x000fe200000010ff */
[----:B------:R-:W-:Y:S01]  /*4770*/  STSM.16.MT88.4 [R162+0x2e800], R208 ;  /* 0x02e800d0a2007844 */ /* 0x000fe20000004200 */
[----:B------:R-:W-:-:S02]  /*4780*/  F2FP.BF16.F32.PACK_AB R192, R153, R152 ;  /* 0x0000009899c0723e */ /* 0x000fc400000010ff */
[----:B------:R-:W-:Y:S02]  /*4790*/  F2FP.BF16.F32.PACK_AB R193, R155, R154 ;  /* 0x0000009a9bc1723e */ /* 0x000fe400000010ff */
[----:B------:R-:W-:Y:S02]  /*47a0*/  F2FP.BF16.F32.PACK_AB R194, R157, R156 ;  /* 0x0000009c9dc2723e */ /* 0x000fe400000010ff */
[----:B------:R-:W-:Y:S01]  /*47b0*/  F2FP.BF16.F32.PACK_AB R195, R159, R158 ;  /* 0x0000009e9fc3723e */ /* 0x000fe200000010ff */
[----:B------:R-:W-:Y:S01]  /*47c0*/  STSM.16.MT88.4 [R162+0x2f000], R204 ;  /* 0x02f000cca2007844 */ /* 0x000fe20000004200 */
[----:B------:R-:W-:Y:S02]  /*47d0*/  F2FP.BF16.F32.PACK_AB R224, R225, R224 ;  /* 0x000000e0e1e0723e */ /* 0x000fe400000010ff */
[----:B------:R-:W-:Y:S01]  /*47e0*/  F2FP.BF16.F32.PACK_AB R225, R228, R234 ;  /* 0x000000eae4e1723e */ /* 0x000fe200000010ff */
[----:B------:R-:W-:Y:S01]  /*47f0*/  STSM.16.MT88.4 [R162+0x2f800], R200 ;  /* 0x02f800c8a2007844 */ /* 0x000fe20000004200 */
[----:B------:R-:W-:-:S02]  /*4800*/  F2FP.BF16.F32.PACK_AB R226, R6, R226 ;  /* 0x000000e206e2723e */ /* 0x000fc400000010ff */
[----:B------:R-:W-:Y:S01]  /*4810*/  F2FP.BF16.F32.PACK_AB R227, R7, R227 ;  /* 0x000000e307e3723e */ /* 0x000fe200000010ff */
[----:B------:R-:W-:Y:S04]  /*4820*/  STSM.16.MT88.4 [R162+0x30000], R196 ;  /* 0x030000c4a2007844 */ /* 0x000fe80000004200 */
[----:B------:R1:W-:Y:S01]  /*4830*/  STSM.16.MT88.4 [R162+0x30800], R192 ;  /* 0x030800c0a2007844 */ /* 0x0003e20000004200 */
[----:B------:R-:W-:-:S06]  /*4840*/  WARPGROUP.ARRIVE ;  /* 0x00000000000079c5 */ /* 0x000fcc0000000000 */
[----:B------:R-:W-:Y:S01]  /*4850*/  HGMMA.64x128x16.F32.BF16 R24, R224, gdesc[UR4].tnspB, R24, gsb0 ;  /* 0x41e00004e0187df0 */ /* 0x000fe20008001818 */
[----:B------:R-:W-:Y:S02]  /*4860*/  F2FP.BF16.F32.PACK_AB R152, R9, R216 ;  /* 0x000000d80998723e */ /* 0x000fe400000010ff */
[----:B------:R-:W-:Y:S02]  /*4870*/  F2FP.BF16.F32.PACK_AB R153, R10, R8 ;  /* 0x000000080a99723e */ /* 0x000fe400000010ff */
[----:B------:R-:W-:Y:S02]  /*4880*/  F2FP.BF16.F32.PACK_AB R154, R12, R11 ;  /* 0x0000000b0c9a723e */ /* 0x000fe400000010ff */
[----:B------:R-:W-:Y:S01]  /*4890*/  F2FP.BF16.F32.PACK_AB R155, R14, R13 ;  /* 0x0000000d0e9b723e */ /* 0x000fe200000010ff */
[----:B------:R-:W-:Y:S01]  /*48a0*/  UMOV UR6, UR4 ;  /* 0x0000000400067c82 */ /* 0x000fe20008000000 */
[----:B------:R-:W-:Y:S01]  /*48b0*/  UMOV UR7, 0x40000040 ;  /* 0x4000004000077882 */ /* 0x000fe20000000000 */
[----:B------:R-:W-:Y:S01]  /*48c0*/  UIADD3 UR4, UR12, 0x100, URZ ;  /* 0x000001000c047890 */ /* 0x000fe2000fffe03f */
[----:B------:R-:W-:-:S02]  /*48d0*/  WARPGROUP.DEPBAR.LE gsb0, 0x0 ;  /* 0x00008000000079c5 */ /* 0x000fc40000010000 */
[----:B------:R-:W-:-:S06]  /*48e0*/  WARPGROUP.ARRIVE ;  /* 0x00000000000079c5 */ /* 0x000fcc0000000000 */
[----:B------:R-:W-:Y:S01]  /*48f0*/  HGMMA.64x128x16.F32.BF16 R24, R152, gdesc[UR4].tnspB, R24, gsb0 ;  /* 0x41e0000498187df0 */ /* 0x000fe20008001818 */
[----:B------:R-:W-:Y:S01]  /*4900*/  UMOV UR6, UR4 ;  /* 0x0000000400067c82 */ /* 0x000fe20008000000 */
[----:B------:R-:W-:Y:S01]  /*4910*/  UMOV UR7, 0x40000040 ;  /* 0x4000004000077882 */ /* 0x000fe20000000000 */
[----:B------:R-:W-:Y:S01]  /*4920*/  F2FP.BF16.F32.PACK_AB R212, R212, R23 ;  /* 0x00000017d4d4723e */ /* 0x000fe200000010ff */
[----:B------:R-:W-:Y:S01]  /*4930*/  UIADD3 UR4, UR12, 0x180, URZ ;  /* 0x000001800c047890 */ /* 0x000fe2000fffe03f */
[----:B------:R-:W-:Y:S02]  /*4940*/  F2FP.BF16.F32.PACK_AB R213, R184, R4 ;  /* 0x00000004b8d5723e */ /* 0x000fe400000010ff */
[----:B------:R-:W-:Y:S02]  /*4950*/  F2FP.BF16.F32.PACK_AB R214, R186, R185 ;  /* 0x000000b9bad6723e */ /* 0x000fe400000010ff */
[----:B------:R-:W-:Y:S01]  /*4960*/  F2FP.BF16.F32.PACK_AB R215, R187, R188 ;  /* 0x000000bcbbd7723e */ /* 0x000fe200000010ff */
[----:B------:R-:W-:-:S02]  /*4970*/  WARPGROUP.DEPBAR.LE gsb0, 0x0 ;  /* 0x00008000000079c5 */ /* 0x000fc40000010000 */
[----:B------:R-:W-:Y:S02]  /*4980*/  F2FP.BF16.F32.PACK_AB R152, R17, R15 ;  /* 0x0000000f1198723e */ /* 0x000fe400000010ff */
[----:B------:R-:W-:Y:S02]  /*4990*/  F2FP.BF16.F32.PACK_AB R153, R18, R16 ;  /* 0x000000101299723e */ /* 0x000fe400000010ff */
[----:B------:R-:W-:Y:S02]  /*49a0*/  F2FP.BF16.F32.PACK_AB R154, R21, R19 ;  /* 0x00000013159a723e */ /* 0x000fe400000010ff */
[----:B------:R-:W-:-:S04]  /*49b0*/  F2FP.BF16.F32.PACK_AB R155, R22, R20 ;  /* 0x00000014169b723e */ /* 0x000fc800000010ff */
[----:B------:R-:W-:-:S06]  /*49c0*/  WARPGROUP.ARRIVE ;  /* 0x00000000000079c5 */ /* 0x000fcc0000000000 */
[----:B------:R-:W-:Y:S01]  /*49d0*/  HGMMA.64x128x16.F32.BF16 R24, R152, gdesc[UR4].tnspB, R24, gsb0 ;  /* 0x41e0000498187df0 */ /* 0x000fe20008001818 */
[----:B------:R-:W-:Y:S01]  /*49e0*/  UMOV UR6, UR4 ;  /* 0x0000000400067c82 */ /* 0x000fe20008000000 */
[----:B------:R-:W-:Y:S01]  /*49f0*/  UMOV UR7, 0x40000040 ;  /* 0x4000004000077882 */ /* 0x000fe20000000000 */
[----:B------:R-:W-:Y:S01]  /*4a00*/  UIADD3 UR12, UR12, 0x200, URZ ;  /* 0x000002000c0c7890 */ /* 0x000fe2000fffe03f */
[----:B------:R-:W-:-:S06]  /*4a10*/  UMOV UR11, 0x40000040 ;  /* 0x40000040000b7882 */ /* 0x000fcc0000000000 */
[----:B------:R-:W-:Y:S01]  /*4a20*/  UMOV UR10, UR12 ;  /* 0x0000000c000a7c82 */ /* 0x000fe20008000000 */
[----:B------:R-:W-:Y:S02]  /*4a30*/  WARPGROUP.DEPBAR.LE gsb0, 0x0 ;  /* 0x00008000000079c5 */ /* 0x000fe40000010000 */
[----:B------:R-:W-:-:S06]  /*4a40*/  WARPGROUP.ARRIVE ;  /* 0x00000000000079c5 */ /* 0x000fcc0000000000 */
[----:B------:R-:W-:Y:S01]  /*4a50*/  HGMMA.64x128x16.F32.BF16 R24, R212, gdesc[UR4].tnspB, R24, gsb0 ;  /* 0x41e00004d4187df0 */ /* 0x000fe20008001818 */
[----:B------:R-:W-:Y:S02]  /*4a60*/  F2FP.BF16.F32.PACK_AB R152, R169, R5 ;  /* 0x00000005a998723e */ /* 0x000fe400000010ff */
[----:B------:R-:W-:Y:S02]  /*4a70*/  F2FP.BF16.F32.PACK_AB R153, R160, R168 ;  /* 0x000000a8a099723e */ /* 0x000fe400000010ff */
[----:B------:R-:W-:Y:S02]  /*4a80*/  F2FP.BF16.F32.PACK_AB R154, R219, R161 ;  /* 0x000000a1db9a723e */ /* 0x000fe400000010ff */
[----:B------:R-:W-:Y:S01]  /*4a90*/  F2FP.BF16.F32.PACK_AB R155, R233, R232 ;  /* 0x000000e8e99b723e */ /* 0x000fe200000010ff */
[----:B------:R-:W3:Y:S01]  /*4aa0*/  S2R R165, SR_CgaCtaId ;  /* 0x0000000000a57919 */ /* 0x000ee20000008800 */
[----:B------:R-:W-:Y:S01]  /*4ab0*/  MOV R164, 0x400 ;  /* 0x0000040000a47802 */ /* 0x000fe20000000f00 */
[----:B--2---:R-:W-:Y:S01]  /*4ac0*/  IMAD R6, R163, 0x4000, R230 ;  /* 0x00004000a3067824 */ /* 0x004fe200078e02e6 */
[----:B------:R-:W-:-:S02]  /*4ad0*/  WARPGROUP.DEPBAR.LE gsb0, 0x0 ;  /* 0x00008000000079c5 */ /* 0x000fc40000010000 */
[----:B------:R-:W-:-:S06]  /*4ae0*/  WARPGROUP.ARRIVE ;  /* 0x00000000000079c5 */ /* 0x000fcc0000000000 */
[----:B------:R-:W-:Y:S01]  /*4af0*/  HGMMA.64x128x16.F32.BF16 R24, R152, gdesc[UR8].tnspB, R24, gsb0 ;  /* 0x41e0000898187df0 */ /* 0x000fe20008001818 */
[----:B---3--:R-:W-:-:S05]  /*4b00*/  LEA R164, R165, R164, 0x18 ;  /* 0x000000a4a5a47211 */ /* 0x008fca00078ec0ff */
[----:B------:R-:W-:-:S05]  /*4b10*/  VIADD R164, R164, 0x2e800 ;  /* 0x0002e800a4a47836 */ /* 0x000fca0000000000 */
[----:B------:R-:W-:-:S04]  /*4b20*/  SHF.R.U32.HI R4, RZ, 0x4, R164 ;  /* 0x00000004ff047819 */ /* 0x000fc800000116a4 */
[----:B------:R-:W-:Y:S02]  /*4b30*/  LOP3.LUT R4, R4, 0x3fff, RZ, 0xc0, !PT ;  /* 0x00003fff04047812 */ /* 0x000fe400078ec0ff */
[----:B------:R-:W-:Y:S02]  /*4b40*/  R2UR UR5, R6 ;  /* 0x00000000060572ca */ /* 0x000fe400000e0000 */
[----:B------:R-:W-:-:S05]  /*4b50*/  LOP3.LUT R7, R4, 0x10000, RZ, 0xfc, !PT ;  /* 0x0001000004077812 */ /* 0x000fca00078efcff */
[----:B------:R-:W-:-:S05]  /*4b60*/  IMAD R7, R0, 0x500, R7 ;  /* 0x0000050000077824 */ /* 0x000fca00078e0207 */
[----:B------:R-:W-:Y:S01]  /*4b70*/  R2UR UR4, R7 ;  /* 0x00000000070472ca */ /* 0x000fe200000e0000 */
[----:B------:R-:W-:-:S04]  /*4b80*/  USHF.R.U32.HI UR5, URZ, 0x4, UR5 ;  /* 0x000000043f057899 */ /* 0x000fc80008011605 */
[----:B------:R-:W-:Y:S01]  /*4b90*/  ULOP3.LUT UR6, UR5, 0x3fff, URZ, 0xc0, !UPT ;  /* 0x00003fff05067892 */ /* 0x000fe2000f8ec03f */
[----:B------:R-:W-:Y:S01]  /*4ba0*/  UMOV UR11, 0x40000040 ;  /* 0x40000040000b7882 */ /* 0x000fe20000000000 */
[----:B------:R-:W-:-:S05]  /*4bb0*/  UMOV UR9, 0x40000040 ;  /* 0x4000004000097882 */ /* 0x000fca0000000000 */
[----:B------:R-:W-:Y:S01]  /*4bc0*/  UMOV UR8, UR6 ;  /* 0x0000000600087c82 */ /* 0x000fe20008000000 */
[----:B------:R-:W-:Y:S01]  /*4bd0*/  UMOV UR10, UR4 ;  /* 0x00000004000a7c82 */ /* 0x000fe20008000000 */
[----:B------:R-:W-:Y:S02]  /*4be0*/  WARPGROUP.DEPBAR.LE gsb0, 0x0 ;  /* 0x00008000000079c5 */ /* 0x000fe40000010000 */
[----:B------:R-:W-:Y:S01]  /*4bf0*/  @!PT LDS RZ, [RZ] ;  /* 0x00000000fffff984 */ /* 0x000fe20000000800 */
[----:B------:R-:W-:Y:S01]  /*4c00*/  @!PT LDS RZ, [RZ] ;  /* 0x00000000fffff984 */ /* 0x000fe20000000800 */
[----:B------:R-:W-:Y:S01]  /*4c10*/  @!PT LDS RZ, [RZ] ;  /* 0x00000000fffff984 */ /* 0x000fe20000000800 */
[----:B------:R-:W-:Y:S01]  /*4c20*/  @!PT LDS RZ, [RZ] ;  /* 0x00000000fffff984 */ /* 0x000fe20000000800 */
[----:B------:R2:W-:Y:S06]  /*4c30*/  MEMBAR.ALL.CTA ;  /* 0x0000000000007992 */ /* 0x0005ec0000008000 */
[----:B--2---:R-:W2:Y:S02]  /*4c40*/  FENCE.VIEW.ASYNC.S ;  /* 0x00000000000073c6 */ /* 0x004ea40000000000 */
[----:B--2---:R-:W-:Y:S06]  /*4c50*/  BAR.SYNC.DEFER_BLOCKING 0x9, 0x100 ;  /* 0x0244000000007b1d */ /* 0x004fec0000010000 */
[----:B------:R-:W-:-:S06]  /*4c60*/  WARPGROUP.ARRIVE ;  /* 0x00000000000079c5 */ /* 0x000fcc0000000000 */
[----:B------:R-:W-:Y:S01]  /*4c70*/  HGMMA.64x16x16.F32.BF16 R184, gdesc[UR8].tnspA, RZ, !UPT, gsb0 ;  /* 0x2020000008b879f0 */ /* 0x000fe2000c0018ff */
[----:B------:R-:W-:Y:S01]  /*4c80*/  UIADD3 UR5, UR4, 0x80, URZ ;  /* 0x0000008004057890 */ /* 0x000fe2000fffe03f */
[----:B------:R-:W-:-:S06]  /*4c90*/  UMOV UR11, 0x40000040 ;  /* 0x40000040000b7882 */ /* 0x000fcc0000000000 */
[----:B------:R-:W-:Y:S01]  /*4ca0*/  UMOV UR10, UR5 ;  /* 0x00000005000a7c82 */ /* 0x000fe20008000000 */
[----:B------:R-:W-:Y:S02]  /*4cb0*/  WARPGROUP.DEPBAR.LE gsb0, 0x0 ;  /* 0x00008000000079c5 */ /* 0x000fe40000010000 */
        /* <DEDUP_REMOVED lines=12> */
[----:B-1----:R-:W-:-:S06]  /*4d80*/  WARPGROUP.ARRIVE ;  /* 0x00000000000079c5 */ /* 0x002fcc0000000000 */
[----:B------:R-:W-:Y:S01]  /*4d90*/  HGMMA.64x16x16.F32.BF16 R160, gdesc[UR8].tnspA, RZ, !UPT, gsb0 ;  /* 0x2020000008a079f0 */ /* 0x000fe2000c0018ff */
[----:B------:R-:W-:Y:S01]  /*4da0*/  UIADD3 UR5, UR4, 0x200, URZ ;  /* 0x0000020004057890 */ /* 0x000fe2000fffe03f */
[----:B------:R-:W-:-:S06]  /*4db0*/  UMOV UR11, 0x40000040 ;  /* 0x40000040000b7882 */ /* 0x000fcc0000000000 */
[----:B------:R-:W-:Y:S01]  /*4dc0*/  UMOV UR10, UR5 ;  /* 0x00000005000a7c82 */ /* 0x000fe20008000000 */
[----:B------:R-:W-:Y:S02]  /*4dd0*/  WARPGROUP.DEPBAR.LE gsb0, 0x0 ;  /* 0x00008000000079c5 */ /* 0x000fe40000010000 */
[----:B------:R-:W-:-:S06]  /*4de0*/  WARPGROUP.ARRIVE ;  /* 0x00000000000079c5 */ /* 0x000fcc0000000000 */
[----:B------:R-:W-:Y:S01]  /*4df0*/  HGMMA.64x16x16.F32.BF16 R152, gdesc[UR8].tnspA, RZ, !UPT, gsb0 ;  /* 0x20200000089879f0 */ /* 0x000fe2000c0018ff */
[----:B------:R-:W-:Y:S02]  /*4e00*/  UIADD3 UR10, UR4, 0x2, URZ ;  /* 0x00000002040a7890 */ /* 0x000fe4000fffe03f */
[----:B------:R-:W-:Y:S01]  /*4e10*/  UIADD3 UR8, UR6, 0x80, URZ ;  /* 0x0000008006087890 */ /* 0x000fe2000fffe03f */
[----:B------:R-:W-:Y:S01]  /*4e20*/  UMOV UR11, 0x40000040 ;  /* 0x40000040000b7882 */ /* 0x000fe20000000000 */
[----:B------:R-:W-:Y:S01]  /*4e30*/  UMOV UR9, 0x40000040 ;  /* 0x4000004000097882 */ /* 0x000fe20000000000 */
[----:B------:R-:W-:Y:S02]  /*4e40*/  WARPGROUP.DEPBAR.LE gsb0, 0x0 ;  /* 0x00008000000079c5 */ /* 0x000fe40000010000 */
[----:B------:R-:W-:-:S06]  /*4e50*/  WARPGROUP.ARRIVE ;  /* 0x00000000000079c5 */ /* 0x000fcc0000000000 */
[----:B------:R-:W-:Y:S01]  /*4e60*/  HGMMA.64x16x16.F32.BF16 R184, gdesc[UR8].tnspA, R184, gsb0 ;  /* 0x2020000008b879f0 */ /* 0x000fe200080018b8 */
[----:B------:R-:W-:Y:S01]  /*4e70*/  UIADD3 UR5, UR4, 0x82, URZ ;  /* 0x0000008204057890 */ /* 0x000fe2000fffe03f */
[----:B------:R-:W-:-:S06]  /*4e80*/  UMOV UR11, 0x40000040 ;  /* 0x40000040000b7882 */ /* 0x000fcc0000000000 */
[----:B------:R-:W-:Y:S01]  /*4e90*/  UMOV UR10, UR5 ;  /* 0x00000005000a7c82 */ /* 0x000fe20008000000 */
        /* <DEDUP_REMOVED lines=206> */
[----:B------:R-:W-:Y:S03]  /*5b80*/  HGMMA.64x16x16.F32.BF16 R152, gdesc[UR8].tnspA, R152, gsb0 ;  /* 0x20200000089879f0 */ /* 0x000fe60008001898 */
[----:B------:R-:W-:Y:S02]  /*5b90*/  WARPGROUP.DEPBAR.LE gsb0, 0x0 ;  /* 0x00008000000079c5 */ /* 0x000fe40000010000 */
[----:B------:R-:W-:Y:S05]  /*5ba0*/  @!P0 BRA `(.L_x_24) ;  /* 0x0000000000048947 */ /* 0x000fea0003800000 */
[----:B------:R-:W-:Y:S01]  /*5bb0*/  BPT.TRAP 0x1 ;  /* 0x000000040000795c */ /* 0x000fe20000300000 */
.L_x_24:
[----:B------:R-:W-:Y:S01]  /*5bc0*/  LOP3.LUT R235, R235, 0x2800000, RZ, 0xfc, !PT ;  /* 0x02800000ebeb7812 */ /* 0x000fe200078efcff */
[----:B------:R-:W-:Y:S01]  /*5bd0*/  VIADD R4, R3, 0x38840 ;  /* 0x0003884003047836 */ /* 0x000fe20000000000 */
[----:B------:R-:W-:Y:S01]  /*5be0*/  UMOV UR7, 0x40000040 ;  /* 0x4000004000077882 */ /* 0x000fe20000000000 */
[----:B------:R-:W1:Y:S02]  /*5bf0*/  S2R R5, SR_TID.X ;  /* 0x0000000000057919 */ /* 0x000e640000002100 */
[----:B------:R-:W-:Y:S01]  /*5c00*/  IMAD R235, R0, 0x500, R235 ;  /* 0x0000050000eb7824 */ /* 0x000fe200078e02eb */
[----:B------:R-:W-:-:S04]  /*5c10*/  PRMT R4, RZ, 0x654, R4 ;  /* 0x00000654ff047816 */ /* 0x000fc80000000004 */
[----:B------:R-:W-:Y:S01]  /*5c20*/  R2UR UR4, R235 ;  /* 0x00000000eb0472ca */ /* 0x000fe200000e0000 */
[----:B------:R2:W-:Y:S01]  /*5c30*/  SYNCS.ARRIVE.TRANS64.RED.A1T0 RZ, [R4+URZ], RZ ;  /* 0x000000ff04ff79a7 */ /* 0x0005e2000810043f */
[----:B------:R-:W-:-:S11]  /*5c40*/  WARPGROUP.ARRIVE ;  /* 0x00000000000079c5 */ /* 0x000fd60000000000 */
[----:B------:R-:W-:Y:S02]  /*5c50*/  UMOV UR6, UR4 ;  /* 0x0000000400067c82 */ /* 0x000fe40008000000 */
[----:B------:R-:W-:Y:S01]  /*5c60*/  HGMMA.64x128x16.F32.BF16 R88, R208, gdesc[UR4].tnspB, R88, gsb0 ;  /* 0x41e00004d0587df0 */ /* 0x000fe20008001858 */
[----:B------:R-:W-:Y:S01]  /*5c70*/  UIADD3 UR6, UR4, 0x80, URZ ;  /* 0x0000008004067890 */ /* 0x000fe2000fffe03f */
[----:B------:R-:W-:Y:S01]  /*5c80*/  UMOV UR7, 0x40000040 ;  /* 0x4000004000077882 */ /* 0x000fe20000000000 */
[----:B-1----:R-:W-:-:S05]  /*5c90*/  SHF.R.U32.HI R5, RZ, 0x7, R5 ;  /* 0x00000007ff057819 */ /* 0x002fca0000011605 */
[----:B--2---:R-:W-:Y:S01]  /*5ca0*/  VIADD R4, R5, 0x9 ;  /* 0x0000000905047836 */ /* 0x004fe20000000000 */
[----:B------:R-:W-:Y:S02]  /*5cb0*/  WARPGROUP.DEPBAR.LE gsb0, 0x0 ;  /* 0x00008000000079c5 */ /* 0x000fe40000010000 */
[----:B------:R-:W-:-:S06]  /*5cc0*/  WARPGROUP.ARRIVE ;  /* 0x00000000000079c5 */ /* 0x000fcc0000000000 */
[----:B------:R-:W-:Y:S01]  /*5cd0*/  HGMMA.64x128x16.F32.BF16 R88, R204, gdesc[UR4].tnspB, R88, gsb0 ;  /* 0x41e00004cc587df0 */ /* 0x000fe20008001858 */
[----:B------:R-:W-:Y:S01]  /*5ce0*/  UIADD3 UR6, UR4, 0x100, URZ ;  /* 0x0000010004067890 */ /* 0x000fe2000fffe03f */
[----:B------:R-:W-:Y:S01]  /*5cf0*/  UMOV UR7, 0x40000040 ;  /* 0x4000004000077882 */ /* 0x000fe20000000000 */
[----:B------:R-:W-:Y:S02]  /*5d00*/  WARPGROUP.DEPBAR.LE gsb0, 0x0 ;  /* 0x00008000000079c5 */ /* 0x000fe40000010000 */
[----:B------:R-:W-:-:S07]  /*5d10*/  WARPGROUP.ARRIVE ;  /* 0x00000000000079c5 */ /* 0x000fce0000000000 */
[----:B------:R-:W-:Y:S01]  /*5d20*/  HGMMA.64x128x16.F32.BF16 R88, R200, gdesc[UR4].tnspB, R88, gsb0 ;  /* 0x41e00004c8587df0 */ /* 0x000fe20008001858 */
[----:B------:R-:W-:Y:S01]  /*5d30*/  UIADD3 UR6, UR4, 0x180, URZ ;  /* 0x0000018004067890 */ /* 0x000fe2000fffe03f */
[----:B------:R-:W-:Y:S01]  /*5d40*/  UMOV UR7, 0x40000040 ;  /* 0x4000004000077882 */ /* 0x000fe20000000000 */
[----:B------:R-:W-:Y:S01]  /*5d50*/  UIADD3 UR4, UR4, 0x200, URZ ;  /* 0x0000020004047890 */ /* 0x000fe2000fffe03f */
[----:B------:R-:W-:Y:S02]  /*5d60*/  WARPGROUP.DEPBAR.LE gsb0, 0x0 ;  /* 0x00008000000079c5 */ /* 0x000fe40000010000 */
[----:B------:R-:W-:-:S06]  /*5d70*/  WARPGROUP.ARRIVE ;  /* 0x00000000000079c5 */ /* 0x000fcc0000000000 */
[----:B------:R-:W-:Y:S01]  /*5d80*/  HGMMA.64x128x16.F32.BF16 R88, R196, gdesc[UR4].tnspB, R88, gsb0 ;  /* 0x41e00004c4587df0 */ /* 0x000fe20008001858 */
[----:B------:R-:W-:Y:S01]  /*5d90*/  UMOV UR6, UR4 ;  /* 0x0000000400067c82 */ /* 0x000fe20008000000 */
[----:B------:R-:W-:Y:S01]  /*5da0*/  UMOV UR7, 0x40000040 ;  /* 0x4000004000077882 */ /* 0x000fe20000000000 */
[----:B------:R-:W-:Y:S02]  /*5db0*/  WARPGROUP.DEPBAR.LE gsb0, 0x0 ;  /* 0x00008000000079c5 */ /* 0x000fe40000010000 */
[----:B------:R-:W-:-:S07]  /*5dc0*/  WARPGROUP.ARRIVE ;  /* 0x00000000000079c5 */ /* 0x000fce0000000000 */
[----:B------:R-:W-:Y:S03]  /*5dd0*/  HGMMA.64x128x16.F32.BF16 R88, R192, gdesc[UR4].tnspB, R88, gsb0 ;  /* 0x41e00004c0587df0 */ /* 0x000fe60008001858 */
[----:B------:R-:W-:Y:S02]  /*5de0*/  WARPGROUP.DEPBAR.LE gsb0, 0x0 ;  /* 0x00008000000079c5 */ /* 0x000fe40000010000 */
[----:B------:R1:W-:Y:S02]  /*5df0*/  BAR.SYNC.DEFER_BLOCKING R4, 0xa0 ;  /* 0x000280040000751d */ /* 0x0003e40000010000 */
[----:B-1----:R-:W-:-:S04]  /*5e00*/  VIADD R4, R5, 0xc ;  /* 0x0000000c05047836 */ /* 0x002fc80000000000 */
[----:B------:R1:W-:Y:S04]  /*5e10*/  STS.128 [R2+0x10000], R184 ;  /* 0x010000b802007388 */ /* 0x0003e80000000c00 */
        /* <DEDUP_REMOVED lines=8> */
[----:B------:R1:W-:Y:S01]  /*5ea0*/  STS.128 [R2+0x14800], R156 ;  /* 0x0148009c02007388 */ /* 0x0003e20000000c00 */
[----:B------:R-:W-:Y:S01]  /*5eb0*/  @!PT LDS RZ, [RZ] ;  /* 0x00000000fffff984 */ /* 0x000fe20000000800 */
[----:B------:R-:W-:Y:S01]  /*5ec0*/  @!PT LDS RZ, [RZ] ;  /* 0x00000000fffff984 */ /* 0x000fe20000000800 */
[----:B------:R-:W-:Y:S01]  /*5ed0*/  @!PT LDS RZ, [RZ] ;  /* 0x00000000fffff984 */ /* 0x000fe20000000800 */
[----:B------:R-:W-:Y:S01]  /*5ee0*/  @!PT LDS RZ, [RZ] ;  /* 0x00000000fffff984 */ /* 0x000fe20000000800 */
[----:B------:R2:W-:Y:S06]  /*5ef0*/  MEMBAR.ALL.CTA ;  /* 0x0000000000007992 */ /* 0x0005ec0000008000 */
[----:B--2---:R-:W2:Y:S02]  /*5f00*/  FENCE.VIEW.ASYNC.S ;  /* 0x00000000000073c6 */ /* 0x004ea40000000000 */
[----:B--2---:R1:W-:Y:S06]  /*5f10*/  BAR.ARV R4, 0xa0 ;  /* 0x000280040000751d */ /* 0x0043ec0000002000 */
[----:B------:R-:W-:Y:S05]  /*5f20*/  @!P0 BRA `(.L_x_25) ;  /* 0x0000000000048947 */ /* 0x000fea0003800000 */
[----:B------:R-:W-:Y:S01]  /*5f30*/  BPT.TRAP 0x1 ;  /* 0x000000040000795c */ /* 0x000fe20000300000 */
.L_x_25:
[----:B-1----:R-:W2:Y:S01]  /*5f40*/  LDL R4, [R1+0x10] ;  /* 0x0000100001047983 */ /* 0x002ea20000100800 */
[----:B------:R-:W-:Y:S02]  /*5f50*/  VIADD R236, R236, 0x1 ;  /* 0x00000001ecec7836 */ /* 0x000fe40000000000 */
[----:B------:R-:W-:Y:S02]  /*5f60*/  VIADD R0, R0, 0x1 ;  /* 0x0000000100007836 */ /* 0x000fe40000000000 */
[----:B------:R-:W-:-:S03]  /*5f70*/  VIADD R3, R3, 0x38820 ;  /* 0x0003882003037836 */ /* 0x000fc60000000000 */
[C---:B------:R-:W-:Y:S02]  /*5f80*/  ISETP.NE.AND P0, PT, R0.reuse, 0x2, PT ;  /* 0x000000020000780c */ /* 0x040fe40003f05270 */
[----:B------:R-:W-:Y:S02]  /*5f90*/  PRMT R3, RZ, 0x654, R3 ;  /* 0x00000654ff037816 */ /* 0x000fe40000000003 */
[----:B------:R-:W-:Y:S02]  /*5fa0*/  SEL R0, R0, RZ, P0 ;  /* 0x000000ff00007207 */ /* 0x000fe40000000000 */
[----:B------:R3:W-:Y:S01]  /*5fb0*/  SYNCS.ARRIVE.TRANS64.RED.A1T0 RZ, [R3+URZ], RZ ;  /* 0x000000ff03ff79a7 */ /* 0x0007e2000810043f */
[----:B--2---:R-:W-:Y:S02]  /*5fc0*/  ISETP.GE.AND P1, PT, R236, R4, PT ;  /* 0x00000004ec00720c */ /* 0x004fe40003f26270 */
[----:B------:R-:W-:-:S04]  /*5fd0*/  SEL R4, RZ, 0x1, P0 ;  /* 0x00000001ff047807 */ /* 0x000fc80000000000 */
[----:B------:R-:W-:-:S07]  /*5fe0*/  LOP3.LUT R237, R237, R4, RZ, 0x3c, !PT ;  /* 0x00000004eded7212 */ /* 0x000fce00078e3cff */
[----:B---3--:R-:W-:Y:S05]  /*5ff0*/  @!P1 BRA `(.L_x_26) ;  /* 0xffffffb400109947 */ /* 0x008fea000383ffff */
.L_x_15:
[----:B------:R-:W2:Y:S01]  /*6000*/  S2R R18, SR_CgaCtaId ;  /* 0x0000000000127919 */ /* 0x000ea20000008800 */
[----:B------:R-:W-:Y:S01]  /*6010*/  MOV R17, 0x400 ;  /* 0x0000040000117802 */ /* 0x000fe20000000f00 */
[----:B------:R-:W-:Y:S02]  /*6020*/  ULDC UR4, c[0x0][0x740] ;  /* 0x0001d00000047ab9 */ /* 0x000fe40000000800 */
[----:B------:R-:W-:Y:S01]  /*6030*/  FMUL.FTZ R88, R88, UR4 ;  /* 0x0000000458587c20 */ /* 0x000fe20008410000 */
        /* <DEDUP_REMOVED lines=27> */
[----:B--2---:R-:W-:Y:S01]  /*61f0*/  LEA R17, R18, R17, 0x18 ;  /* 0x0000001112117211 */ /* 0x004fe200078ec0ff */
[----:B------:R-:W-:Y:S01]  /*6200*/  FMUL.FTZ R116, R116, UR4 ;  /* 0x0000000474747c20 */ /* 0x000fe20008410000 */
[----:B------:R-:W-:Y:S01]  /*6210*/  FMUL.FTZ R117, R117, UR4 ;  /* 0x0000000475757c20 */ /* 0x000fe20008410000 */
[----:B------:R-:W-:Y:S01]  /*6220*/  FMUL.FTZ R118, R118, UR4 ;  /* 0x0000000476767c20 */ /* 0x000fe20008410000 */
[----:B------:R-:W-:Y:S01]  /*6230*/  LOP3.LUT P0, RZ, R17, 0x3ff, RZ, 0xc0, !PT ;  /* 0x000003ff11ff7812 */ /* 0x000fe2000780c0ff */
        /* <DEDUP_REMOVED lines=33> */
[----:B------:R-:W-:Y:S06]  /*6450*/  @!P0 BRA `(.L_x_27) ;  /* 0x0000000000408947 */ /* 0x000fec0003800000 */
[----:B------:R-:W-:Y:S01]  /*6460*/  MOV R0, 0x0 ;  /* 0x0000000000007802 */ /* 0x000fe20000000f00 */
[----:B------:R-:W-:Y:S01]  /*6470*/  ULDC.64 UR4, c[0x4][0x90] ;  /* 0x0100240000047ab9 */ /* 0x000fe20000000a00 */
[----:B------:R-:W-:Y:S01]  /*6480*/  ULDC.64 UR6, c[0x4][0x98] ;  /* 0x0100260000067ab9 */ /* 0x000fe20000000a00 */
[----:B------:R-:W-:Y:S01]  /*6490*/  IMAD.U32 R4, RZ, RZ, UR4 ;  /* 0x00000004ff047e24 */ /* 0x000fe2000f8e00ff */
[----:B------:R2:W3:Y:S01]  /*64a0*/  LDC.64 R2, c[0x4][R0] ;  /* 0x0100000000027b82 */ /* 0x0004e20000000a00 */
        /* <DEDUP_REMOVED lines=8> */
[----:B-12---:R-:W-:-:S07]  /*6530*/  IMAD.MOV.U32 R13, RZ, RZ, RZ ;  /* 0x000000ffff0d7224 */ /* 0x006fce00078e00ff */
[----:B------:R-:W-:-:S07]  /*6540*/  LEPC R20, `(.L_x_27) ;  /* 0x000000001014794e */ /* 0x000fce0000000000 */
[----:B---3--:R-:W-:Y:S05]  /*6550*/  CALL.ABS.NOINC R2 ;  /* 0x0000000002007343 */ /* 0x008fea0003c00000 */
.L_x_27:
[----:B------:R-:W-:-:S05]  /*6560*/  VIADD R16, R17, 0x8000 ;  /* 0x0000800011107836 */ /* 0x000fca0000000000 */
[----:B------:R-:W-:-:S13]  /*6570*/  LOP3.LUT P0, RZ, R16, 0x3ff, RZ, 0xc0, !PT ;  /* 0x000003ff10ff7812 */ /* 0x000fda000780c0ff */
[----:B------:R-:W-:Y:S05]  /*6580*/  @!P0 BRA `(.L_x_28) ;  /* 0x0000000000408947 */ /* 0x000fea0003800000 */
        /* <DEDUP_REMOVED lines=16> */
.L_x_28:
        /* <DEDUP_REMOVED lines=18> */
.L_x_29:
        /* <DEDUP_REMOVED lines=18> */
.L_x_30:
[----:B------:R-:W2:Y:S01]  /*68d0*/  LDL.LU R16, [R1+0x1c] ;  /* 0x00001c0001107983 */ /* 0x000ea20000300800 */
[----:B------:R-:W-:Y:S02]  /*68e0*/  F2FP.BF16.F32.PACK_AB R24, R25, R24 ;  /* 0x000000181918723e */ /* 0x000fe400000010ff */
[----:B------:R-:W-:Y:S01]  /*68f0*/  F2FP.BF16.F32.PACK_AB R25, R27, R26 ;  /* 0x0000001a1b19723e */ /* 0x000fe200000010ff */
[----:B------:R-:W3:Y:S01]  /*6900*/  S2R R0, SR_TID.X ;  /* 0x0000000000007919 */ /* 0x000ee20000002100 */
[----:B------:R-:W-:Y:S02]  /*6910*/  F2FP.BF16.F32.PACK_AB R32, R33, R32 ;  /* 0x000000202120723e */ /* 0x000fe400000010ff */
[----:B------:R-:W-:Y:S02]  /*6920*/  F2FP.BF16.F32.PACK_AB R26, R29, R28 ;  /* 0x0000001c1d1a723e */ /* 0x000fe400000010ff */
[----:B------:R-:W-:Y:S02]  /*6930*/  F2FP.BF16.F32.PACK_AB R27, R31, R30 ;  /* 0x0000001e1f1b723e */ /* 0x000fe400000010ff */
[----:B------:R-:W-:-:S02]  /*6940*/  F2FP.BF16.F32.PACK_AB R33, R35, R34 ;  /* 0x000000222321723e */ /* 0x000fc400000010ff */
[----:B------:R-:W-:Y:S02]  /*6950*/  F2FP.BF16.F32.PACK_AB R40, R41, R40 ;  /* 0x000000282928723e */ /* 0x000fe400000010ff */
[----:B------:R-:W-:Y:S02]  /*6960*/  F2FP.BF16.F32.PACK_AB R34, R37, R36 ;  /* 0x000000242522723e */ /* 0x000fe400000010ff */
        /* <DEDUP_REMOVED lines=9> */
[----:B------:R-:W-:Y:S01]  /*6a00*/  F2FP.BF16.F32.PACK_AB R57, R59, R58 ;  /* 0x0000003a3b39723e */ /* 0x000fe200000010ff */
[----:B---3--:R-:W-:Y:S01]  /*6a10*/  VIADD R9, R0, 0xffffff80 ;  /* 0xffffff8000097836 */ /* 0x008fe20000000000 */
[----:B------:R-:W-:-:S02]  /*6a20*/  F2FP.BF16.F32.PACK_AB R64, R65, R64 ;  /* 0x000000404140723e */ /* 0x000fc400000010ff */
[----:B------:R-:W-:Y:S02]  /*6a30*/  F2FP.BF16.F32.PACK_AB R58, R61, R60 ;  /* 0x0000003c3d3a723e */ /* 0x000fe400000010ff */
[----:B------:R-:W-:Y:S02]  /*6a40*/  SHF.R.S32.HI R2, RZ, 0x1f, R9 ;  /* 0x0000001fff027819 */ /* 0x000fe40000011409 */
[----:B------:R-:W-:Y:S02]  /*6a50*/  F2FP.BF16.F32.PACK_AB R59, R63, R62 ;  /* 0x0000003e3f3b723e */ /* 0x000fe400000010ff */
[CC--:B------:R-:W-:Y:S02]  /*6a60*/  LEA.HI R0, R2.reuse, R9.reuse, RZ, 0x4 ;  /* 0x0000000902007211 */ /* 0x0c0fe400078f20ff */
[----:B------:R-:W-:Y:S02]  /*6a70*/  LEA.HI R2, R2, R9, RZ, 0x5 ;  /* 0x0000000902027211 */ /* 0x000fe400078f28ff */
[----:B------:R-:W-:-:S02]  /*6a80*/  LOP3.LUT R0, R0, 0xfffffff0, RZ, 0xc0, !PT ;  /* 0xfffffff000007812 */ /* 0x000fc400078ec0ff */
[----:B------:R-:W-:Y:S01]  /*6a90*/  SHF.R.S32.HI R6, RZ, 0x5, R2 ;  /* 0x00000005ff067819 */ /* 0x000fe20000011402 */
[----:B------:R-:W-:Y:S01]  /*6aa0*/  IMAD.MOV.U32 R2, RZ, RZ, 0x40 ;  /* 0x00000040ff027424 */ /* 0x000fe200078e00ff */
[----:B------:R-:W-:Y:S01]  /*6ab0*/  F2FP.BF16.F32.PACK_AB R65, R67, R66 ;  /* 0x000000424341723e */ /* 0x000fe200000010ff */
[----:B------:R-:W-:Y:S01]  /*6ac0*/  IMAD.IADD R0, R9, 0x1, -R0 ;  /* 0x0000000109007824 */ /* 0x000fe200078e0a00 */
[----:B------:R-:W-:Y:S02]  /*6ad0*/  F2FP.BF16.F32.PACK_AB R72, R73, R72 ;  /* 0x000000484948723e */ /* 0x000fe400000010ff */
[----:B------:R-:W-:Y:S02]  /*6ae0*/  F2FP.BF16.F32.PACK_AB R66, R69, R68 ;  /* 0x000000444542723e */ /* 0x000fe400000010ff */
[----:B------:R-:W-:Y:S02]  /*6af0*/  SHF.R.S32.HI R3, RZ, 0x1f, R0 ;  /* 0x0000001fff037819 */ /* 0x000fe40000011400 */
[----:B------:R-:W-:-:S02]  /*6b00*/  F2FP.BF16.F32.PACK_AB R67, R71, R70 ;  /* 0x000000464743723e */ /* 0x000fc400000010ff */
[----:B------:R-:W-:Y:S02]  /*6b10*/  LEA.HI R3, R3, R0, RZ, 0x3 ;  /* 0x0000000003037211 */ /* 0x000fe400078f18ff */
[----:B------:R-:W-:Y:S02]  /*6b20*/  F2FP.BF16.F32.PACK_AB R73, R75, R74 ;  /* 0x0000004a4b49723e */ /* 0x000fe400000010ff */
[C---:B------:R-:W-:Y:S01]  /*6b30*/  LOP3.LUT R5, R3.reuse, 0xfffffff8, RZ, 0xc0, !PT ;  /* 0xfffffff803057812 */ /* 0x040fe200078ec0ff */
[----:B------:R-:W-:Y:S01]  /*6b40*/  IMAD.SHL.U32 R3, R3, 0x40, RZ ;  /* 0x0000004003037824 */ /* 0x000fe200078e00ff */
[----:B------:R-:W-:Y:S02]  /*6b50*/  F2FP.BF16.F32.PACK_AB R80, R81, R80 ;  /* 0x000000505150723e */ /* 0x000fe400000010ff */
[----:B------:R-:W-:Y:S01]  /*6b60*/  F2FP.BF16.F32.PACK_AB R74, R77, R76 ;  /* 0x0000004c4d4a723e */ /* 0x000fe200000010ff */
[----:B------:R-:W-:Y:S01]  /*6b70*/  IMAD.IADD R5, R0, 0x1, -R5 ;  /* 0x0000000100057824 */ /* 0x000fe200078e0a05 */
[----:B------:R-:W-:-:S02]  /*6b80*/  LOP3.LUT R3, R3, 0x7ffffe00, RZ, 0xc0, !PT ;  /* 0x7ffffe0003037812 */ /* 0x000fc400078ec0ff */
[----:B------:R-:W-:Y:S01]  /*6b90*/  F2FP.BF16.F32.PACK_AB R75, R79, R78 ;  /* 0x0000004e4f4b723e */ /* 0x000fe200000010ff */
[C---:B------:R-:W-:Y:S01]  /*6ba0*/  IMAD.SHL.U32 R0, R5.reuse, 0x40, RZ ;  /* 0x0000004005007824 */ /* 0x040fe200078e00ff */
[----:B------:R-:W-:Y:S01]  /*6bb0*/  R2P PR, R5, 0x6 ;  /* 0x0000000605007804 */ /* 0x000fe20000000000 */
[----:B------:R-:W-:Y:S01]  /*6bc0*/  IMAD R3, R6, 0x400, R3 ;  /* 0x0000040006037824 */ /* 0x000fe200078e0203 */
[----:B------:R-:W-:Y:S01]  /*6bd0*/  F2FP.BF16.F32.PACK_AB R81, R83, R82 ;  /* 0x000000525351723e */ /* 0x000fe200000010ff */
[----:B------:R-:W3:Y:S01]  /*6be0*/  SHFL.IDX PT, R5, R6, RZ, 0x1f ;  /* 0x00001fff06057589 */ /* 0x000ee200000e0000 */
[----:B------:R-:W-:Y:S02]  /*6bf0*/  LOP3.LUT R0, R0, 0x1c0, RZ, 0xc0, !PT ;  /* 0x000001c000007812 */ /* 0x000fe400078ec0ff */
[----:B------:R-:W-:Y:S02]  /*6c00*/  SEL R2, R2, 0xffffffc0, !P2 ;  /* 0xffffffc002027807 */ /* 0x000fe40005000000 */
        /* <DEDUP_REMOVED lines=33> */
[----:B------:R-:W-:Y:S01]  /*6e20*/  F2FP.BF16.F32.PACK_AB R147, R151, R150 ;  /* 0x000000969793723e */ /* 0x000fe200000010ff */
[----:B------:R-:W-:Y:S01]  /*6e30*/  BAR.SYNC.DEFER_BLOCKING 0x1, 0x100 ;  /* 0x0044000000007b1d */ /* 0x000fe20000010000 */
[----:B---3--:R-:W-:Y:S01]  /*6e40*/  ISETP.NE.AND P0, PT, R5, 0x7, PT ;  /* 0x000000070500780c */ /* 0x008fe20003f05270 */
[----:B--2---:R-:W-:-:S05]  /*6e50*/  IMAD.SHL.U32 R7, R16, 0x8, RZ ;  /* 0x0000000810077824 */ /* 0x004fca00078e00ff */
[----:B------:R-:W-:Y:S02]  /*6e60*/  LOP3.LUT R7, R0, 0x8, R7, 0xf8, !PT ;  /* 0x0000000800077812 */ /* 0x000fe400078ef807 */
[----:B------:R-:W-:-:S04]  /*6e70*/  SHF.R.U32.HI R0, RZ, 0x3, R0 ;  /* 0x00000003ff007819 */ /* 0x000fc80000011600 */
[----:B------:R-:W-:-:S05]  /*6e80*/  LOP3.LUT R0, R7, R0, RZ, 0x3c, !PT ;  /* 0x0000000007007212 */ /* 0x000fca00078e3cff */
[----:B------:R-:W-:Y:S02]  /*6e90*/  IMAD.IADD R0, R0, 0x1, R3 ;  /* 0x0000000100007824 */ /* 0x000fe400078e0203 */
[----:B------:R-:W-:Y:S02]  /*6ea0*/  IMAD.MOV.U32 R3, RZ, RZ, 0x20 ;  /* 0x00000020ff037424 */ /* 0x000fe400078e00ff */
[----:B------:R-:W-:-:S03]  /*6eb0*/  IMAD R0, R0, 0x2, R17 ;  /* 0x0000000200007824 */ /* 0x000fc600078e0211 */
[----:B------:R-:W-:Y:S02]  /*6ec0*/  SEL R3, R3, 0xffffffe0, !P1 ;  /* 0xffffffe003037807 */ /* 0x000fe40004800000 */
[--C-:B------:R-:W-:Y:S01]  /*6ed0*/  IADD3 R4, R2, 0x8000, R0.reuse ;  /* 0x0000800002047810 */ /* 0x100fe20007ffe000 */
[----:B------:R2:W-:Y:S01]  /*6ee0*/  STSM.16.M88.4 [R0+0x8000], R24 ;  /* 0x0080001800007844 */ /* 0x0005e20000000200 */
[----:B------:R-:W-:-:S05]  /*6ef0*/  IADD3 R3, R3, 0x8000, R0 ;  /* 0x0000800003037810 */ /* 0x000fca0007ffe000 */
[----:B------:R-:W-:Y:S01]  /*6f00*/  IMAD.IADD R2, R3, 0x1, R2 ;  /* 0x0000000103027824 */ /* 0x000fe200078e0202 */
[----:B------:R2:W-:Y:S04]  /*6f10*/  STSM.16.M88.4 [R3], R32 ;  /* 0x0000002003007844 */ /* 0x0005e80000000200 */
[----:B------:R2:W-:Y:S04]  /*6f20*/  STSM.16.M88.4 [R4], R40 ;  /* 0x0000002804007844 */ /* 0x0005e80000000200 */
[----:B------:R2:W-:Y:S04]  /*6f30*/  STSM.16.M88.4 [R2], R48 ;  /* 0x0000003002007844 */ /* 0x0005e80000000200 */
[----:B------:R2:W-:Y:S04]  /*6f40*/  STSM.16.M88.4 [R0+0xc000], R56 ;  /* 0x00c0003800007844 */ /* 0x0005e80000000200 */
[----:B------:R2:W-:Y:S04]  /*6f50*/  STSM.16.M88.4 [R3+0x4000], R64 ;  /* 0x0040004003007844 */ /* 0x0005e80000000200 */
[----:B------:R2:W-:Y:S04]  /*6f60*/  STSM.16.M88.4 [R4+0x4000], R72 ;  /* 0x0040004804007844 */ /* 0x0005e80000000200 */
[----:B------:R2:W-:Y:S04]  /*6f70*/  STSM.16.M88.4 [R2+0x4000], R80 ;  /* 0x0040005002007844 */ /* 0x0005e80000000200 */
[----:B------:R2:W-:Y:S04]  /*6f80*/  STSM.16.M88.4 [R0], R88 ;  /* 0x0000005800007844 */ /* 0x0005e80000000200 */
[----:B------:R2:W-:Y:S04]  /*6f90*/  STSM.16.M88.4 [R3+-0x8000], R96 ;  /* 0xff80006003007844 */ /* 0x0005e80000000200 */
[----:B------:R2:W-:Y:S04]  /*6fa0*/  STSM.16.M88.4 [R4+-0x8000], R104 ;  /* 0xff80006804007844 */ /* 0x0005e80000000200 */
[----:B------:R2:W-:Y:S04]  /*6fb0*/  STSM.16.M88.4 [R2+-0x8000], R112 ;  /* 0xff80007002007844 */ /* 0x0005e80000000200 */
[----:B------:R2:W-:Y:S04]  /*6fc0*/  STSM.16.M88.4 [R0+0x4000], R120 ;  /* 0x0040007800007844 */ /* 0x0005e80000000200 */
[----:B------:R2:W-:Y:S04]  /*6fd0*/  STSM.16.M88.4 [R3+-0x4000], R128 ;  /* 0xffc0008003007844 */ /* 0x0005e80000000200 */
[----:B------:R2:W-:Y:S04]  /*6fe0*/  STSM.16.M88.4 [R4+-0x4000], R136 ;  /* 0xffc0008804007844 */ /* 0x0005e80000000200 */
[----:B------:R2:W-:Y:S01]  /*6ff0*/  STSM.16.M88.4 [R2+-0x4000], R144 ;  /* 0xffc0009002007844 */ /* 0x0005e20000000200 */
[----:B------:R-:W-:Y:S01]  /*7000*/  @!PT LDS RZ, [RZ] ;  /* 0x00000000fffff984 */ /* 0x000fe20000000800 */
[----:B------:R-:W-:Y:S01]  /*7010*/  @!PT LDS RZ, [RZ] ;  /* 0x00000000fffff984 */ /* 0x000fe20000000800 */
[----:B------:R-:W-:Y:S01]  /*7020*/  @!PT LDS RZ, [RZ] ;  /* 0x00000000fffff984 */ /* 0x000fe20000000800 */
[----:B------:R-:W-:Y:S01]  /*7030*/  @!PT LDS RZ, [RZ] ;  /* 0x00000000fffff984 */ /* 0x000fe20000000800 */
[----:B------:R3:W-:Y:S06]  /*7040*/  MEMBAR.ALL.CTA ;  /* 0x0000000000007992 */ /* 0x0007ec0000008000 */
[----:B---3--:R-:W3:Y:S02]  /*7050*/  FENCE.VIEW.ASYNC.S ;  /* 0x00000000000073c6 */ /* 0x008ee40000000000 */
[----:B---3--:R-:W-:Y:S06]  /*7060*/  BAR.ARV 0x1, 0x120 ;  /* 0x0044800000007b1d */ /* 0x008fec0000002000 */
[----:B------:R-:W-:Y:S05]  /*7070*/  @P0 BRA `(.L_x_31) ;  /* 0x0000000000840947 */ /* 0x000fea0003800000 */
[----:B------:R-:W-:Y:S01]  /*7080*/  BAR.SYNC.DEFER_BLOCKING 0x1, 0x120 ;  /* 0x0044800000007b1d */ /* 0x000fe20000010000 */
[----:B------:R-:W-:-:S05]  /*7090*/  ELECT P0, URZ, PT ;  /* 0x00000000003f782f */ /* 0x000fca0003800000 */
[----:B------:R-:W-:Y:S08]  /*70a0*/  BSSY B0, `(.L_x_31) ;  /* 0x000001e000007945 */ /* 0x000ff00003800000 */
[----:B------:R-:W-:Y:S05]  /*70b0*/  @!P0 BRA `(.L_x_32) ;  /* 0x0000000000708947 */ /* 0x000fea0003800000 */
[----:B------:R-:W3:Y:S01]  /*70c0*/  S2UR UR10, SR_CTAID.X ;  /* 0x00000000000a79c3 */ /* 0x000ee20000002500 */
[----:B------:R-:W-:Y:S01]  /*70d0*/  R2UR UR13, R17 ;  /* 0x00000000110d72ca */ /* 0x000fe200000e0000 */
[----:B------:R-:W-:Y:S01]  /*70e0*/  ULDC.64 UR6, c[0x0][0x198] ;  /* 0x0000660000067ab9 */ /* 0x000fe20000000a00 */
[----:B------:R-:W-:Y:S01]  /*70f0*/  UMOV UR9, URZ ;  /* 0x0000003f00097c82 */ /* 0x000fe20008000000 */
[----:B------:R-:W-:Y:S02]  /*7100*/  UIADD3 UR4, UP0, UR6, 0x770, URZ ;  /* 0x0000077006047890 */ /* 0x000fe4000ff1e03f */
[----:B------:R-:W-:Y:S02]  /*7110*/  UIADD3 UR6, UP1, UR6, 0x670, URZ ;  /* 0x0000067006067890 */ /* 0x000fe4000ff3e03f */
[----:B------:R-:W4:Y:S01]  /*7120*/  S2UR UR11, SR_CTAID.Y ;  /* 0x00000000000b79c3 */ /* 0x000f220000002600 */
[----:B------:R-:W-:Y:S02]  /*7130*/  UIADD3.X UR5, URZ, UR7, URZ, UP0, !UPT ;  /* 0x000000073f057290 */ /* 0x000fe400087fe43f */
[----:B------:R-:W-:Y:S01]  /*7140*/  UIADD3.X UR7, URZ, UR7, URZ, UP1, !UPT ;  /* 0x000000073f077290 */ /* 0x000fe20008ffe43f */
[----:B------:R-:W-:-:S02]  /*7150*/  UMOV UR25, 0x40 ;  /* 0x0000004000197882 */ /* 0x000fc40000000000 */
[----:B------:R-:W-:Y:S02]  /*7160*/  UIADD3 UR8, UR13, 0x8000, URZ ;  /* 0x000080000d087890 */ /* 0x000fe4000fffe03f */
[----:B------:R-:W5:Y:S01]  /*7170*/  S2UR UR12, SR_CTAID.Z ;  /* 0x00000000000c79c3 */ /* 0x000f620000002700 */
[----:B------:R-:W-:Y:S02]  /*7180*/  UIADD3 UR24, UR13, 0xc000, URZ ;  /* 0x0000c0000d187890 */ /* 0x000fe4000fffe03f */
[----:B------:R-:W-:Y:S01]  /*7190*/  UIADD3 UR16, UR13, 0x4000, URZ ;  /* 0x000040000d107890 */ /* 0x000fe2000fffe03f */
[----:B------:R-:W-:Y:S01]  /*71a0*/  UMOV UR17, 0x40 ;  /* 0x0000004000117882 */ /* 0x000fe20000000000 */
[----:B---3--:R-:W-:-:S07]  /*71b0*/  USHF.L.U32 UR10, UR10, 0x7, URZ ;  /* 0x000000070a0a7899 */ /* 0x008fce000800063f */
[----:B------:R-:W-:Y:S01]  /*71c0*/  UMOV UR26, UR10 ;  /* 0x0000000a001a7c82 */ /* 0x000fe20008000000 */
[----:B----4-:R-:W-:Y:S01]  /*71d0*/  UMOV UR27, UR11 ;  /* 0x0000000b001b7c82 */ /* 0x010fe20008000000 */
[----:B------:R-:W-:Y:S01]  /*71e0*/  UMOV UR19, UR11 ;  /* 0x0000000b00137c82 */ /* 0x000fe20008000000 */
[----:B------:R-:W-:Y:S01]  /*71f0*/  UMOV UR18, UR10 ;  /* 0x0000000a00127c82 */ /* 0x000fe20008000000 */
[----:B-----5:R-:W-:Y:S01]  /*7200*/  UMOV UR28, UR12 ;  /* 0x0000000c001c7c82 */ /* 0x020fe20008000000 */
[----:B------:R3:W-:Y:S01]  /*7210*/  UTMASTG.4D [UR8], [UR4] ;  /* 0x00000008040073b5 */ /* 0x0007e20008018000 */
[----:B------:R-:W-:Y:S01]  /*7220*/  UMOV UR20, UR12 ;  /* 0x0000000c00147c82 */ /* 0x000fe20008000000 */
[----:B------:R4:W-:Y:S01]  /*7230*/  UTMASTG.4D [UR24], [UR4] ;  /* 0x00000018040073b5 */ /* 0x0009e20008018000 */
[----:B---3--:R-:W-:Y:S02]  /*7240*/  UMOV UR8, UR13 ;  /* 0x0000000d00087c82 */ /* 0x008fe40008000000 */
[----:B------:R4:W-:Y:S01]  /*7250*/  UTMASTG.4D [UR8], [UR6] ;  /* 0x00000008060073b5 */ /* 0x0009e20008018000 */
[----:B------:R4:W-:Y:S02]  /*7260*/  UTMASTG.4D [UR16], [UR6] ;  /* 0x00000010060073b5 */ /* 0x0009e40008018000 */
[----:B----4-:R0:W-:Y:S02]  /*7270*/  UTMACMDFLUSH ;  /* 0x00000000000079b7 */ /* 0x0101e40000000000 */
.L_x_32:
[----:B------:R-:W-:Y:S05]  /*7280*/  BSYNC B0 ;  /* 0x0000000000007941 */ /* 0x000fea0003800000 */
.L_x_31:
[----:B------:R-:W-:-:S04]  /*7290*/  DEPBAR.LE SB0, 0x0 ;  /* 0x000080000000791a */ /* 0x000fc80000000000 */
[----:B------:R-:W-:Y:S05]  /*72a0*/  BRA `(.L_x_7) ;  /* 0x0000002800207947 */ /* 0x000fea0003800000 */
.L_x_5:
[----:B------:R-:W-:-:S08]  /*72b0*/  NOP ;  /* 0x0000000000007918 */ /* 0x000fd00000000000 */
[----:B---3--:R-:W1:-:S00]  /*72c0*/  USETMAXREG.DEALLOC.CTAPOOL 0x18 ;  /* 0x00000018000079c8 */ /* 0x008e4000080e0500 */
[----:B-1----:R-:W-:Y:S01]  /*72d0*/  LOP3.LUT R2, R0, 0x3, RZ, 0xc0, !PT ;  /* 0x0000000300027812 */ /* 0x002fe200078ec0ff */
[----:B------:R-:W-:-:S05]  /*72e0*/  IMAD.MOV.U32 R0, RZ, RZ, RZ ;  /* 0x000000ffff007224 */ /* 0x000fca00078e00ff */
[----:B------:R-:W1:Y:S02]  /*72f0*/  SHFL.IDX PT, R2, R2, RZ, 0x1f ;  /* 0x00001fff02027589 */ /* 0x000e6400000e0000 */
[----:B-1----:R-:W-:-:S13]  /*7300*/  ISETP.NE.AND P0, PT, R2, RZ, PT ;  /* 0x000000ff0200720c */ /* 0x002fda0003f05270 */
[----:B------:R-:W-:Y:S05]  /*7310*/  @!P0 BRA `(.L_x_33) ;  /* 0x0000000800b08947 */ /* 0x000fea0003800000 */
[----:B------:R-:W-:-:S13]  /*7320*/  ISETP.NE.AND P0, PT, R2, 0x1, PT ;  /* 0x000000010200780c */ /* 0x000fda0003f05270 */
[----:B------:R-:W-:Y:S05]  /*7330*/  @P0 BRA `(.L_x_7) ;  /* 0x0000002400fc0947 */ /* 0x000fea0003800000 */
[----:B------:R-:W1:Y:S02]  /*7340*/  S2UR UR12, SR_CTAID.Z ;  /* 0x00000000000c79c3 */ /* 0x000e640000002700 */
[----:B-1----:R-:W-:-:S13]  /*7350*/  ISETP.LE.AND P0, PT, RZ, UR12, PT ;  /* 0x0000000cff007c0c */ /* 0x002fda000bf03270 */
[----:B------:R-:W-:Y:S05]  /*7360*/  @!P0 BRA `(.L_x_7) ;  /* 0x0000002400f08947 */ /* 0x000fea0003800000 */
[----:B------:R-:W1:Y:S01]  /*7370*/  S2UR UR7, SR_CTAID.Y ;  /* 0x00000000000779c3 */ /* 0x000e620000002600 */
[----:B------:R-:W-:Y:S01]  /*7380*/  ULDC.64 UR8, c[0x0][0x2d8] ;  /* 0x0000b60000087ab9 */ /* 0x000fe20000000a00 */
[----:B------:R-:W-:Y:S01]  /*7390*/  ULDC.64 UR10, c[0x0][0x2e0] ;  /* 0x0000b800000a7ab9 */ /* 0x000fe20000000a00 */
[----:B------:R-:W-:-:S05]  /*73a0*/  ELECT P0, URZ, PT ;  /* 0x00000000003f782f */ /* 0x000fca0003800000 */
[----:B------:R-:W2:Y:S01]  /*73b0*/  LDC R2, c[0x0][0x280] ;  /* 0x0000a000ff027b82 */ /* 0x000ea20000000800 */
[----:B-1----:R-:W-:-:S04]  /*73c0*/  USHF.R.S32.HI UR4, URZ, 0x1f, UR7 ;  /* 0x0000001f3f047899 */ /* 0x002fc80008011407 */
[----:B------:R-:W-:Y:S02]  /*73d0*/  UIMAD UR6, UR4, UR8, URZ ;  /* 0x00000008040672a4 */ /* 0x000fe4000f8e023f */
[----:B------:R-:W-:Y:S01]  /*73e0*/  UIMAD.WIDE.U32 UR4, UR7, UR8, URZ ;  /* 0x00000008070472a5 */ /* 0x000fe2000f8e003f */
[----:B--2---:R-:W-:Y:S01]  /*73f0*/  ISETP.GE.AND P1, PT, R2, 0x1, PT ;  /* 0x000000010200780c */ /* 0x004fe20003f26270 */
[----:B------:R-:W-:Y:S02]  /*7400*/  UIMAD UR7, UR7, UR9, UR6 ;  /* 0x00000009070772a4 */ /* 0x000fe4000f8e0206 */
[----:B------:R-:W-:Y:S02]  /*7410*/  USHF.R.S32.HI UR6, URZ, 0x1f, UR12 ;  /* 0x0000001f3f067899 */ /* 0x000fe4000801140c */
[----:B------:R-:W-:Y:S02]  /*7420*/  UIADD3 UR5, UR5, UR7, URZ ;  /* 0x0000000705057290 */ /* 0x000fe4000fffe03f */
[----:B------:R-:W-:-:S04]  /*7430*/  UIMAD UR6, UR6, UR10, URZ ;  /* 0x0000000a060672a4 */ /* 0x000fc8000f8e023f */
[----:B------:R-:W-:Y:S02]  /*7440*/  UIMAD UR8, UR12, UR11, UR6 ;  /* 0x0000000b0c0872a4 */ /* 0x000fe4000f8e0206 */
[----:B------:R-:W-:Y:S01]  /*7450*/  UIMAD.WIDE.U32 UR6, UR12, UR10, UR4 ;  /* 0x0000000a0c0672a5 */ /* 0x000fe2000f8e0004 */
[----:B------:R-:W-:Y:S11]  /*7460*/  @!P1 BRA `(.L_x_7) ;  /* 0x0000002400b09947 */ /* 0x000ff60003800000 */
[C---:B------:R-:W-:Y:S01]  /*7470*/  VIADD R0, R2.reuse, 0x4f ;  /* 0x0000004f02007836 */ /* 0x040fe20000000000 */
[----:B------:R-:W-:Y:S01]  /*7480*/  ISETP.GE.AND P1, PT, R2, 0x51, PT ;  /* 0x000000510200780c */ /* 0x000fe20003f26270 */
[----:B------:R-:W-:Y:S02]  /*7490*/  UIADD3 UR8, UR7, UR8, URZ ;  /* 0x0000000807087290 */ /* 0x000fe4000fffe03f */
[----:B------:R-:W-:Y:S01]  /*74a0*/  IMAD.HI R0, R0, 0x66666667, RZ ;  /* 0x6666666700007827 */ /* 0x000fe200078e02ff */
[----:B------:R-:W-:-:S04]  /*74b0*/  UMOV UR4, URZ ;  /* 0x0000003f00047c82 */ /* 0x000fc80008000000 */
[----:B------:R-:W-:-:S04]  /*74c0*/  SHF.R.U32.HI R3, RZ, 0x1f, R0 ;  /* 0x0000001fff037819 */ /* 0x000fc80000011600 */
[----:B------:R-:W-:-:S04]  /*74d0*/  LEA.HI.SX32 R0, R0, R3, 0x1b ;  /* 0x0000000300007211 */ /* 0x000fc800078fdaff */
[----:B------:R-:W-:-:S04]  /*74e0*/  VIMNMX R0, R0, 0x1, !PT ;  /* 0x0000000100007848 */ /* 0x000fc80007fe0100 */
[----:B------:R-:W-:Y:S01]  /*74f0*/  LOP3.LUT R3, R0, 0x1, RZ, 0xc0, !PT ;  /* 0x0000000100037812 */ /* 0x000fe200078ec0ff */
[----:B------:R-:W-:Y:S06]  /*7500*/  @!P1 BRA `(.L_x_34) ;  /* 0x0000000400789947 */ /* 0x000fec0003800000 */
[----:B------:R-:W-:Y:S01]  /*7510*/  ULDC.64 UR16, c[0x0][0x2c0] ;  /* 0x0000b00000107ab9 */ /* 0x000fe20000000a00 */
[----:B------:R-:W-:Y:S01]  /*7520*/  IMAD.IADD R0, R0, 0x1, -R3 ;  /* 0x0000000100007824 */ /* 0x000fe200078e0a03 */
[----:B------:R-:W-:Y:S01]  /*7530*/  ULEA UR16, UP0, UR6, UR16, 0x2 ;  /* 0x0000001006107291 */ /* 0x000fe2000f80103f */
[----:B------:R-:W-:Y:S01]  /*7540*/  UMOV UR4, URZ ;  /* 0x0000003f00047c82 */ /* 0x000fe20008000000 */
[----:B------:R-:W-:Y:S02]  /*7550*/  UMOV UR5, URZ ;  /* 0x0000003f00057c82 */ /* 0x000fe40008000000 */
[----:B------:R-:W-:Y:S02]  /*7560*/  ULEA.HI.X UR17, UR6, UR17, UR8, 0x2, UP0 ;  /* 0x0000001106117291 */ /* 0x000fe400080f1408 */
[----:B------:R-:W-:Y:S02]  /*7570*/  UIADD3 UR12, UP0, UR16, 0x5000, URZ ;  /* 0x00005000100c7890 */ /* 0x000fe4000ff1e03f */
[----:B------:R-:W-:-:S02]  /*7580*/  UIADD3 UR14, UP1, UR16, 0xa000, URZ ;  /* 0x0000a000100e7890 */ /* 0x000fc4000ff3e03f */
[----:B------:R-:W-:Y:S02]  /*7590*/  UIADD3 UR16, UP2, UR16, 0xf000, URZ ;  /* 0x0000f00010107890 */ /* 0x000fe4000ff5e03f */
[----:B------:R-:W-:Y:S02]  /*75a0*/  UIADD3.X UR13, URZ, UR17, URZ, UP0, !UPT ;  /* 0x000000113f0d7290 */ /* 0x000fe400087fe43f */
[----:B------:R-:W-:Y:S02]  /*75b0*/  UIADD3.X UR15, URZ, UR17, URZ, UP1, !UPT ;  /* 0x000000113f0f7290 */ /* 0x000fe40008ffe43f */
[----:B------:R-:W-:Y:S01]  /*75c0*/  UIADD3.X UR17, URZ, UR17, URZ, UP2, !UPT ;  /* 0x000000113f117290 */ /* 0x000fe200097fe43f */
[----:B------:R-:W-:-:S11]  /*75d0*/  ULDC.64 UR20, c[0x0][0x2c0] ;  /* 0x0000b00000147ab9 */ /* 0x000fd60000000a00 */
.L_x_47:
[----:B------:R-:W-:Y:S01]  /*75e0*/  UIMAD UR10, UR4, 0x5000, URZ ;  /* 0x00005000040a78a4 */ /* 0x000fe2000f8e023f */
[----:B------:R-:W-:Y:S01]  /*75f0*/  BAR.SYNC.DEFER_BLOCKING 0xd, 0xa0 ;  /* 0x0342800000007b1d */ /* 0x000fe20000010000 */
[----:B------:R-:W-:Y:S02]  /*7600*/  UIMAD UR9, UR5, 0x2800, URZ ;  /* 0x00002800050978a4 */ /* 0x000fe4000f8e023f */
[----:B------:R-:W-:Y:S02]  /*7610*/  UIMAD.WIDE UR24, UR10, 0x4, UR12 ;  /* 0x000000040a1878a5 */ /* 0x000fe4000f8e020c */
[----:B------:R-:W-:Y:S01]  /*7620*/  UIMAD.WIDE UR22, UR10, 0x4, UR14 ;  /* 0x000000040a1678a5 */ /* 0x000fe2000f8e020e */
[----:B------:R-:W-:Y:S01]  /*7630*/  BSSY B0, `(.L_x_35) ;  /* 0x0000010000007945 */ /* 0x000fe20003800000 */
[----:B------:R-:W-:-:S03]  /*7640*/  UIMAD.WIDE UR10, UR10, 0x4, UR16 ;  /* 0x000000040a0a78a5 */ /* 0x000fc6000f8e0210 */
[----:B------:R-:W-:Y:S09]  /*7650*/  @!P0 BRA `(.L_x_36) ;  /* 0x0000000000348947 */ /* 0x000ff20003800000 */
[----:B------:R-:W1:Y:S01]  /*7660*/  S2UR UR19, SR_CgaCtaId ;  /* 0x00000000001379c3 */ /* 0x000e620000008800 */
[----:B------:R-:W-:Y:S01]  /*7670*/  UIADD3 UR26, UP0, UR9, UR6, URZ ;  /* 0x00000006091a7290 */ /* 0x000fe2000ff1e03f */
[----:B------:R-:W-:-:S03]  /*7680*/  UMOV UR18, 0x400 ;  /* 0x0000040000127882 */ /* 0x000fc60000000000 */
[----:B------:R-:W-:Y:S02]  /*7690*/  ULEA.HI.X.SX32 UR27, UR9, UR8, 0x1, UP0 ;  /* 0x00000008091b7291 */ /* 0x000fe400080f0e3f */
[----:B------:R-:W-:-:S04]  /*76a0*/  ULEA UR28, UP0, UR26, UR20, 0x2 ;  /* 0x000000141a1c7291 */ /* 0x000fc8000f80103f */
[----:B------:R-:W-:-:S03]  /*76b0*/  ULEA.HI.X UR29, UR26, UR21, UR27, 0x2, UP0 ;  /* 0x000000151a1d7291 */ /* 0x000fc600080f141b */
[----:B------:R-:W-:Y:S01]  /*76c0*/  UMOV UR26, 0x0 ;  /* 0x00000000001a7882 */ /* 0x000fe20000000000 */
[----:B------:R-:W-:Y:S01]  /*76d0*/  UMOV UR27, 0x14f00000 ;  /* 0x14f00000001b7882 */ /* 0x000fe20000000000 */
[----:B-1----:R-:W-:-:S03]  /*76e0*/  ULEA UR18, UR19, UR18, 0x18 ;  /* 0x0000001213127291 */ /* 0x002fc6000f8ec03f */
[----:B------:R-:W-:Y:S01]  /*76f0*/  UMOV UR19, 0x500 ;  /* 0x0000050000137882 */ /* 0x000fe20000000000 */
[----:B------:R-:W-:-:S09]  /*7700*/  UIADD3 UR18, UR18, 0x10000, URZ ;  /* 0x0001000012127890 */ /* 0x000fd2000fffe03f */
[----:B------:R1:W-:Y:S02]  /*7710*/  UBLKRED.G.S.ADD.F32.RN [UR28], [UR18], UR19, desc[UR26] ;  /* 0x00001a1c120073bb */ /* 0x0003e400080a1413 */
[----:B-1----:R0:W-:Y:S02]  /*7720*/  UTMACMDFLUSH ;  /* 0x00000000000079b7 */ /* 0x0021e40000000000 */
.L_x_36:
[----:B------:R-:W-:Y:S05]  /*7730*/  BSYNC B0 ;  /* 0x0000000000007941 */ /* 0x000fea0003800000 */
.L_x_35:
[----:B------:R-:W-:Y:S06]  /*7740*/  BAR.SYNC.DEFER_BLOCKING 0xe, 0xa0 ;  /* 0x0382800000007b1d */ /* 0x000fec0000010000 */
[----:B------:R-:W-:Y:S04]  /*7750*/  BSSY B0, `(.L_x_37) ;  /* 0x000000c000007945 */ /* 0x000fe80003800000 */
[----:B------:R-:W-:Y:S05]  /*7760*/  @!P0 BRA `(.L_x_38) ;  /* 0x0000000000288947 */ /* 0x000fea0003800000 */
[----:B------:R-:W1:Y:S01]  /*7770*/  S2UR UR19, SR_CgaCtaId ;  /* 0x00000000001379c3 */ /* 0x000e620000008800 */
[----:B------:R-:W-:Y:S01]  /*7780*/  UMOV UR18, 0x400 ;  /* 0x0000040000127882 */ /* 0x000fe20000000000 */
[----:B------:R-:W-:Y:S01]  /*7790*/  UMOV UR26, 0x0 ;  /* 0x00000000001a7882 */ /* 0x000fe20000000000 */
[----:B------:R-:W-:Y:S01]  /*77a0*/  UMOV UR27, 0x14f00000 ;  /* 0x14f00000001b7882 */ /* 0x000fe20000000000 */
[----:B-1----:R-:W-:-:S03]  /*77b0*/  ULEA UR18, UR19, UR18, 0x18 ;  /* 0x0000001213127291 */ /* 0x002fc6000f8ec03f */
[----:B------:R-:W-:Y:S01]  /*77c0*/  UMOV UR19, 0x500 ;  /* 0x0000050000137882 */ /* 0x000fe20000000000 */
[----:B------:R-:W-:-:S09]  /*77d0*/  UIADD3 UR18, UR18, 0x15000, URZ ;  /* 0x0001500012127890 */ /* 0x000fd2000fffe03f */
[----:B------:R1:W-:Y:S01]  /*77e0*/  UBLKRED.G.S.ADD.F32.RN [UR24], [UR18], UR19, desc[UR26] ;  /* 0x00001a18120073bb */ /* 0x0003e200080a1413 */
[----:B------:R0:W-:Y:S01]  /*77f0*/  UTMACMDFLUSH ;  /* 0x00000000000079b7 */ /* 0x0001e20000000000 */
[----:B-1----:R-:W-:-:S04]  /*7800*/  DEPBAR.LE SB0, 0x1 ;  /* 0x000080400000791a */ /* 0x002fc80000000000 */
.L_x_38:
[----:B------:R-:W-:Y:S05]  /*7810*/  BSYNC B0 ;  /* 0x0000000000007941 */ /* 0x000fea0003800000 */
.L_x_37:
[----:B------:R-:W-:Y:S06]  /*7820*/  BAR.ARV 0xa, 0xa0 ;  /* 0x0282800000007b1d */ /* 0x000fec0000002000 */
[----:B------:R-:W-:Y:S04]  /*7830*/  BSSY B0, `(.L_x_39) ;  /* 0x0000003000007945 */ /* 0x000fe80003800000 */
[----:B------:R-:W-:Y:S05]  /*7840*/  @!P0 BRA `(.L_x_40) ;  /* 0x0000000000048947 */ /* 0x000fea0003800000 */
[----:B------:R-:W-:-:S04]  /*7850*/  DEPBAR.LE SB0, 0x0 ;  /* 0x000080000000791a */ /* 0x000fc80000000000 */
.L_x_40:
[----:B------:R-:W-:Y:S05]  /*7860*/  BSYNC B0 ;  /* 0x0000000000007941 */ /* 0x000fea0003800000 */
.L_x_39:
[----:B------:R-:W-:Y:S06]  /*7870*/  BAR.ARV 0xb, 0xa0 ;  /* 0x02c2800000007b1d */ /* 0x000fec0000002000 */
[----:B------:R-:W-:Y:S02]  /*7880*/  BSSY B0, `(.L_x_41) ;  /* 0x000000c000007945 */ /* 0x000fe40003800000 */
[----:B------:R-:W-:Y:S06]  /*7890*/  BAR.SYNC.DEFER_BLOCKING 0xd, 0xa0 ;  /* 0x0342800000007b1d */ /* 0x000fec0000010000 */
        /* <DEDUP_REMOVED lines=8> */
[----:B------:R1:W-:Y:S02]  /*7920*/  UBLKRED.G.S.ADD.F32.RN [UR22], [UR18], UR19, desc[UR24] ;  /* 0x00001816120073bb */ /* 0x0003e400080a1413 */
[----:B-1----:R0:W-:Y:S02]  /*7930*/  UTMACMDFLUSH ;  /* 0x00000000000079b7 */ /* 0x0021e40000000000 */
.L_x_42:
[----:B------:R-:W-:Y:S05]  /*7940*/  BSYNC B0 ;  /* 0x0000000000007941 */ /* 0x000fea0003800000 */
.L_x_41:
        /* <DEDUP_REMOVED lines=13> */
.L_x_44:
[----:B------:R-:W-:Y:S05]  /*7a20*/  BSYNC B0 ;  /* 0x0000000000007941 */ /* 0x000fea0003800000 */
.L_x_43:
[----:B------:R-:W-:Y:S01]  /*7a30*/  VIADD R0, R0, 0xfffffffe ;  /* 0xfffffffe00007836 */ /* 0x000fe20000000000 */
[----:B------:R-:W-:Y:S06]  /*7a40*/  BAR.ARV 0xa, 0xa0 ;  /* 0x0282800000007b1d */ /* 0x000fec0000002000 */
[----:B------:R-:W-:Y:S01]  /*7a50*/  BSSY B0, `(.L_x_45) ;  /* 0x0000004000007945 */ /* 0x000fe20003800000 */
[----:B------:R-:W-:-:S03]  /*7a60*/  ISETP.NE.AND P1, PT, R0, RZ, PT ;  /* 0x000000ff0000720c */ /* 0x000fc60003f25270 */
[----:B------:R-:W-:Y:S10]  /*7a70*/  @!P0 BRA `(.L_x_46) ;  /* 0x0000000000048947 */ /* 0x000ff40003800000 */
[----:B------:R-:W-:-:S04]  /*7a80*/  DEPBAR.LE SB0, 0x0 ;  /* 0x000080000000791a */ /* 0x000fc80000000000 */
.L_x_46:
[----:B------:R-:W-:Y:S05]  /*7a90*/  BSYNC B0 ;  /* 0x0000000000007941 */ /* 0x000fea0003800000 */
.L_x_45:
[----:B------:R-:W-:Y:S06]  /*7aa0*/  BAR.ARV 0xb, 0xa0 ;  /* 0x02c2800000007b1d */ /* 0x000fec0000002000 */
[----:B------:R-:W-:Y:S02]  /*7ab0*/  UIADD3 UR5, UR5, 0x2, URZ ;  /* 0x0000000205057890 */ /* 0x000fe4000fffe03f */
[----:B------:R-:W-:Y:S01]  /*7ac0*/  UIADD3 UR4, UR4, 0x1, URZ ;  /* 0x0000000104047890 */ /* 0x000fe2000fffe03f */
[----:B------:R-:W-:Y:S11]  /*7ad0*/  @P1 BRA `(.L_x_47) ;  /* 0xfffffff800c01947 */ /* 0x000ff6000383ffff */
[----:B------:R-:W-:-:S12]  /*7ae0*/  UIADD3 UR4, UR9, 0x5000, URZ ;  /* 0x0000500009047890 */ /* 0x000fd8000fffe03f */
.L_x_34:
[----:B------:R-:W-:-:S13]  /*7af0*/  ISETP.NE.AND P1, PT, R3, RZ, PT ;  /* 0x000000ff0300720c */ /* 0x000fda0003f25270 */
[----:B------:R-:W-:Y:S05]  /*7b00*/  @!P1 BRA `(.L_x_7) ;  /* 0x0000002000089947 */ /* 0x000fea0003800000 */
[----:B------:R-:W-:Y:S06]  /*7b10*/  BAR.SYNC.DEFER_BLOCKING 0xd, 0xa0 ;  /* 0x0342800000007b1d */ /* 0x000fec0000010000 */
[----:B------:R-:W-:Y:S04]  /*7b20*/  BSSY B0, `(.L_x_48) ;  /* 0x0000010000007945 */ /* 0x000fe80003800000 */
[----:B------:R-:W-:Y:S05]  /*7b30*/  @!P0 BRA `(.L_x_49) ;  /* 0x0000000000388947 */ /* 0x000fea0003800000 */
[----:B------:R-:W1:Y:S01]  /*7b40*/  S2UR UR9, SR_CgaCtaId ;  /* 0x00000000000979c3 */ /* 0x000e620000008800 */
[----:B------:R-:W-:Y:S01]  /*7b50*/  UIADD3 UR12, UP0, UR4, UR6, URZ ;  /* 0x00000006040c7290 */ /* 0x000fe2000ff1e03f */
[----:B------:R-:W-:Y:S01]  /*7b60*/  UMOV UR5, 0x400 ;  /* 0x0000040000057882 */ /* 0x000fe20000000000 */
[----:B------:R-:W-:Y:S02]  /*7b70*/  ULDC.64 UR10, c[0x0][0x2c0] ;  /* 0x0000b000000a7ab9 */ /* 0x000fe40000000a00 */
        /* <DEDUP_REMOVED lines=10> */
.L_x_49:
[----:B------:R-:W-:Y:S05]  /*7c20*/  BSYNC B0 ;  /* 0x0000000000007941 */ /* 0x000fea0003800000 */
.L_x_48:
[----:B------:R-:W-:Y:S06]  /*7c30*/  BAR.SYNC.DEFER_BLOCKING 0xe, 0xa0 ;  /* 0x0382800000007b1d */ /* 0x000fec0000010000 */
[----:B------:R-:W-:Y:S04]  /*7c40*/  BSSY B0, `(.L_x_50) ;  /* 0x0000012000007945 */ /* 0x000fe80003800000 */
[----:B------:R-:W-:Y:S05]  /*7c50*/  @!P0 BRA `(.L_x_51) ;  /* 0x0000000000408947 */ /* 0x000fea0003800000 */
[----:B------:R-:W1:Y:S01]  /*7c60*/  S2UR UR12, SR_CgaCtaId ;  /* 0x00000000000c79c3 */ /* 0x000e620000008800 */
[----:B------:R-:W-:Y:S01]  /*7c70*/  UIADD3 UR5, UR4, 0x1400, URZ ;  /* 0x0000140004057890 */ /* 0x000fe2000fffe03f */
[----:B------:R-:W-:Y:S01]  /*7c80*/  UMOV UR9, 0x400 ;  /* 0x0000040000097882 */ /* 0x000fe20000000000 */
[----:B------:R-:W-:Y:S02]  /*7c90*/  ULDC.64 UR10, c[0x0][0x2c0] ;  /* 0x0000b000000a7ab9 */ /* 0x000fe40000000a00 */
[----:B------:R-:W-:-:S04]  /*7ca0*/  UIADD3 UR13, UP0, UR5, UR6, URZ ;  /* 0x00000006050d7290 */ /* 0x000fc8000ff1e03f */
        /* <DEDUP_REMOVED lines=11> */
.L_x_51:
[----:B------:R-:W-:Y:S05]  /*7d60*/  BSYNC B0 ;  /* 0x0000000000007941 */ /* 0x000fea0003800000 */
.L_x_50:
[----:B------:R-:W-:Y:S06]  /*7d70*/  BAR.ARV 0xa, 0xa0 ;  /* 0x0282800000007b1d */ /* 0x000fec0000002000 */
[----:B------:R-:W-:Y:S04]  /*7d80*/  BSSY B0, `(.L_x_52) ;  /* 0x0000003000007945 */ /* 0x000fe80003800000 */
[----:B------:R-:W-:Y:S05]  /*7d90*/  @!P0 BRA `(.L_x_53) ;  /* 0x0000000000048947 */ /* 0x000fea0003800000 */
[----:B------:R-:W-:-:S04]  /*7da0*/  DEPBAR.LE SB0, 0x0 ;  /* 0x000080000000791a */ /* 0x000fc80000000000 */
.L_x_53:
[----:B------:R-:W-:Y:S05]  /*7db0*/  BSYNC B0 ;  /* 0x0000000000007941 */ /* 0x000fea0003800000 */
.L_x_52:
[----:B------:R-:W-:Y:S06]  /*7dc0*/  BAR.ARV 0xb, 0xa0 ;  /* 0x02c2800000007b1d */ /* 0x000fec0000002000 */
[----:B------:R-:W-:Y:S05]  /*7dd0*/  BRA `(.L_x_7) ;  /* 0x0000001c00547947 */ /* 0x000fea0003800000 */
.L_x_33:
[----:B------:R-:W1:Y:S01]  /*7de0*/  S2UR UR21, SR_CTAID.Z ;  /* 0x00000000001579c3 */ /* 0x000e620000002700 */
[----:B------:R-:W-:Y:S01]  /*7df0*/  IMAD.MOV.U32 R18, RZ, RZ, 0x1 ;  /* 0x00000001ff127424 */ /* 0x000fe200078e00ff */
[----:B-1----:R-:W-:-:S13]  /*7e00*/  ISETP.LE.AND P0, PT, RZ, UR21, PT ;  /* 0x00000015ff007c0c */ /* 0x002fda000bf03270 */
[----:B------:R-:W-:Y:S05]  /*7e10*/  @!P0 BRA `(.L_x_54) ;  /* 0x0000001800b08947 */ /* 0x000fea0003800000 */
[----:B------:R-:W1:Y:S01]  /*7e20*/  S2R R13, SR_CTAID.Y ;  /* 0x00000000000d7919 */ /* 0x000e620000002600 */
[----:B------:R-:W2:Y:S01]  /*7e30*/  LDC.64 R2, c[0x0][0x718] ;  /* 0x0001c600ff027b82 */ /* 0x000ea20000000a00 */
[----:B------:R-:W-:Y:S01]  /*7e40*/  ULDC UR4, c[0x0][0x2e8] ;  /* 0x0000ba0000047ab9 */ /* 0x000fe20000000800 */
[----:B------:R-:W-:Y:S01]  /*7e50*/  BSSY B0, `(.L_x_54) ;  /* 0x00001a8000007945 */ /* 0x000fe20003800000 */
[----:B------:R-:W3:Y:S01]  /*7e60*/  S2R R11, SR_CTAID.Z ;  /* 0x00000000000b7919 */ /* 0x000ee20000002700 */
[----:B------:R-:W-:-:S04]  /*7e70*/  UISETP.NE.AND UP0, UPT, UR4, 0x1, UPT ;  /* 0x000000010400788c */ /* 0x000fc8000bf05270 */
[----:B------:R-:W4:Y:S07]  /*7e80*/  S2UR UR20, SR_CTAID.Y ;  /* 0x00000000001479c3 */ /* 0x000f2e0000002600 */
[----:B------:R-:W-:Y:S01]  /*7e90*/  @UP0 ULDC UR6, c[0x0][0x2ec] ;  /* 0x0000bb0000060ab9 */ /* 0x000fe20000000800 */
[----:B------:R-:W5:Y:S01]  /*7ea0*/  LDC.64 R8, c[0x0][0x720] ;  /* 0x0001c800ff087b82 */ /* 0x000f620000000a00 */
[----:B------:R-:W-:-:S07]  /*7eb0*/  @UP0 ULDC UR8, c[0x0][0x2f0] ;  /* 0x0000bc0000080ab9 */ /* 0x000fce0000000800 */
[----:B------:R-:W5:Y:S01]  /*7ec0*/  LDC.64 R4, c[0x0][0x700] ;  /* 0x0001c000ff047b82 */ /* 0x000f620000000a00 */
[----:B-1----:R-:W-:Y:S01]  /*7ed0*/  SHF.R.S32.HI R13, RZ, 0x1f, R13 ;  /* 0x0000001fff0d7819 */ /* 0x002fe2000001140d */
[----:B----4-:R-:W-:Y:S02]  /*7ee0*/  UIMAD.WIDE.U32 UR6, UR20, UR6, URZ ;  /* 0x00000006140672a5 */ /* 0x010fe4000f8e003f */
[----:B------:R-:W-:Y:S01]  /*7ef0*/  UMOV UR12, UR20 ;  /* 0x00000014000c7c82 */ /* 0x000fe20008000000 */
[----:B---3--:R-:W-:Y:S01]  /*7f00*/  SHF.R.S32.HI R11, RZ, 0x1f, R11 ;  /* 0x0000001fff0b7819 */ /* 0x008fe2000001140b */
[----:B--2---:R-:W-:Y:S01]  /*7f10*/  IMAD R0, R13, R2, RZ ;  /* 0x000000020d007224 */ /* 0x004fe200078e02ff */
[----:B------:R-:W-:-:S03]  /*7f20*/  @UP0 USHF.R.U32.HI UR12, URZ, UR8, UR7 ;  /* 0x000000083f0c0299 */ /* 0x000fc60008011607 */
[----:B------:R-:W-:Y:S02]  /*7f30*/  IMAD R7, R3, UR20, R0 ;  /* 0x0000001403077c24 */ /* 0x000fe4000f8e0200 */
[----:B------:R-:W-:-:S04]  /*7f40*/  IMAD.WIDE.U32 R2, R2, UR20, RZ ;  /* 0x0000001402027c25 */ /* 0x000fc8000f8e00ff */
[----:B------:R-:W-:Y:S02]  /*7f50*/  IMAD.IADD R3, R3, 0x1, R7 ;  /* 0x0000000103037824 */ /* 0x000fe400078e0207 */
[----:B------:R-:W1:Y:S01]  /*7f60*/  LDC.64 R6, c[0x0][0x730] ;  /* 0x0001cc00ff067b82 */ /* 0x000e620000000a00 */
[----:B-----5:R-:W-:Y:S02]  /*7f70*/  IMAD R0, R11, R8, RZ ;  /* 0x000000080b007224 */ /* 0x020fe400078e02ff */
[----:B------:R-:W-:-:S04]  /*7f80*/  IMAD.WIDE.U32 R2, R8, UR21, R2 ;  /* 0x0000001508027c25 */ /* 0x000fc8000f8e0002 */
[----:B------:R-:W-:Y:S01]  /*7f90*/  IMAD R9, R9, UR21, R0 ;  /* 0x0000001509097c24 */ /* 0x000fe2000f8e0200 */
[----:B------:R-:W-:-:S03]  /*7fa0*/  LEA R4, P0, R2, R4, 0x2 ;  /* 0x0000000402047211 */ /* 0x000fc600078010ff */
[----:B------:R-:W-:Y:S01]  /*7fb0*/  IMAD.IADD R0, R3, 0x1, R9 ;  /* 0x0000000103007824 */ /* 0x000fe200078e0209 */
[----:B------:R-:W-:-:S04]  /*7fc0*/  R2UR UR4, R4 ;  /* 0x00000000040472ca */ /* 0x000fc800000e0000 */
[----:B------:R-:W-:Y:S02]  /*7fd0*/  LEA.HI.X R0, R2, R5, R0, 0x2, P0 ;  /* 0x0000000502007211 */ /* 0x000fe400000f1400 */
[----:B------:R-:W-:Y:S02]  /*7fe0*/  ELECT P0, URZ, PT ;  /* 0x00000000003f782f */ /* 0x000fe40003800000 */
[----:B------:R-:W-:Y:S01]  /*7ff0*/  R2UR UR5, R0 ;  /* 0x00000000000572ca */ /* 0x000fe200000e0000 */
[----:B-1----:R-:W-:-:S04]  /*8000*/  IMAD R2, R13, R6, RZ ;  /* 0x000000060d027224 */ /* 0x002fc800078e02ff */
[----:B------:R-:W-:Y:S02]  /*8010*/  IMAD R5, R7, UR20, R2 ;  /* 0x0000001407057c24 */ /* 0x000fe4000f8e0202 */
[----:B------:R-:W1:Y:S01]  /*8020*/  LDC.64 R2, c[0x0][0x738] ;  /* 0x0001ce00ff027b82 */ /* 0x000e620000000a00 */
[----:B------:R-:W-:-:S04]  /*8030*/  IMAD.WIDE.U32 R6, R6, UR20, RZ ;  /* 0x0000001406067c25 */ /* 0x000fc8000f8e00ff */
[----:B------:R-:W-:Y:S02]  /*8040*/  IMAD.IADD R7, R7, 0x1, R5 ;  /* 0x0000000107077824 */ /* 0x000fe400078e0205 */
[----:B-1----:R-:W-:Y:S02]  /*8050*/  IMAD R0, R11, R2, RZ ;  /* 0x000000020b007224 */ /* 0x002fe400078e02ff */
[----:B------:R-:W-:-:S04]  /*8060*/  IMAD.WIDE.U32 R6, R2, UR21, R6 ;  /* 0x0000001502067c25 */ /* 0x000fc8000f8e0006 */
[----:B------:R-:W-:Y:S02]  /*8070*/  IMAD R19, R3, UR21, R0 ;  /* 0x0000001503137c24 */ /* 0x000fe4000f8e0200 */
[----:B------:R-:W-:Y:S01]  /*8080*/  IMAD.MOV.U32 R0, RZ, RZ, RZ ;  /* 0x000000ffff007224 */ /* 0x000fe200078e00ff */
[----:B------:R-:W-:Y:S06]  /*8090*/  @!P0 BRA `(.L_x_55) ;  /* 0x00000018000c8947 */ /* 0x000fec0003800000 */
[----:B------:R-:W1:Y:S01]  /*80a0*/  S2R R3, SR_CgaCtaId ;  /* 0x0000000000037919 */ /* 0x000e620000008800 */
[----:B------:R-:W-:Y:S01]  /*80b0*/  MOV R20, 0x400 ;  /* 0x0000040000147802 */ /* 0x000fe20000000f00 */
[----:B------:R-:W2:Y:S01]  /*80c0*/  S2R R10, SR_TID.X ;  /* 0x00000000000a7919 */ /* 0x000ea20000002100 */
[----:B------:R-:W3:Y:S02]  /*80d0*/  S2R R0, SR_CTAID.X ;  /* 0x0000000000007919 */ /* 0x000ee40000002500 */
[----:B-1----:R-:W-:Y:S01]  /*80e0*/  LEA R20, R3, R20, 0x18 ;  /* 0x0000001403147211 */ /* 0x002fe200078ec0ff */
[----:B------:R-:W-:Y:S01]  /*80f0*/  IMAD.MOV.U32 R3, RZ, RZ, 0x1 ;  /* 0x00000001ff037424 */ /* 0x000fe200078e00ff */
[----:B--2---:R-:W-:-:S04]  /*8100*/  LOP3.LUT R10, R10, 0x7f, RZ, 0xc0, !PT ;  /* 0x0000007f0a0a7812 */ /* 0x004fc800078ec0ff */
[----:B------:R-:W-:Y:S02]  /*8110*/  SHF.L.U32 R3, R3, 0x1f, RZ ;  /* 0x0000001f03037819 */ /* 0x000fe400000006ff */
[----:B------:R-:W-:Y:S02]  /*8120*/  ISETP.NE.AND P0, PT, R10, RZ, PT ;  /* 0x000000ff0a00720c */ /* 0x000fe40003f05270 */
[----:B------:R-:W1:Y:S02]  /*8130*/  SYNCS.PHASECHK.TRANS64.TRYWAIT P1, [R20+URZ+0x38820], R3 ;  /* 0x03882003140075a7 */ /* 0x000e64000802017f */
[----:B-1-3--:R-:W-:Y:S09]  /*8140*/  @!P1 BRA `(.L_x_56) ;  /* 0x0000001800e49947 */ /* 0x00aff20003800000 */
.L_x_84:
[----:B------:R-:W-:Y:S02]  /*8150*/  IMAD.IADD R19, R7, 0x1, R19 ;  /* 0x0000000107137824 */ /* 0x000fe400078e0213 */
[----:B------:R-:W-:Y:S02]  /*8160*/  IMAD.SHL.U32 R0, R0, 0x80, RZ ;  /* 0x0000008000007824 */ /* 0x000fe400078e00ff */
[----:B------:R-:W-:Y:S01]  /*8170*/  IMAD.MOV.U32 R18, RZ, RZ, 0x1 ;  /* 0x00000001ff127424 */ /* 0x000fe200078e00ff */
[----:B------:R-:W-:Y:S06]  /*8180*/  @P0 BRA `(.L_x_57) ;  /* 0x0000000000180947 */ /* 0x000fec0003800000 */
[----:B------:R-:W2:Y:S01]  /*8190*/  S2R R2, SR_TID.X ;  /* 0x0000000000027919 */ /* 0x000ea20000002100 */
[----:B-1----:R-:W-:-:S04]  /*81a0*/  IMAD.MOV.U32 R3, RZ, RZ, 0x5140 ;  /* 0x00005140ff037424 */ /* 0x002fc800078e00ff */
[----:B------:R3:W-:Y:S01]  /*81b0*/  SYNCS.ARRIVE.TRANS64 RZ, [R20+URZ+0x38810], R3 ;  /* 0x0388100314ff79a7 */ /* 0x0007e2000800003f */
[----:B--2---:R-:W-:-:S13]  /*81c0*/  LOP3.LUT P1, RZ, R2, 0x1f, RZ, 0xc0, !PT ;  /* 0x0000001f02ff7812 */ /* 0x004fda000782c0ff */
[----:B---3--:R-:W-:Y:S05]  /*81d0*/  @!P1 BRA `(.L_x_57) ;  /* 0x0000000000049947 */ /* 0x008fea0003800000 */
[----:B------:R-:W-:Y:S01]  /*81e0*/  BPT.TRAP 0x1 ;  /* 0x000000040000795c */ /* 0x000fe20000300000 */
.L_x_57:
[----:B-1----:R-:W1:Y:S01]  /*81f0*/  LDC.64 R2, c[0x0][0x198] ;  /* 0x00006600ff027b82 */ /* 0x002e620000000a00 */
[----:B------:R-:W-:Y:S01]  /*8200*/  R2UR UR11, R0 ;  /* 0x00000000000b72ca */ /* 0x000fe200000e0000 */
[----:B------:R-:W-:Y:S01]  /*8210*/  UMOV UR19, URZ ;  /* 0x0000003f00137c82 */ /* 0x000fe20008000000 */
[----:B------:R-:W-:Y:S01]  /*8220*/  R2UR UR8, R20 ;  /* 0x00000000140872ca */ /* 0x000fe200000e0000 */
[----:B------:R-:W-:Y:S01]  /*8230*/  UMOV UR22, 0x0 ;  /* 0x0000000000167882 */ /* 0x000fe20000000000 */
[----:B------:R-:W-:Y:S01]  /*8240*/  UMOV UR23, 0x14f00000 ;  /* 0x14f0000000177882 */ /* 0x000fe20000000000 */
[----:B------:R-:W-:Y:S01]  /*8250*/  UMOV UR18, URZ ;  /* 0x0000003f00127c82 */ /* 0x000fe20008000000 */
[----:B------:R-:W-:Y:S01]  /*8260*/  IMAD.MOV.U32 R5, RZ, RZ, 0x10000 ;  /* 0x00010000ff057424 */ /* 0x000fe200078e00ff */
[----:B------:R-:W-:Y:S01]  /*8270*/  UMOV UR26, 0x40 ;  /* 0x00000040001a7882 */ /* 0x000fe20000000000 */
[----:B------:R-:W-:Y:S01]  /*8280*/  UMOV UR28, UR20 ;  /* 0x00000014001c7c82 */ /* 0x000fe20008000000 */
[----:B------:R-:W-:Y:S01]  /*8290*/  UMOV UR29, UR21 ;  /* 0x00000015001d7c82 */ /* 0x000fe20008000000 */
[----:B------:R-:W-:Y:S01]  /*82a0*/  UMOV UR27, UR19 ;  /* 0x00000013001b7c82 */ /* 0x000fe20008000000 */
[----:B------:R-:W-:Y:S01]  /*82b0*/  UMOV UR10, 0x14 ;  /* 0x00000014000a7882 */ /* 0x000fe20000000000 */
[----:B------:R-:W-:Y:S01]  /*82c0*/  UMOV UR30, 0x0 ;  /* 0x00000000001e7882 */ /* 0x000fe20000000000 */
[----:B------:R-:W-:Y:S01]  /*82d0*/  UMOV UR31, 0x10000000 ;  /* 0x10000000001f7882 */ /* 0x000fe20000000000 */
[----:B------:R-:W-:Y:S01]  /*82e0*/  UMOV UR13, UR21 ;  /* 0x00000015000d7c82 */ /* 0x000fe20008000000 */
[----:B------:R-:W-:Y:S01]  /*82f0*/  UIADD3 UR16, UR8, 0x1a000, URZ ;  /* 0x0001a00008107890 */ /* 0x000fe2000fffe03f */
[----:B------:R-:W-:Y:S01]  /*8300*/  IMAD.MOV.U32 R13, RZ, RZ, RZ ;  /* 0x000000ffff0d7224 */ /* 0x000fe200078e00ff */
[----:B------:R-:W-:-:S02]  /*8310*/  UIADD3 UR17, UR8, 0x38810, URZ ;  /* 0x0003881008117890 */ /* 0x000fc4000fffe03f */
[----:B------:R-:W-:Y:S02]  /*8320*/  UIADD3 UR24, UR8, 0x1c800, URZ ;  /* 0x0001c80008187890 */ /* 0x000fe4000fffe03f */
[----:B------:R-:W-:Y:S01]  /*8330*/  UIADD3 UR32, UR8, 0x2e000, URZ ;  /* 0x0002e00008207890 */ /* 0x000fe2000fffe03f */
[----:B-1----:R-:W-:Y:S02]  /*8340*/  IMAD.MOV.U32 R17, RZ, RZ, R2 ;  /* 0x000000ffff117224 */ /* 0x002fe400078e0002 */
[----:B------:R-:W-:Y:S01]  /*8350*/  UMOV UR25, UR17 ;  /* 0x0000001100197c82 */ /* 0x000fe20008000000 */
[----:B------:R-:W-:Y:S01]  /*8360*/  IMAD.MOV.U32 R16, RZ, RZ, R3 ;  /* 0x000000ffff107224 */ /* 0x000fe200078e0003 */
[----:B------:R-:W-:Y:S01]  /*8370*/  UMOV UR33, UR17 ;  /* 0x0000001100217c82 */ /* 0x000fe20008000000 */
[----:B------:R-:W-:Y:S01]  /*8380*/  UIADD3 UR9, UR8, 0x38800, URZ ;  /* 0x0003880008097890 */ /* 0x000fe2000fffe03f */
[----:B------:R-:W-:Y:S01]  /*8390*/  IADD3 R0, P1, R17, 0x2f0, RZ ;  /* 0x000002f011007810 */ /* 0x000fe20007f3e0ff */
[----:B------:R-:W-:Y:S01]  /*83a0*/  UIADD3 UR40, UR8, 0x4000, URZ ;  /* 0x0000400008287890 */ /* 0x000fe2000fffe03f */
[----:B------:R-:W-:-:S02]  /*83b0*/  UMOV UR42, 0x40 ;  /* 0x00000040002a7882 */ /* 0x000fc40000000000 */
[----:B------:R-:W-:Y:S01]  /*83c0*/  R2UR UR6, R0 ;  /* 0x00000000000672ca */ /* 0x000fe200000e0000 */
[----:B------:R-:W-:Y:S01]  /*83d0*/  UMOV UR44, UR12 ;  /* 0x0000000c002c7c82 */ /* 0x000fe20008000000 */
[C---:B------:R-:W-:Y:S01]  /*83e0*/  IADD3 R0, P2, R17.reuse, 0x3f0, RZ ;  /* 0x000003f011007810 */ /* 0x040fe20007f5e0ff */
[----:B------:R-:W-:Y:S01]  /*83f0*/  UMOV UR45, UR21 ;  /* 0x00000015002d7c82 */ /* 0x000fe20008000000 */
[----:B------:R-:W-:Y:S01]  /*8400*/  UMOV UR43, UR11 ;  /* 0x0000000b002b7c82 */ /* 0x000fe20008000000 */
[----:B------:R-:W-:Y:S01]  /*8410*/  UMOV UR41, UR9 ;  /* 0x0000000900297c82 */ /* 0x000fe20008000000 */
[----:B------:R-:W-:Y:S01]  /*8420*/  R2UR UR38, R0 ;  /* 0x00000000002672ca */ /* 0x000fe200000e0000 */
[--C-:B------:R-:W-:Y:S01]  /*8430*/  IMAD.X R0, RZ, RZ, R16.reuse, P1 ;  /* 0x000000ffff007224 */ /* 0x100fe200008e0610 */
[----:B------:R-:W-:Y:S01]  /*8440*/  IADD3 R2, P1, R17, 0xf0, RZ ;  /* 0x000000f011027810 */ /* 0x000fe20007f3e0ff */
[----:B------:R-:W-:Y:S01]  /*8450*/  UMOV UR36, UR12 ;  /* 0x0000000c00247c82 */ /* 0x000fe20008000000 */
[----:B------:R-:W-:Y:S01]  /*8460*/  UMOV UR37, UR21 ;  /* 0x0000001500257c82 */ /* 0x000fe20008000000 */
[----:B------:R-:W-:Y:S01]  /*8470*/  UMOV UR35, UR11 ;  /* 0x0000000b00237c82 */ /* 0x000fe20008000000 */
[----:B------:R-:W-:Y:S01]  /*8480*/  R2UR UR14, R2 ;  /* 0x00000000020e72ca */ /* 0x000fe200000e0000 */
[--C-:B------:R-:W-:Y:S01]  /*8490*/  IMAD.X R3, RZ, RZ, R16.reuse, P1 ;  /* 0x000000ffff037224 */ /* 0x100fe200008e0610 */
[----:B------:R-:W-:Y:S01]  /*84a0*/  R2UR UR7, R0 ;  /* 0x00000000000772ca */ /* 0x000fe200000e0000 */
[----:B------:R-:W-:Y:S01]  /*84b0*/  IMAD.X R0, RZ, RZ, R16, P2 ;  /* 0x000000ffff007224 */ /* 0x000fe200010e0610 */
[----:B------:R-:W-:-:S02]  /*84c0*/  UMOV UR34, UR18 ;  /* 0x0000001200227c82 */ /* 0x000fc40008000000 */
[----:B------:R-:W-:Y:S02]  /*84d0*/  R2UR UR15, R3 ;  /* 0x00000000030f72ca */ /* 0x000fe400000e0000 */
[----:B------:R-:W-:Y:S01]  /*84e0*/  R2UR UR39, R0 ;  /* 0x00000000002772ca */ /* 0x000fe200000e0000 */
[----:B------:R-:W-:-:S10]  /*84f0*/  IMAD.MOV.U32 R0, RZ, RZ, RZ ;  /* 0x000000ffff007224 */ /* 0x000fd400078e00ff */
[----:B------:R-:W-:Y:S01]  /*8500*/  UTMALDG.4D [UR16], [UR14], desc[UR22] ;  /* 0x000016100e0075b4 */ /* 0x000fe20008019000 */
[----:B------:R-:W-:Y:S01]  /*8510*/  UTMALDG.4D [UR24], [UR14], desc[UR22] ;  /* 0x000016180e0075b4 */ /* 0x000fe20008019000 */
[----:B------:R1:W-:Y:S01]  /*8520*/  UBLKCP.S.G [UR32], [UR4], UR10 ;  /* 0x00000020040073ba */ /* 0x0003e2000800020a */
[----:B------:R2:W-:Y:S01]  /*8530*/  SYNCS.ARRIVE.TRANS64 RZ, [R20+URZ+0x38800], R5 ;  /* 0x0388000514ff79a7 */ /* 0x0005e2000800003f */
[----:B-1----:R-:W-:Y:S01]  /*8540*/  UIADD3 UR32, UR8, 0x8000, URZ ;  /* 0x0000800008207890 */ /* 0x002fe2000fffe03f */
[----:B--2---:R-:W1:Y:S01]  /*8550*/  LDC R5, c[0x0][0x280] ;  /* 0x0000a000ff057b82 */ /* 0x004e620000000800 */
[----:B------:R-:W-:Y:S01]  /*8560*/  UIADD3 UR24, UR8, 0xc000, URZ ;  /* 0x0000c00008187890 */ /* 0x000fe2000fffe03f */
[----:B------:R-:W-:Y:S01]  /*8570*/  UMOV UR10, UR18 ;  /* 0x00000012000a7c82 */ /* 0x000fe20008000000 */
[----:B------:R-:W-:Y:S01]  /*8580*/  UMOV UR33, UR9 ;  /* 0x0000000900217c82 */ /* 0x000fe20008000000 */
[----:B------:R2:W-:Y:S01]  /*8590*/  UTMALDG.4D [UR8], [UR6], desc[UR30] ;  /* 0x00001e08060075b4 */ /* 0x0005e20008019000 */
[----:B------:R-:W-:Y:S01]  /*85a0*/  UMOV UR28, UR12 ;  /* 0x0000000c001c7c82 */ /* 0x000fe20008000000 */
[----:B------:R-:W-:Y:S01]  /*85b0*/  UMOV UR27, UR11 ;  /* 0x0000000b001b7c82 */ /* 0x000fe20008000000 */
[----:B------:R-:W-:Y:S01]  /*85c0*/  UMOV UR25, UR9 ;  /* 0x0000000900197c82 */ /* 0x000fe20008000000 */
[----:B------:R2:W-:Y:S01]  /*85d0*/  UTMALDG.4D [UR40], [UR6], desc[UR30] ;  /* 0x00001e28060075b4 */ /* 0x0005e20008019000 */
[----:B------:R2:W-:Y:S01]  /*85e0*/  UTMALDG.4D [UR32], [UR38], desc[UR30] ;  /* 0x00001e20260075b4 */ /* 0x0005e20008019000 */
[----:B-1----:R-:W-:Y:S01]  /*85f0*/  ISETP.GE.AND P1, PT, R5, 0x51, PT ;  /* 0x000000510500780c */ /* 0x002fe20003f26270 */
[----:B------:R2:W-:-:S12]  /*8600*/  UTMALDG.4D [UR24], [UR38], desc[UR30] ;  /* 0x00001e18260075b4 */ /* 0x0005d80008019000 */
[----:B--2---:R-:W-:Y:S05]  /*8610*/  @!P1 BRA `(.L_x_58) ;  /* 0x0000000c00d49947 */ /* 0x004fea0003800000 */
[----:B------:R-:W1:Y:S01]  /*8620*/  S2R R8, SR_TID.X ;  /* 0x0000000000087919 */ /* 0x000e620000002100 */
[C---:B------:R-:W-:Y:S01]  /*8630*/  VIADD R4, R5.reuse, 0x4f ;  /* 0x0000004f05047836 */ /* 0x040fe20000000000 */
[----:B------:R-:W-:Y:S01]  /*8640*/  ISETP.GE.AND P1, PT, R5, 0xa1, PT ;  /* 0x000000a10500780c */ /* 0x000fe20003f26270 */
[----:B------:R-:W-:Y:S02]  /*8650*/  IMAD.MOV.U32 R9, RZ, RZ, 0x1 ;  /* 0x00000001ff097424 */ /* 0x000fe400078e00ff */
[----:B------:R-:W-:-:S04]  /*8660*/  IMAD.HI R4, R4, 0x66666667, RZ ;  /* 0x6666666704047827 */ /* 0x000fc800078e02ff */
[----:B------:R-:W-:Y:S01]  /*8670*/  IMAD.MOV.U32 R18, RZ, RZ, 0x1 ;  /* 0x00000001ff127424 */ /* 0x000fe200078e00ff */
[----:B------:R-:W-:Y:S01]  /*8680*/  SHF.R.U32.HI R5, RZ, 0x1f, R4 ;  /* 0x0000001fff057819 */ /* 0x000fe20000011604 */
[----:B------:R-:W-:Y:S02]  /*8690*/  IMAD.MOV.U32 R13, RZ, RZ, RZ ;  /* 0x000000ffff0d7224 */ /* 0x000fe400078e00ff */
[----:B------:R-:W-:Y:S01]  /*86a0*/  IMAD.MOV.U32 R11, RZ, RZ, RZ ;  /* 0x000000ffff0b7224 */ /* 0x000fe200078e00ff */
[----:B------:R-:W-:-:S04]  /*86b0*/  LEA.HI.SX32 R4, R4, R5, 0x1b ;  /* 0x0000000504047211 */ /* 0x000fc800078fdaff */
[----:B------:R-:W-:-:S04]  /*86c0*/  VIADDMNMX R9, R4, -R9, 0x1, !PT ;  /* 0x0000000104097446 */ /* 0x000fc80007800909 */
[----:B------:R-:W-:Y:S02]  /*86d0*/  LOP3.LUT R10, R9, 0x1, RZ, 0xc0, !PT ;  /* 0x00000001090a7812 */ /* 0x000fe400078ec0ff */
[----:B-1----:R-:W-:Y:S01]  /*86e0*/  LOP3.LUT R12, R8, 0x1f, RZ, 0xc0, !PT ;  /* 0x0000001f080c7812 */ /* 0x002fe200078ec0ff */
[----:B------:R-:W-:Y:S06]  /*86f0*/  @!P1 BRA `(.L_x_59) ;  /* 0x00000008006c9947 */ /* 0x000fec0003800000 */
[----:B------:R-:W-:Y:S02]  /*8700*/  IMAD.IADD R9, R9, 0x1, -R10 ;  /* 0x0000000109097824 */ /* 0x000fe400078e0a0a */
[----:B------:R-:W-:Y:S02]  /*8710*/  IMAD.MOV.U32 R18, RZ, RZ, 0x1 ;  /* 0x00000001ff127424 */ /* 0x000fe400078e00ff */
[----:B------:R-:W-:-:S07]  /*8720*/  IMAD.MOV.U32 R11, RZ, RZ, RZ ;  /* 0x000000ffff0b7224 */ /* 0x000fce00078e00ff */
.L_x_68:
[----:B------:R-:W-:-:S04]  /*8730*/  SHF.L.U32 R21, R18, 0x1f, RZ ;  /* 0x0000001f12157819 */ /* 0x000fc800000006ff */
[----:B-1----:R-:W1:Y:S02]  /*8740*/  SYNCS.PHASECHK.TRANS64.TRYWAIT P1, [R20+URZ+0x38840], R21 ;  /* 0x03884015140075a7 */ /* 0x002e64000802017f */
[----:B-12---:R-:W-:Y:S05]  /*8750*/  @!P1 BRA `(.L_x_60) ;  /* 0x0000001400749947 */ /* 0x006fea0003800000 */
.L_x_85:
[----:B------:R-:W-:Y:S05]  /*8760*/  @P0 BRA `(.L_x_61) ;  /* 0x0000000000140947 */ /* 0x000fea0003800000 */
[----:B------:R-:W-:Y:S01]  /*8770*/  ISETP.NE.AND P1, PT, R12, RZ, PT ;  /* 0x000000ff0c00720c */ /* 0x000fe20003f25270 */
[----:B------:R-:W-:-:S04]  /*8780*/  IMAD.MOV.U32 R3, RZ, RZ, 0x5140 ;  /* 0x00005140ff037424 */ /* 0x000fc800078e00ff */
[----:B------:R2:W-:Y:S08]  /*8790*/  SYNCS.ARRIVE.TRANS64 RZ, [R20+URZ+0x38830], R3 ;  /* 0x0388300314ff79a7 */ /* 0x0005f0000800003f */
[----:B------:R-:W-:Y:S05]  /*87a0*/  @!P1 BRA `(.L_x_61) ;  /* 0x0000000000049947 */ /* 0x000fea0003800000 */
[----:B------:R-:W-:Y:S01]  /*87b0*/  BPT.TRAP 0x1 ;  /* 0x000000040000795c */ /* 0x000fe20000300000 */
.L_x_61:
[----:B------:R-:W3:Y:S01]  /*87c0*/  LDC.64 R14, c[0x0][0x728] ;  /* 0x0001ca00ff0e7b82 */ /* 0x000ee20000000a00 */
[----:B------:R-:W-:Y:S01]  /*87d0*/  IMAD R8, R11, 0x50, RZ ;  /* 0x000000500b087824 */ /* 0x000fe200078e02ff */
[----:B------:R-:W-:Y:S01]  /*87e0*/  R2UR UR10, R20 ;  /* 0x00000000140a72ca */ /* 0x000fe200000e0000 */
[----:B------:R-:W-:Y:S01]  /*87f0*/  UMOV UR8, 0x0 ;  /* 0x0000000000087882 */ /* 0x000fe20000000000 */
[----:B------:R-:W-:Y:S01]  /*8800*/  UMOV UR9, 0x14f00000 ;  /* 0x14f0000000097882 */ /* 0x000fe20000000000 */
[----:B------:R-:W-:Y:S01]  /*8810*/  UMOV UR18, URZ ;  /* 0x0000003f00127c82 */ /* 0x000fe20008000000 */
[C---:B------:R-:W-:Y:S01]  /*8820*/  IADD3 R0, P1, R8.reuse, R6, RZ ;  /* 0x0000000608007210 */ /* 0x040fe20007f3e0ff */
[----:B------:R-:W-:Y:S01]  /*8830*/  UMOV UR26, 0x40 ;  /* 0x00000040001a7882 */ /* 0x000fe20000000000 */
[----:B------:R-:W4:Y:S01]  /*8840*/  LDC.64 R4, c[0x0][0x198] ;  /* 0x00006600ff047b82 */ /* 0x000f220000000a00 */
[----:B------:R-:W-:Y:S01]  /*8850*/  R2UR UR19, R8 ;  /* 0x00000000081372ca */ /* 0x000fe200000e0000 */
[----:B------:R-:W-:Y:S01]  /*8860*/  UMOV UR28, UR20 ;  /* 0x00000014001c7c82 */ /* 0x000fe20008000000 */
[----:B------:R-:W-:Y:S01]  /*8870*/  UMOV UR29, UR21 ;  /* 0x00000015001d7c82 */ /* 0x000fe20008000000 */
[----:B------:R-:W-:-:S03]  /*8880*/  UMOV UR13, 0x14 ;  /* 0x00000014000d7882 */ /* 0x000fc60000000000 */
[----:B------:R-:W-:Y:S02]  /*8890*/  UIADD3 UR16, UR10, 0x24000, URZ ;  /* 0x000240000a107890 */ /* 0x000fe4000fffe03f */
[----:B------:R-:W-:Y:S02]  /*88a0*/  UIADD3 UR17, UR10, 0x38830, URZ ;  /* 0x000388300a117890 */ /* 0x000fe4000fffe03f */
[----:B------:R-:W-:Y:S02]  /*88b0*/  UIADD3 UR24, UR10, 0x26800, URZ ;  /* 0x000268000a187890 */ /* 0x000fe4000fffe03f */
[----:B------:R-:W-:Y:S01]  /*88c0*/  UIADD3 UR10, UR10, 0x2e380, URZ ;  /* 0x0002e3800a0a7890 */ /* 0x000fe2000fffe03f */
[----:B------:R-:W-:Y:S01]  /*88d0*/  UMOV UR27, UR19 ;  /* 0x00000013001b7c82 */ /* 0x000fe20008000000 */
[----:B---3--:R-:W-:Y:S01]  /*88e0*/  LEA R2, P2, R0, R14, 0x2 ;  /* 0x0000000e00027211 */ /* 0x008fe200078410ff */
[----:B------:R-:W-:Y:S01]  /*88f0*/  UMOV UR25, UR17 ;  /* 0x0000001100197c82 */ /* 0x000fe20008000000 */
[----:B------:R-:W-:-:S02]  /*8900*/  UMOV UR11, UR17 ;  /* 0x00000011000b7c82 */ /* 0x000fc40008000000 */
[----:B------:R-:W-:Y:S02]  /*8910*/  R2UR UR14, R2 ;  /* 0x00000000020e72ca */ /* 0x000fe400000e0000 */
[----:B------:R-:W-:Y:S01]  /*8920*/  LEA.HI.X.SX32 R2, R8, R19, 0x1, P1 ;  /* 0x0000001308027211 */ /* 0x000fe200008f0eff */
[----:B----4-:R-:W-:Y:S02]  /*8930*/  IMAD.MOV.U32 R17, RZ, RZ, R4 ;  /* 0x000000ffff117224 */ /* 0x010fe400078e0004 */
[----:B------:R-:W-:Y:S01]  /*8940*/  IMAD.MOV.U32 R16, RZ, RZ, R5 ;  /* 0x000000ffff107224 */ /* 0x000fe200078e0005 */
[----:B------:R-:W-:Y:S02]  /*8950*/  LEA.HI.X R0, R0, R15, R2, 0x2, P2 ;  /* 0x0000000f00007211 */ /* 0x000fe400010f1402 */
[----:B------:R-:W-:Y:S02]  /*8960*/  IADD3 R4, P1, R17, 0x1f0, RZ ;  /* 0x000001f011047810 */ /* 0x000fe40007f3e0ff */
[----:B------:R-:W-:-:S02]  /*8970*/  R2UR UR15, R0 ;  /* 0x00000000000f72ca */ /* 0x000fc400000e0000 */
[----:B------:R-:W-:Y:S01]  /*8980*/  R2UR UR6, R4 ;  /* 0x00000000040672ca */ /* 0x000fe200000e0000 */
[----:B------:R-:W-:-:S05]  /*8990*/  IMAD.X R5, RZ, RZ, R16, P1 ;  /* 0x000000ffff057224 */ /* 0x000fca00008e0610 */
[----:B------:R-:W-:-:S13]  /*89a0*/  R2UR UR7, R5 ;  /* 0x00000000050772ca */ /* 0x000fda00000e0000 */
[----:B------:R3:W-:Y:S01]  /*89b0*/  UTMALDG.4D [UR16], [UR6], desc[UR8] ;  /* 0x00000810060075b4 */ /* 0x0007e20008019000 */
[----:B------:R3:W-:Y:S01]  /*89c0*/  UTMALDG.4D [UR24], [UR6], desc[UR8] ;  /* 0x00000818060075b4 */ /* 0x0007e20008019000 */
[----:B------:R3:W-:Y:S01]  /*89d0*/  UBLKCP.S.G [UR10], [UR14], UR13 ;  /* 0x0000000a0e0073ba */ /* 0x0007e2000800020d */
[----:B------:R-:W4:Y:S02]  /*89e0*/  SYNCS.PHASECHK.TRANS64.TRYWAIT P1, [R20+URZ+0x38828], R21 ;  /* 0x03882815140075a7 */ /* 0x000f24000802017f */
[----:B---34-:R-:W-:Y:S05]  /*89f0*/  @!P1 BRA `(.L_x_62) ;  /* 0x0000001000e09947 */ /* 0x018fea0003800000 */
.L_x_86:
[----:B------:R-:W-:Y:S05]  /*8a00*/  @P0 BRA `(.L_x_63) ;  /* 0x0000000000140947 */ /* 0x000fea0003800000 */
[----:B------:R-:W-:Y:S01]  /*8a10*/  ISETP.NE.AND P1, PT, R12, RZ, PT ;  /* 0x000000ff0c00720c */ /* 0x000fe20003f25270 */
[----:B------:R-:W-:-:S04]  /*8a20*/  IMAD.MOV.U32 R0, RZ, RZ, 0x5140 ;  /* 0x00005140ff007424 */ /* 0x000fc800078e00ff */
[----:B------:R4:W-:Y:S08]  /*8a30*/  SYNCS.ARRIVE.TRANS64 RZ, [R20+URZ+0x38818], R0 ;  /* 0x0388180014ff79a7 */ /* 0x0009f0000800003f */
[----:B------:R-:W-:Y:S05]  /*8a40*/  @!P1 BRA `(.L_x_63) ;  /* 0x0000000000049947 */ /* 0x000fea0003800000 */
[----:B------:R-:W-:Y:S01]  /*8a50*/  BPT.TRAP 0x1 ;  /* 0x000000040000795c */ /* 0x000fe20000300000 */
.L_x_63:
[----:B----4-:R-:W-:Y:S01]  /*8a60*/  VIADD R0, R8, 0x50 ;  /* 0x0000005008007836 */ /* 0x010fe20000000000 */
[----:B------:R-:W-:Y:S01]  /*8a70*/  IADD3 R2, P1, R17, 0xf0, RZ ;  /* 0x000000f011027810 */ /* 0x000fe20007f3e0ff */
[----:B------:R-:W-:Y:S01]  /*8a80*/  UMOV UR8, 0x0 ;  /* 0x0000000000087882 */ /* 0x000fe20000000000 */
[----:B------:R-:W-:Y:S01]  /*8a90*/  R2UR UR16, R20 ;  /* 0x00000000141072ca */ /* 0x000fe200000e0000 */
[----:B------:R-:W-:Y:S01]  /*8aa0*/  UMOV UR9, 0x14f00000 ;  /* 0x14f0000000097882 */ /* 0x000fe20000000000 */
[----:B------:R-:W-:Y:S01]  /*8ab0*/  R2UR UR27, R0 ;  /* 0x00000000001b72ca */ /* 0x000fe200000e0000 */
[----:B--2---:R-:W-:Y:S01]  /*8ac0*/  IMAD.X R3, RZ, RZ, R16, P1 ;  /* 0x000000ffff037224 */ /* 0x004fe200008e0610 */
[----:B------:R-:W-:Y:S01]  /*8ad0*/  R2UR UR6, R2 ;  /* 0x00000000020672ca */ /* 0x000fe200000e0000 */
[----:B------:R-:W-:Y:S01]  /*8ae0*/  UMOV UR26, URZ ;  /* 0x0000003f001a7c82 */ /* 0x000fe20008000000 */
[----:B------:R-:W-:Y:S01]  /*8af0*/  UMOV UR28, UR20 ;  /* 0x00000014001c7c82 */ /* 0x000fe20008000000 */
[----:B------:R-:W-:Y:S01]  /*8b00*/  UMOV UR29, UR21 ;  /* 0x00000015001d7c82 */ /* 0x000fe20008000000 */
[----:B------:R-:W-:Y:S01]  /*8b10*/  R2UR UR7, R3 ;  /* 0x00000000030772ca */ /* 0x000fe200000e0000 */
[----:B------:R-:W-:Y:S01]  /*8b20*/  UMOV UR18, 0x40 ;  /* 0x0000004000127882 */ /* 0x000fe20000000000 */
[----:B------:R-:W-:-:S03]  /*8b30*/  UMOV UR10, 0x14 ;  /* 0x00000014000a7882 */ /* 0x000fc60000000000 */
[----:B------:R-:W-:Y:S02]  /*8b40*/  UIADD3 UR24, UR16, 0x1f000, URZ ;  /* 0x0001f00010187890 */ /* 0x000fe4000fffe03f */
[----:B------:R-:W-:Y:S02]  /*8b50*/  UIADD3 UR25, UR16, 0x38818, URZ ;  /* 0x0003881810197890 */ /* 0x000fe4000fffe03f */
[----:B------:R-:W-:Y:S02]  /*8b60*/  UIADD3 UR22, UR16, 0x2e200, URZ ;  /* 0x0002e20010167890 */ /* 0x000fe4000fffe03f */
[----:B------:R-:W-:Y:S02]  /*8b70*/  UIADD3 UR16, UR16, 0x21800, URZ ;  /* 0x0002180010107890 */ /* 0x000fe4000fffe03f */
[----:B------:R-:W-:Y:S01]  /*8b80*/  UIMAD.WIDE UR14, UR27, 0x4, UR4 ;  /* 0x000000041b0e78a5 */ /* 0x000fe2000f8e0204 */
[----:B------:R-:W-:Y:S01]  /*8b90*/  UMOV UR17, UR25 ;  /* 0x0000001900117c82 */ /* 0x000fe20008000000 */
[----:B------:R-:W-:Y:S01]  /*8ba0*/  UMOV UR19, UR27 ;  /* 0x0000001b00137c82 */ /* 0x000fe20008000000 */
[----:B------:R-:W-:Y:S01]  /*8bb0*/  UMOV UR23, UR25 ;  /* 0x0000001900177c82 */ /* 0x000fe20008000000 */
[----:B------:R2:W-:Y:S03]  /*8bc0*/  UTMALDG.4D [UR24], [UR6], desc[UR8] ;  /* 0x00000818060075b4 */ /* 0x0005e60008019000 */
[----:B------:R2:W-:Y:S02]  /*8bd0*/  UTMALDG.4D [UR16], [UR6], desc[UR8] ;  /* 0x00000810060075b4 */ /* 0x0005e40008019000 */
[----:B------:R2:W-:Y:S01]  /*8be0*/  UBLKCP.S.G [UR22], [UR14], UR10 ;  /* 0x000000160e0073ba */ /* 0x0005e2000800020a */
[----:B------:R-:W4:Y:S02]  /*8bf0*/  SYNCS.PHASECHK.TRANS64.TRYWAIT P1, [R20+URZ+0x38848], R21 ;  /* 0x03884815140075a7 */ /* 0x000f24000802017f */
[----:B--2-4-:R-:W-:Y:S05]  /*8c00*/  @!P1 BRA `(.L_x_64) ;  /* 0x0000001000709947 */ /* 0x014fea0003800000 */
.L_x_87:
[----:B-123--:R-:W-:Y:S01]  /*8c10*/  SHF.R.S32.HI R21, RZ, 0x1f, R0 ;  /* 0x0000001fff157819 */ /* 0x00efe20000011400 */
[----:B------:R-:W-:Y:S06]  /*8c20*/  @P0 BRA `(.L_x_65) ;  /* 0x00000000001c0947 */ /* 0x000fec0003800000 */
[----:B------:R-:W-:-:S04]  /*8c30*/  IMAD.MOV.U32 R12, RZ, RZ, 0x5140 ;  /* 0x00005140ff0c7424 */ /* 0x000fc800078e00ff */
[----:B------:R1:W-:Y:S02]  /*8c40*/  SYNCS.ARRIVE.TRANS64 RZ, [R20+URZ+0x38838], R12 ;  /* 0x0388380c14ff79a7 */ /* 0x0003e4000800003f */
[----:B-1----:R-:W1:Y:S02]  /*8c50*/  S2R R12, SR_TID.X ;  /* 0x00000000000c7919 */ /* 0x002e640000002100 */
[----:B-1----:R-:W-:-:S04]  /*8c60*/  LOP3.LUT R12, R12, 0x1f, RZ, 0xc0, !PT ;  /* 0x0000001f0c0c7812 */ /* 0x002fc800078ec0ff */
[----:B------:R-:W-:-:S13]  /*8c70*/  ISETP.NE.AND P1, PT, R12, RZ, PT ;  /* 0x000000ff0c00720c */ /* 0x000fda0003f25270 */
[----:B------:R-:W-:Y:S05]  /*8c80*/  @!P1 BRA `(.L_x_65) ;  /* 0x0000000000049947 */ /* 0x000fea0003800000 */
[----:B------:R-:W-:Y:S01]  /*8c90*/  BPT.TRAP 0x1 ;  /* 0x000000040000795c */ /* 0x000fe20000300000 */
.L_x_65:
[C---:B------:R-:W-:Y:S01]  /*8ca0*/  R2UR UR27, R0.reuse ;  /* 0x00000000001b72ca */ /* 0x040fe200000e0000 */
[----:B------:R-:W-:Y:S01]  /*8cb0*/  UMOV UR8, 0x0 ;  /* 0x0000000000087882 */ /* 0x000fe20000000000 */
[----:B------:R-:W-:Y:S01]  /*8cc0*/  IADD3 R0, P1, R0, R6, RZ ;  /* 0x0000000600007210 */ /* 0x000fe20007f3e0ff */
[----:B------:R-:W-:Y:S01]  /*8cd0*/  UMOV UR9, 0x14f00000 ;  /* 0x14f0000000097882 */ /* 0x000fe20000000000 */
[----:B------:R-:W-:Y:S01]  /*8ce0*/  R2UR UR10, R20 ;  /* 0x00000000140a72ca */ /* 0x000fe200000e0000 */
[----:B------:R-:W-:Y:S01]  /*8cf0*/  UMOV UR26, URZ ;  /* 0x0000003f001a7c82 */ /* 0x000fe20008000000 */
[----:B------:R-:W-:Y:S01]  /*8d00*/  R2UR UR6, R4 ;  /* 0x00000000040672ca */ /* 0x000fe200000e0000 */
[----:B------:R-:W-:Y:S01]  /*8d10*/  IMAD.X R21, R21, 0x1, R19, P1 ;  /* 0x0000000115157824 */ /* 0x000fe200008e0613 */
[C---:B------:R-:W-:Y:S01]  /*8d20*/  LEA R14, P1, R0.reuse, R14, 0x2 ;  /* 0x0000000e000e7211 */ /* 0x040fe200078210ff */
[----:B------:R-:W-:Y:S01]  /*8d30*/  UMOV UR28, UR20 ;  /* 0x00000014001c7c82 */ /* 0x000fe20008000000 */
[----:B------:R-:W-:Y:S01]  /*8d40*/  R2UR UR7, R5 ;  /* 0x00000000050772ca */ /* 0x000fe200000e0000 */
[----:B------:R-:W-:Y:S01]  /*8d50*/  UMOV UR29, UR21 ;  /* 0x00000015001d7c82 */ /* 0x000fe20008000000 */
[----:B------:R-:W-:Y:S01]  /*8d60*/  LEA.HI.X R21, R0, R15, R21, 0x2, P1 ;  /* 0x0000000f00157211 */ /* 0x000fe200008f1415 */
[----:B------:R-:W-:Y:S01]  /*8d70*/  UMOV UR18, 0x40 ;  /* 0x0000004000127882 */ /* 0x000fe20000000000 */
[----:B------:R-:W-:Y:S01]  /*8d80*/  R2UR UR14, R14 ;  /* 0x000000000e0e72ca */ /* 0x000fe200000e0000 */
[----:B------:R-:W-:Y:S01]  /*8d90*/  UMOV UR19, UR27 ;  /* 0x0000001b00137c82 */ /* 0x000fe20008000000 */
[----:B------:R-:W-:Y:S01]  /*8da0*/  R2UR UR15, R21 ;  /* 0x00000000150f72ca */ /* 0x000fe200000e0000 */
[----:B------:R-:W-:Y:S01]  /*8db0*/  UIADD3 UR24, UR10, 0x29000, URZ ;  /* 0x000290000a187890 */ /* 0x000fe2000fffe03f */
[----:B------:R-:W-:Y:S01]  /*8dc0*/  LOP3.LUT R18, R18, 0x1, RZ, 0x3c, !PT ;  /* 0x0000000112127812 */ /* 0x000fe200078e3cff */
[----:B------:R-:W-:-:S02]  /*8dd0*/  UIADD3 UR25, UR10, 0x38838, URZ ;  /* 0x000388380a197890 */ /* 0x000fc4000fffe03f */
[----:B------:R-:W-:Y:S01]  /*8de0*/  UIADD3 UR16, UR10, 0x2b800, URZ ;  /* 0x0002b8000a107890 */ /* 0x000fe2000fffe03f */
[----:B------:R-:W-:Y:S01]  /*8df0*/  SHF.L.U32 R5, R18, 0x1f, RZ ;  /* 0x0000001f12057819 */ /* 0x000fe200000006ff */
[----:B------:R-:W-:Y:S01]  /*8e00*/  UIADD3 UR10, UR10, 0x2e580, URZ ;  /* 0x0002e5800a0a7890 */ /* 0x000fe2000fffe03f */
[----:B------:R-:W-:Y:S02]  /*8e10*/  UMOV UR13, 0x14 ;  /* 0x00000014000d7882 */ /* 0x000fe40000000000 */
[----:B------:R-:W-:Y:S01]  /*8e20*/  UMOV UR17, UR25 ;  /* 0x0000001900117c82 */ /* 0x000fe20008000000 */
[----:B------:R-:W-:Y:S01]  /*8e30*/  UMOV UR11, UR25 ;  /* 0x00000019000b7c82 */ /* 0x000fe20008000000 */
[----:B------:R1:W-:Y:S02]  /*8e40*/  UTMALDG.4D [UR24], [UR6], desc[UR8] ;  /* 0x00000818060075b4 */ /* 0x0003e40008019000 */
[----:B------:R1:W-:Y:S02]  /*8e50*/  UTMALDG.4D [UR16], [UR6], desc[UR8] ;  /* 0x00000810060075b4 */ /* 0x0003e40008019000 */
[----:B------:R1:W-:Y:S01]  /*8e60*/  UBLKCP.S.G [UR10], [UR14], UR13 ;  /* 0x0000000a0e0073ba */ /* 0x0003e2000800020d */
[----:B------:R-:W2:Y:S02]  /*8e70*/  SYNCS.PHASECHK.TRANS64.TRYWAIT P1, [R20+URZ+0x38820], R5 ;  /* 0x03882005140075a7 */ /* 0x000ea4000802017f */
[----:B-12---:R-:W-:Y:S05]  /*8e80*/  @!P1 BRA `(.L_x_66) ;  /* 0x0000000c00e49947 */ /* 0x006fea0003800000 */
.L_x_89:
[----:B------:R-:W-:Y:S05]  /*8e90*/  @P0 BRA `(.L_x_67) ;  /* 0x0000000000140947 */ /* 0x000fea0003800000 */
[----:B------:R-:W-:Y:S01]  /*8ea0*/  ISETP.NE.AND P1, PT, R12, RZ, PT ;  /* 0x000000ff0c00720c */ /* 0x000fe20003f25270 */
[----:B-1----:R-:W-:-:S04]  /*8eb0*/  IMAD.MOV.U32 R5, RZ, RZ, 0x5140 ;  /* 0x00005140ff057424 */ /* 0x002fc800078e00ff */
[----:B------:R2:W-:Y:S08]  /*8ec0*/  SYNCS.ARRIVE.TRANS64 RZ, [R20+URZ+0x38810], R5 ;  /* 0x0388100514ff79a7 */ /* 0x0005f0000800003f */
[----:B------:R-:W-:Y:S05]  /*8ed0*/  @!P1 BRA `(.L_x_67) ;  /* 0x0000000000049947 */ /* 0x000fea0003800000 */
[----:B------:R-:W-:Y:S01]  /*8ee0*/  BPT.TRAP 0x1 ;  /* 0x000000040000795c */ /* 0x000fe20000300000 */
.L_x_67:
[----:B------:R-:W-:Y:S01]  /*8ef0*/  R2UR UR27, R8 ;  /* 0x00000000081b72ca */ /* 0x000fe200000e0000 */
[----:B------:R-:W-:Y:S01]  /*8f00*/  VIADD R9, R9, 0xfffffffe ;  /* 0xfffffffe09097836 */ /* 0x000fe20000000000 */
[----:B------:R-:W-:Y:S01]  /*8f10*/  R2UR UR16, R20 ;  /* 0x00000000141072ca */ /* 0x000fe200000e0000 */
[----:B------:R-:W-:Y:S01]  /*8f20*/  UMOV UR8, 0x0 ;  /* 0x0000000000087882 */ /* 0x000fe20000000000 */
[----:B------:R-:W-:Y:S01]  /*8f30*/  R2UR UR6, R2 ;  /* 0x00000000020672ca */ /* 0x000fe200000e0000 */
[----:B------:R-:W-:Y:S01]  /*8f40*/  UMOV UR9, 0x14f00000 ;  /* 0x14f0000000097882 */ /* 0x000fe20000000000 */
[----:B------:R-:W-:Y:S01]  /*8f50*/  R2UR UR7, R3 ;  /* 0x00000000030772ca */ /* 0x000fe200000e0000 */
[----:B------:R-:W-:Y:S01]  /*8f60*/  UMOV UR26, URZ ;  /* 0x0000003f001a7c82 */ /* 0x000fe20008000000 */
[----:B------:R-:W-:Y:S01]  /*8f70*/  ISETP.NE.AND P1, PT, R9, RZ, PT ;  /* 0x000000ff0900720c */ /* 0x000fe20003f25270 */
[----:B------:R-:W-:Y:S01]  /*8f80*/  UMOV UR28, UR20 ;  /* 0x00000014001c7c82 */ /* 0x000fe20008000000 */
[----:B------:R-:W-:Y:S01]  /*8f90*/  UMOV UR29, UR21 ;  /* 0x00000015001d7c82 */ /* 0x000fe20008000000 */
[----:B------:R-:W-:Y:S01]  /*8fa0*/  UMOV UR18, 0x40 ;  /* 0x0000004000127882 */ /* 0x000fe20000000000 */
[----:B------:R-:W-:Y:S01]  /*8fb0*/  UMOV UR13, 0x14 ;  /* 0x00000014000d7882 */ /* 0x000fe20000000000 */
[----:B------:R-:W-:Y:S01]  /*8fc0*/  UIADD3 UR27, UR27, 0xa0, URZ ;  /* 0x000000a01b1b7890 */ /* 0x000fe2000fffe03f */
[----:B------:R-:W-:Y:S01]  /*8fd0*/  VIADD R11, R11, 0x2 ;  /* 0x000000020b0b7836 */ /* 0x000fe20000000000 */
[----:B------:R-:W-:-:S02]  /*8fe0*/  UIADD3 UR24, UR16, 0x1a000, URZ ;  /* 0x0001a00010187890 */ /* 0x000fc4000fffe03f */
[----:B------:R-:W-:Y:S02]  /*8ff0*/  UIADD3 UR25, UR16, 0x38810, URZ ;  /* 0x0003881010197890 */ /* 0x000fe4000fffe03f */
[----:B------:R-:W-:Y:S02]  /*9000*/  UIADD3 UR14, UR16, 0x2e000, URZ ;  /* 0x0002e000100e7890 */ /* 0x000fe4000fffe03f */
[----:B------:R-:W-:Y:S02]  /*9010*/  UIADD3 UR16, UR16, 0x1c800, URZ ;  /* 0x0001c80010107890 */ /* 0x000fe4000fffe03f */
[----:B------:R-:W-:Y:S01]  /*9020*/  UIMAD.WIDE UR10, UR27, 0x4, UR4 ;  /* 0x000000041b0a78a5 */ /* 0x000fe2000f8e0204 */
[----:B------:R-:W-:Y:S01]  /*9030*/  UMOV UR17, UR25 ;  /* 0x0000001900117c82 */ /* 0x000fe20008000000 */
[----:B------:R-:W-:Y:S01]  /*9040*/  UMOV UR19, UR27 ;  /* 0x0000001b00137c82 */ /* 0x000fe20008000000 */
[----:B------:R3:W-:Y:S01]  /*9050*/  UTMALDG.4D [UR24], [UR6], desc[UR8] ;  /* 0x00000818060075b4 */ /* 0x0007e20008019000 */
[----:B------:R-:W-:-:S03]  /*9060*/  UMOV UR15, UR25 ;  /* 0x00000019000f7c82 */ /* 0x000fc60008000000 */
[----:B------:R3:W-:Y:S02]  /*9070*/  UTMALDG.4D [UR16], [UR6], desc[UR8] ;  /* 0x00000810060075b4 */ /* 0x0007e40008019000 */
[----:B------:R3:W-:Y:S02]  /*9080*/  UBLKCP.S.G [UR14], [UR10], UR13 ;  /* 0x0000000e0a0073ba */ /* 0x0007e4000800020d */
[----:B---3--:R-:W-:Y:S05]  /*9090*/  @P1 BRA `(.L_x_68) ;  /* 0xfffffff400a41947 */ /* 0x008fea000383ffff */
[----:B------:R-:W-:-:S07]  /*90a0*/  IMAD.U32 R0, RZ, RZ, UR27 ;  /* 0x0000001bff007e24 */ /* 0x000fce000f8e00ff */
.L_x_59:
[----:B------:R-:W-:-:S13]  /*90b0*/  ISETP.NE.AND P1, PT, R10, RZ, PT ;  /* 0x000000ff0a00720c */ /* 0x000fda0003f25270 */
[----:B------:R-:W-:Y:S05]  /*90c0*/  @!P1 BRA `(.L_x_58) ;  /* 0x0000000400289947 */ /* 0x000fea0003800000 */
[----:B------:R-:W-:-:S04]  /*90d0*/  SHF.L.U32 R9, R18, 0x1f, RZ ;  /* 0x0000001f12097819 */ /* 0x000fc800000006ff */
[----:B------:R-:W3:Y:S02]  /*90e0*/  SYNCS.PHASECHK.TRANS64.TRYWAIT P1, [R20+URZ+0x38840], R9 ;  /* 0x03884009140075a7 */ /* 0x000ee4000802017f */
[----:B---3--:R-:W-:Y:S05]  /*90f0*/  @!P1 BRA `(.L_x_69) ;  /* 0x0000000c00609947 */ /* 0x008fea0003800000 */
.L_x_90:
[----:B------:R-:W-:Y:S05]  /*9100*/  @P0 BRA `(.L_x_70) ;  /* 0x0000000000140947 */ /* 0x000fea0003800000 */
[----:B------:R-:W-:Y:S01]  /*9110*/  ISETP.NE.AND P1, PT, R12, RZ, PT ;  /* 0x000000ff0c00720c */ /* 0x000fe20003f25270 */
[----:B-12---:R-:W-:-:S04]  /*9120*/  IMAD.MOV.U32 R5, RZ, RZ, 0x5140 ;  /* 0x00005140ff057424 */ /* 0x006fc800078e00ff */
[----:B------:R4:W-:Y:S08]  /*9130*/  SYNCS.ARRIVE.TRANS64 RZ, [R20+URZ+0x38830], R5 ;  /* 0x0388300514ff79a7 */ /* 0x0009f0000800003f */
[----:B------:R-:W-:Y:S05]  /*9140*/  @!P1 BRA `(.L_x_70) ;  /* 0x0000000000049947 */ /* 0x000fea0003800000 */
[----:B------:R-:W-:Y:S01]  /*9150*/  BPT.TRAP 0x1 ;  /* 0x000000040000795c */ /* 0x000fe20000300000 */
.L_x_70:
[----:B-12-4-:R-:W1:Y:S01]  /*9160*/  LDC.64 R4, c[0x0][0x728] ;  /* 0x0001ca00ff047b82 */ /* 0x016e620000000a00 */
[----:B------:R-:W-:Y:S01]  /*9170*/  IMAD R11, R11, 0x50, RZ ;  /* 0x000000500b0b7824 */ /* 0x000fe200078e02ff */
[----:B------:R-:W-:Y:S01]  /*9180*/  R2UR UR10, R20 ;  /* 0x00000000140a72ca */ /* 0x000fe200000e0000 */
[----:B------:R-:W-:Y:S01]  /*9190*/  UMOV UR8, 0x0 ;  /* 0x0000000000087882 */ /* 0x000fe20000000000 */
[----:B------:R-:W-:Y:S01]  /*91a0*/  UMOV UR9, 0x14f00000 ;  /* 0x14f0000000097882 */ /* 0x000fe20000000000 */
[----:B------:R-:W-:Y:S01]  /*91b0*/  UMOV UR26, URZ ;  /* 0x0000003f001a7c82 */ /* 0x000fe20008000000 */
[C---:B------:R-:W-:Y:S01]  /*91c0*/  IADD3 R0, P1, R11.reuse, R6, RZ ;  /* 0x000000060b007210 */ /* 0x040fe20007f3e0ff */
[----:B------:R-:W-:Y:S01]  /*91d0*/  UMOV UR28, UR20 ;  /* 0x00000014001c7c82 */ /* 0x000fe20008000000 */
[----:B------:R-:W-:Y:S01]  /*91e0*/  R2UR UR27, R11 ;  /* 0x000000000b1b72ca */ /* 0x000fe200000e0000 */
[----:B------:R-:W-:Y:S01]  /*91f0*/  UMOV UR29, UR21 ;  /* 0x00000015001d7c82 */ /* 0x000fe20008000000 */
[----:B------:R-:W-:Y:S01]  /*9200*/  UMOV UR18, 0x40 ;  /* 0x0000004000127882 */ /* 0x000fe20000000000 */
[----:B------:R-:W-:-:S04]  /*9210*/  UMOV UR13, 0x14 ;  /* 0x00000014000d7882 */ /* 0x000fc80000000000 */
[----:B------:R-:W-:Y:S02]  /*9220*/  UIADD3 UR25, UR10, 0x38830, URZ ;  /* 0x000388300a197890 */ /* 0x000fe4000fffe03f */
[----:B------:R-:W-:Y:S02]  /*9230*/  UIADD3 UR24, UR10, 0x24000, URZ ;  /* 0x000240000a187890 */ /* 0x000fe4000fffe03f */
[----:B------:R-:W-:Y:S02]  /*9240*/  UIADD3 UR16, UR10, 0x26800, URZ ;  /* 0x000268000a107890 */ /* 0x000fe4000fffe03f */
[----:B------:R-:W-:Y:S01]  /*9250*/  UIADD3 UR10, UR10, 0x2e380, URZ ;  /* 0x0002e3800a0a7890 */ /* 0x000fe2000fffe03f */
[----:B------:R-:W-:Y:S01]  /*9260*/  UMOV UR17, UR25 ;  /* 0x0000001900117c82 */ /* 0x000fe20008000000 */
[----:B-1----:R-:W-:Y:S01]  /*9270*/  LEA R4, P2, R0, R4, 0x2 ;  /* 0x0000000400047211 */ /* 0x002fe200078410ff */
[----:B------:R-:W-:Y:S01]  /*9280*/  UMOV UR19, UR27 ;  /* 0x0000001b00137c82 */ /* 0x000fe20008000000 */
[----:B------:R-:W-:-:S02]  /*9290*/  UMOV UR11, UR25 ;  /* 0x00000019000b7c82 */ /* 0x000fc40008000000 */
[----:B------:R-:W-:Y:S02]  /*92a0*/  R2UR UR14, R4 ;  /* 0x00000000040e72ca */ /* 0x000fe400000e0000 */
[----:B------:R-:W-:-:S04]  /*92b0*/  LEA.HI.X.SX32 R4, R11, R19, 0x1, P1 ;  /* 0x000000130b047211 */ /* 0x000fc800008f0eff */
[----:B------:R-:W-:Y:S02]  /*92c0*/  LEA.HI.X R5, R0, R5, R4, 0x2, P2 ;  /* 0x0000000500057211 */ /* 0x000fe400010f1404 */
[----:B------:R-:W-:Y:S02]  /*92d0*/  IADD3 R0, P1, R17, 0x1f0, RZ ;  /* 0x000001f011007810 */ /* 0x000fe40007f3e0ff */
[----:B------:R-:W-:Y:S02]  /*92e0*/  R2UR UR15, R5 ;  /* 0x00000000050f72ca */ /* 0x000fe400000e0000 */
[----:B------:R-:W-:Y:S01]  /*92f0*/  R2UR UR6, R0 ;  /* 0x00000000000672ca */ /* 0x000fe200000e0000 */
[----:B------:R-:W-:-:S05]  /*9300*/  IMAD.X R0, RZ, RZ, R16, P1 ;  /* 0x000000ffff007224 */ /* 0x000fca00008e0610 */
[----:B------:R-:W-:-:S13]  /*9310*/  R2UR UR7, R0 ;  /* 0x00000000000772ca */ /* 0x000fda00000e0000 */
[----:B------:R1:W-:Y:S01]  /*9320*/  UTMALDG.4D [UR24], [UR6], desc[UR8] ;  /* 0x00000818060075b4 */ /* 0x0003e20008019000 */
[----:B------:R1:W-:Y:S01]  /*9330*/  UTMALDG.4D [UR16], [UR6], desc[UR8] ;  /* 0x00000810060075b4 */ /* 0x0003e20008019000 */
[----:B------:R1:W-:Y:S01]  /*9340*/  UBLKCP.S.G [UR10], [UR14], UR13 ;  /* 0x0000000a0e0073ba */ /* 0x0003e2000800020d */
[----:B------:R-:W2:Y:S02]  /*9350*/  SYNCS.PHASECHK.TRANS64.TRYWAIT P1, [R20+URZ+0x38828], R9 ;  /* 0x03882809140075a7 */ /* 0x000ea4000802017f */
[----:B-12---:R-:W-:Y:S05]  /*9360*/  @!P1 BRA `(.L_x_71) ;  /* 0x0000000800d89947 */ /* 0x006fea0003800000 */
.L_x_91:
[----:B------:R-:W-:Y:S05]  /*9370*/  @P0 BRA `(.L_x_72) ;  /* 0x0000000000140947 */ /* 0x000fea0003800000 */
[----:B------:R-:W-:Y:S01]  /*9380*/  ISETP.NE.AND P0, PT, R12, RZ, PT ;  /* 0x000000ff0c00720c */ /* 0x000fe20003f05270 */
[----:B------:R-:W-:-:S04]  /*9390*/  IMAD.MOV.U32 R5, RZ, RZ, 0x5140 ;  /* 0x00005140ff057424 */ /* 0x000fc800078e00ff */
[----:B------:R2:W-:Y:S08]  /*93a0*/  SYNCS.ARRIVE.TRANS64 RZ, [R20+URZ+0x38818], R5 ;  /* 0x0388180514ff79a7 */ /* 0x0005f0000800003f */
[----:B------:R-:W-:Y:S05]  /*93b0*/  @!P0 BRA `(.L_x_72) ;  /* 0x0000000000048947 */ /* 0x000fea0003800000 */
[----:B------:R-:W-:Y:S01]  /*93c0*/  BPT.TRAP 0x1 ;  /* 0x000000040000795c */ /* 0x000fe20000300000 */
.L_x_72:
[----:B------:R-:W-:Y:S01]  /*93d0*/  R2UR UR27, R11 ;  /* 0x000000000b1b72ca */ /* 0x000fe200000e0000 */
[----:B------:R-:W-:Y:S01]  /*93e0*/  UMOV UR8, 0x0 ;  /* 0x0000000000087882 */ /* 0x000fe20000000000 */
[----:B------:R-:W-:Y:S01]  /*93f0*/  R2UR UR16, R20 ;  /* 0x00000000141072ca */ /* 0x000fe200000e0000 */
[----:B------:R-:W-:Y:S01]  /*9400*/  UMOV UR9, 0x14f00000 ;  /* 0x14f0000000097882 */ /* 0x000fe20000000000 */
[----:B------:R-:W-:Y:S01]  /*9410*/  R2UR UR6, R2 ;  /* 0x00000000020672ca */ /* 0x000fe200000e0000 */
[----:B------:R-:W-:Y:S01]  /*9420*/  UMOV UR26, URZ ;  /* 0x0000003f001a7c82 */ /* 0x000fe20008000000 */
[----:B------:R-:W-:Y:S01]  /*9430*/  R2UR UR7, R3 ;  /* 0x00000000030772ca */ /* 0x000fe200000e0000 */
[----:B------:R-:W-:Y:S01]  /*9440*/  UMOV UR28, UR20 ;  /* 0x00000014001c7c82 */ /* 0x000fe20008000000 */
[----:B------:R-:W-:Y:S01]  /*9450*/  UMOV UR29, UR21 ;  /* 0x00000015001d7c82 */ /* 0x000fe20008000000 */
[----:B------:R-:W-:Y:S01]  /*9460*/  UMOV UR18, 0x40 ;  /* 0x0000004000127882 */ /* 0x000fe20000000000 */
[----:B------:R-:W-:Y:S01]  /*9470*/  UMOV UR13, 0x14 ;  /* 0x00000014000d7882 */ /* 0x000fe20000000000 */
[----:B------:R-:W-:-:S02]  /*9480*/  IMAD.MOV.U32 R13, RZ, RZ, 0x1 ;  /* 0x00000001ff0d7424 */ /* 0x000fc400078e00ff */
[----:B------:R-:W-:Y:S02]  /*9490*/  UIADD3 UR27, UR27, 0x50, URZ ;  /* 0x000000501b1b7890 */ /* 0x000fe4000fffe03f */
[----:B------:R-:W-:Y:S02]  /*94a0*/  UIADD3 UR24, UR16, 0x1f000, URZ ;  /* 0x0001f00010187890 */ /* 0x000fe4000fffe03f */
[----:B------:R-:W-:Y:S02]  /*94b0*/  UIADD3 UR25, UR16, 0x38818, URZ ;  /* 0x0003881810197890 */ /* 0x000fe4000fffe03f */
[----:B------:R-:W-:Y:S01]  /*94c0*/  UIADD3 UR14, UR16, 0x2e200, URZ ;  /* 0x0002e200100e7890 */ /* 0x000fe2000fffe03f */
[----:B------:R-:W-:Y:S01]  /*94d0*/  IMAD.U32 R0, RZ, RZ, UR27 ;  /* 0x0000001bff007e24 */ /* 0x000fe2000f8e00ff */
        /* <DEDUP_REMOVED lines=8> */
[----:B----4-:R-:W-:Y:S01]  /*9560*/  NOP ;  /* 0x0000000000007918 */ /* 0x010fe20000000000 */
.L_x_58:
[----:B------:R-:W-:Y:S01]  /*9570*/  IMAD R4, R13, 0x8, R20 ;  /* 0x000000080d047824 */ /* 0x000fe200078e0214 */
[----:B------:R-:W-:Y:S01]  /*9580*/  SHF.L.U32 R3, R18, 0x1f, RZ ;  /* 0x0000001f12037819 */ /* 0x000fe200000006ff */
[----:B------:R-:W4:Y:S03]  /*9590*/  S2R R2, SR_TID.X ;  /* 0x0000000000027919 */ /* 0x000f260000002100 */
[----:B------:R-:W5:Y:S01]  /*95a0*/  SYNCS.PHASECHK.TRANS64.TRYWAIT P0, [R4+URZ+0x38840], R3 ;  /* 0x03884003040075a7 */ /* 0x000f62000800017f */
[----:B----4-:R-:W-:-:S04]  /*95b0*/  LOP3.LUT R2, R2, 0x7f, RZ, 0xc0, !PT ;  /* 0x0000007f02027812 */ /* 0x010fc800078ec0ff */
[----:B------:R-:W-:Y:S01]  /*95c0*/  ISETP.NE.AND P1, PT, R2, RZ, PT ;  /* 0x000000ff0200720c */ /* 0x000fe20003f25270 */
[----:B-----5:R-:W-:-:S12]  /*95d0*/  @!P0 BRA `(.L_x_73) ;  /* 0x0000000800508947 */ /* 0x020fd80003800000 */
.L_x_92:
[----:B------:R-:W-:Y:S05]  /*95e0*/  @P1 BRA `(.L_x_74) ;  /* 0x0000000000181947 */ /* 0x000fea0003800000 */
[----:B------:R-:W5:Y:S01]  /*95f0*/  S2R R2, SR_TID.X ;  /* 0x0000000000027919 */ /* 0x000f620000002100 */
[----:B----4-:R-:W-:-:S04]  /*9600*/  IMAD.MOV.U32 R3, RZ, RZ, 0x5140 ;  /* 0x00005140ff037424 */ /* 0x010fc800078e00ff */
[----:B------:R4:W-:Y:S01]  /*9610*/  SYNCS.ARRIVE.TRANS64 RZ, [R4+URZ+0x38830], R3 ;  /* 0x0388300304ff79a7 */ /* 0x0009e2000800003f */
[----:B-----5:R-:W-:-:S13]  /*9620*/  LOP3.LUT P0, RZ, R2, 0x1f, RZ, 0xc0, !PT ;  /* 0x0000001f02ff7812 */ /* 0x020fda000780c0ff */
[----:B----4-:R-:W-:Y:S05]  /*9630*/  @!P0 BRA `(.L_x_74) ;  /* 0x0000000000048947 */ /* 0x010fea0003800000 */
[----:B------:R-:W-:Y:S01]  /*9640*/  BPT.TRAP 0x1 ;  /* 0x000000040000795c */ /* 0x000fe20000300000 */
.L_x_74:
[----:B----4-:R-:W4:Y:S01]  /*9650*/  LDC.64 R2, c[0x0][0x728] ;  /* 0x0001ca00ff027b82 */ /* 0x010f220000000a00 */
[----:B------:R-:W-:Y:S01]  /*9660*/  IADD3 R6, P0, R0, R6, RZ ;  /* 0x0000000600067210 */ /* 0x000fe20007f1e0ff */
[----:B------:R-:W-:Y:S01]  /*9670*/  UMOV UR8, 0x0 ;  /* 0x0000000000087882 */ /* 0x000fe20000000000 */
[----:B------:R-:W-:Y:S01]  /*9680*/  R2UR UR25, R4 ;  /* 0x00000000041972ca */ /* 0x000fe200000e0000 */
[C-C-:B------:R-:W-:Y:S01]  /*9690*/  IMAD R4, R13.reuse, 0x5000, R20.reuse ;  /* 0x000050000d047824 */ /* 0x140fe200078e0214 */
[C---:B------:R-:W-:Y:S01]  /*96a0*/  LEA.HI.X.SX32 R19, R0.reuse, R19, 0x1, P0 ;  /* 0x0000001300137211 */ /* 0x040fe200000f0eff */
[C---:B-123--:R-:W-:Y:S01]  /*96b0*/  IMAD R20, R13.reuse, 0x200, R20 ;  /* 0x000002000d147824 */ /* 0x04efe200078e0214 */
        /* <DEDUP_REMOVED lines=9> */
[----:B------:R-:W-:Y:S01]  /*9750*/  UIADD3 UR25, UR25, 0x38830, URZ ;  /* 0x0003883019197890 */ /* 0x000fe2000fffe03f */
[----:B------:R-:W-:-:S03]  /*9760*/  VIADD R0, R13, 0x1 ;  /* 0x000000010d007836 */ /* 0x000fc60000000000 */
[----:B------:R-:W-:Y:S02]  /*9770*/  UMOV UR19, UR27 ;  /* 0x0000001b00137c82 */ /* 0x000fe40008000000 */
[----:B------:R-:W-:Y:S01]  /*9780*/  UIADD3 UR24, UR16, 0x24000, URZ ;  /* 0x0002400010187890 */ /* 0x000fe2000fffe03f */
[C---:B----4-:R-:W-:Y:S01]  /*9790*/  LEA R2, P0, R6.reuse, R2, 0x2 ;  /* 0x0000000206027211 */ /* 0x050fe200078010ff */
[----:B------:R-:W-:Y:S02]  /*97a0*/  UIADD3 UR16, UR16, 0x26800, URZ ;  /* 0x0002680010107890 */ /* 0x000fe4000fffe03f */
[----:B------:R-:W-:Y:S01]  /*97b0*/  UIADD3 UR10, UR10, 0x2e380, URZ ;  /* 0x0002e3800a0a7890 */ /* 0x000fe2000fffe03f */
[----:B------:R-:W-:Y:S01]  /*97c0*/  LEA.HI.X R3, R6, R3, R19, 0x2, P0 ;  /* 0x0000000306037211 */ /* 0x000fe200000f1413 */
[----:B------:R-:W-:Y:S01]  /*97d0*/  UMOV UR17, UR25 ;  /* 0x0000001900117c82 */ /* 0x000fe20008000000 */
[----:B------:R-:W-:Y:S01]  /*97e0*/  IADD3 R17, P0, R17, 0x1f0, RZ ;  /* 0x000001f011117810 */ /* 0x000fe20007f1e0ff */
[----:B------:R-:W-:Y:S01]  /*97f0*/  UMOV UR11, UR25 ;  /* 0x00000019000b7c82 */ /* 0x000fe20008000000 */
[----:B------:R-:W-:-:S02]  /*9800*/  R2UR UR14, R2 ;  /* 0x00000000020e72ca */ /* 0x000fc400000e0000 */
[----:B------:R-:W-:Y:S01]  /*9810*/  R2UR UR6, R17 ;  /* 0x00000000110672ca */ /* 0x000fe200000e0000 */
[----:B------:R-:W-:Y:S01]  /*9820*/  IMAD.X R16, RZ, RZ, R16, P0 ;  /* 0x000000ffff107224 */ /* 0x000fe200000e0610 */
[----:B------:R-:W-:Y:S02]  /*9830*/  R2UR UR15, R3 ;  /* 0x00000000030f72ca */ /* 0x000fe400000e0000 */
[----:B------:R-:W-:Y:S02]  /*9840*/  ISETP.NE.AND P0, PT, R0, 0x2, PT ;  /* 0x000000020000780c */ /* 0x000fe40003f05270 */
[----:B------:R-:W-:Y:S02]  /*9850*/  R2UR UR7, R16 ;  /* 0x00000000100772ca */ /* 0x000fe400000e0000 */
[----:B------:R-:W-:Y:S02]  /*9860*/  SEL R3, RZ, 0x1, P0 ;  /* 0x00000001ff037807 */ /* 0x000fe40000000000 */
[----:B------:R-:W-:-:S02]  /*9870*/  SEL R0, R0, RZ, P0 ;  /* 0x000000ff00007207 */ /* 0x000fc40000000000 */
[----:B------:R-:W-:-:S07]  /*9880*/  LOP3.LUT R18, R18, R3, RZ, 0x3c, !PT ;  /* 0x0000000312127212 */ /* 0x000fce00078e3cff */
[----:B------:R1:W-:Y:S01]  /*9890*/  UTMALDG.4D [UR24], [UR6], desc[UR8] ;  /* 0x00000818060075b4 */ /* 0x0003e20008019000 */
[----:B------:R1:W-:Y:S01]  /*98a0*/  UTMALDG.4D [UR16], [UR6], desc[UR8] ;  /* 0x00000810060075b4 */ /* 0x0003e20008019000 */
[----:B------:R1:W-:Y:S02]  /*98b0*/  UBLKCP.S.G [UR10], [UR14], UR13 ;  /* 0x0000000a0e0073ba */ /* 0x0003e4000800020d */
[----:B-1----:R-:W-:Y:S01]  /*98c0*/  NOP ;  /* 0x0000000000007918 */ /* 0x002fe20000000000 */
.L_x_55:
[----:B------:R-:W-:Y:S05]  /*98d0*/  BSYNC B0 ;  /* 0x0000000000007941 */ /* 0x000fea0003800000 */
.L_x_54:
[----:B------:R-:W-:-:S03]  /*98e0*/  UMOV UR6, 0xffffffff ;  /* 0xffffffff00067882 */ /* 0x000fc60000000000 */
[----:B------:R-:W-:Y:S05]  /*98f0*/  BRA.DIV UR6, `(.L_x_75) ;  /* 0x00000006069c7947 */ /* 0x000fea000b800000 */
[----:B------:R-:W-:-:S13]  /*9900*/  ELECT P0, URZ, PT ;  /* 0x00000000003f782f */ /* 0x000fda0003800000 */
.L_x_95:
[----:B------:R-:W-:Y:S05]  /*9910*/  @!P0 BRA `(.L_x_7) ;  /* 0x0000000000848947 */ /* 0x000fea0003800000 */
[----:B------:R-:W2:Y:S02]  /*9920*/  LDL.LU R2, [R1] ;  /* 0x0000000001027983 */ /* 0x000ea40000300800 */
[----:B--2---:R-:W-:-:S04]  /*9930*/  LOP3.LUT R2, R2, 0x2, RZ, 0xfc, !PT ;  /* 0x0000000202027812 */ /* 0x004fc800078efcff */
[----:B------:R-:W-:-:S13]  /*9940*/  ISETP.NE.AND P0, PT, R2, 0x3, PT ;  /* 0x000000030200780c */ /* 0x000fda0003f05270 */
[----:B------:R-:W-:Y:S05]  /*9950*/  @!P0 BRA `(.L_x_76) ;  /* 0x0000000000048947 */ /* 0x000fea0003800000 */
[----:B------:R-:W-:Y:S01]  /*9960*/  BPT.TRAP 0x1 ;  /* 0x000000040000795c */ /* 0x000fe20000300000 */
.L_x_76:
[----:B------:R-:W1:Y:S01]  /*9970*/  S2R R3, SR_CgaCtaId ;  /* 0x0000000000037919 */ /* 0x000e620000008800 */
[----:B------:R-:W-:Y:S02]  /*9980*/  MOV R2, 0x400 ;  /* 0x0000040000027802 */ /* 0x000fe40000000f00 */
[----:B------:R-:W-:Y:S02]  /*9990*/  SHF.L.U32 R4, R18, 0x1f, RZ ;  /* 0x0000001f12047819 */ /* 0x000fe400000006ff */
[----:B-1----:R-:W-:Y:S01]  /*99a0*/  LEA R8, R3, R2, 0x18 ;  /* 0x0000000203087211 */ /* 0x002fe200078ec0ff */
[----:B------:R-:W-:-:S04]  /*99b0*/  VIADD R2, R0, 0x1 ;  /* 0x0000000100027836 */ /* 0x000fc80000000000 */
[----:B------:R-:W-:Y:S01]  /*99c0*/  VIADD R3, R8, 0x38820 ;  /* 0x0003882008037836 */ /* 0x000fe20000000000 */
[----:B------:R-:W-:-:S03]  /*99d0*/  ISETP.NE.AND P2, PT, R2, 0x2, PT ;  /* 0x000000020200780c */ /* 0x000fc60003f45270 */
[----:B------:R-:W-:Y:S01]  /*99e0*/  IMAD R7, R0, 0x8, R3 ;  /* 0x0000000800077824 */ /* 0x000fe200078e0203 */
[----:B------:R-:W-:Y:S02]  /*99f0*/  SEL R5, RZ, 0x1, P2 ;  /* 0x00000001ff057807 */ /* 0x000fe40001000000 */
[----:B------:R-:W-:Y:S01]  /*9a00*/  SEL R6, R2, RZ, P2 ;  /* 0x000000ff02067207 */ /* 0x000fe20001000000 */
[----:B------:R-:W1:Y:S01]  /*9a10*/  SYNCS.PHASECHK.TRANS64.TRYWAIT P1, [R7+URZ], R4 ;  /* 0x00000004070075a7 */ /* 0x000e62000802017f */
[----:B------:R-:W-:-:S03]  /*9a20*/  LOP3.LUT R5, R18, R5, RZ, 0x3c, !PT ;  /* 0x0000000512057212 */ /* 0x000fc600078e3cff */
[----:B------:R-:W-:Y:S01]  /*9a30*/  IMAD R3, R6, 0x8, R3 ;  /* 0x0000000806037824 */ /* 0x000fe200078e0203 */
[----:B------:R-:W-:Y:S01]  /*9a40*/  SHF.L.U32 R2, R5, 0x1f, RZ ;  /* 0x0000001f05027819 */ /* 0x000fe200000006ff */
[----:B-1----:R-:W-:Y:S06]  /*9a50*/  @!P1 BRA `(.L_x_77) ;  /* 0x0000000400689947 */ /* 0x002fec0003800000 */
.L_x_96:
[----:B------:R-:W2:Y:S02]  /*9a60*/  SYNCS.PHASECHK.TRANS64.TRYWAIT P1, [R3+URZ], R2 ;  /* 0x00000002030075a7 */ /* 0x000ea4000802017f */
[----:B--2---:R-:W-:Y:S05]  /*9a70*/  @!P1 BRA `(.L_x_78) ;  /* 0x0000000400749947 */ /* 0x004fea0003800000 */
.L_x_97:
[----:B------:R-:W-:Y:S05]  /*9a80*/  @!P0 BRA `(.L_x_79) ;  /* 0x0000000000048947 */ /* 0x000fea0003800000 */
[----:B------:R-:W-:Y:S01]  /*9a90*/  BPT.TRAP 0x1 ;  /* 0x000000040000795c */ /* 0x000fe20000300000 */
.L_x_79:
[----:B--2---:R-:W-:-:S04]  /*9aa0*/  VIADD R3, R8, 0x38840 ;  /* 0x0003884008037836 */ /* 0x004fc80000000000 */
[----:B------:R-:W-:-:S04]  /*9ab0*/  IMAD R5, R0, 0x8, R3 ;  /* 0x0000000800057824 */ /* 0x000fc800078e0203 */
[----:B------:R-:W2:Y:S02]  /*9ac0*/  SYNCS.PHASECHK.TRANS64.TRYWAIT P0, [R5+URZ], R4 ;  /* 0x00000004050075a7 */ /* 0x000ea4000800017f */
[----:B--2---:R-:W-:Y:S05]  /*9ad0*/  @!P0 BRA `(.L_x_80) ;  /* 0x0000000400708947 */ /* 0x004fea0003800000 */
.L_x_98:
[----:B------:R-:W-:-:S07]  /*9ae0*/  IMAD R3, R6, 0x8, R3 ;  /* 0x0000000806037824 */ /* 0x000fce00078e0203 */
.L_x_81:
[----:B---3--:R3:W4:Y:S02]  /*9af0*/  SYNCS.PHASECHK.TRANS64.TRYWAIT P0, [R3+URZ], R2 ;  /* 0x00000002030075a7 */ /* 0x008724000800017f */
[----:B----4-:R-:W-:Y:S05]  /*9b00*/  @!P0 NANOSLEEP.SYNCS 0x989680 ;  /* 0x009896800000895d */ /* 0x010fea0003900000 */
[----:B------:R-:W4:Y:S02]  /*9b10*/  @!P0 SYNCS.PHASECHK.TRANS64 P0, [R3+URZ], R2 ;  /* 0x00000002030085a7 */ /* 0x000f24000800007f */
[----:B----4-:R-:W-:Y:S05]  /*9b20*/  @!P0 BRA `(.L_x_81) ;  /* 0xfffffffc00f08947 */ /* 0x010fea000383ffff */
.L_x_7:
[----:B------:R-:W-:Y:S05]  /*9b30*/  BSYNC B6 ;  /* 0x0000000000067941 */ /* 0x000fea0003800000 */
.L_x_4:
[----:B------:R-:W-:Y:S05]  /*9b40*/  EXIT ;  /* 0x000000000000794d */ /* 0x000fea0003800000 */
.L_x_12:
[----:B------:R-:W-:Y:S02]  /*9b50*/  IMAD.MOV.U32 R12, RZ, RZ, RZ ;  /* 0x000000ffff0c7224 */ /* 0x000fe400078e00ff */
[----:B------:R-:W-:Y:S02]  /*9b60*/  IMAD.MOV.U32 R11, RZ, RZ, 0x1f ;  /* 0x0000001fff0b7424 */ /* 0x000fe400078e00ff */
[----:B------:R-:W-:-:S07]  /*9b70*/  IMAD.MOV.U32 R15, RZ, RZ, -0x1 ;  /* 0xffffffffff0f7424 */ /* 0x000fce00078e00ff */
[----:B------:R-:W-:Y:S05]  /*9b80*/  WARPSYNC.COLLECTIVE R15, `(.L_x_82) ;  /* 0x000000000f087348 */ /* 0x000fea0003c00000 */
[----:B------:R1:W2:Y:S02]  /*9b90*/  SHFL.IDX P6, R14, R13, R12, R11 ;  /* 0x0000000c0d0e7389 */ /* 0x0002a400000c000b */
[----:B-12---:R-:W-:Y:S01]  /*9ba0*/  ENDCOLLECTIVE ;  /* 0x000000000000791b */ /* 0x006fe20003800000 */
.L_x_82:
[----:B------:R-:W-:Y:S05]  /*9bb0*/  BRA `(.L_x_83) ;  /* 0xffffff7000007947 */ /* 0x000fea000383ffff */
.L_x_14:
[----:B--2---:R-:W2:Y:S01]  /*9bc0*/  S2R R5, SR_CgaCtaId ;  /* 0x0000000000057919 */ /* 0x004ea20000008800 */
[----:B------:R-:W-:-:S04]  /*9bd0*/  MOV R4, 0x400 ;  /* 0x0000040000047802 */ /* 0x000fc80000000f00 */
[----:B--2---:R-:W-:-:S04]  /*9be0*/  LEA R4, R5, R4, 0x18 ;  /* 0x0000000405047211 */ /* 0x004fc800078ec0ff */
[----:B------:R2:W3:Y:S03]  /*9bf0*/  SYNCS.PHASECHK.TRANS64.TRYWAIT P0, [R4+URZ+0x38800], R8 ;  /* 0x03880008040075a7 */ /* 0x0004e6000800017f */
[----:B---3--:R-:W-:Y:S05]  /*9c00*/  @!P0 NANOSLEEP.SYNCS 0x989680 ;  /* 0x009896800000895d */ /* 0x008fea0003900000 */
[----:B------:R-:W3:Y:S02]  /*9c10*/  @!P0 SYNCS.PHASECHK.TRANS64 P0, [R4+URZ+0x38800], R8 ;  /* 0x03880008040085a7 */ /* 0x000ee4000800007f */
[----:B---3--:R-:W-:Y:S05]  /*9c20*/  @!P0 BRA `(.L_x_14) ;  /* 0xfffffffc00e48947 */ /* 0x008fea000383ffff */
[----:B------:R-:W-:Y:S05]  /*9c30*/  BRA `(.L_x_13) ;  /* 0xffffff70001c7947 */ /* 0x000fea000383ffff */
.L_x_19:
[----:B---3--:R3:W4:Y:S02]  /*9c40*/  SYNCS.PHASECHK.TRANS64.TRYWAIT P1, [R3+URZ+0x38810], R152 ;  /* 0x03881098030075a7 */ /* 0x008724000802017f */
[----:B----4-:R-:W-:Y:S05]  /*9c50*/  @!P1 NANOSLEEP.SYNCS 0x989680 ;  /* 0x009896800000995d */ /* 0x010fea0003900000 */
[----:B------:R-:W4:Y:S02]  /*9c60*/  @!P1 SYNCS.PHASECHK.TRANS64 P1, [R3+URZ+0x38810], R152 ;  /* 0x03881098030095a7 */ /* 0x000f24000802007f */
[----:B----4-:R-:W-:Y:S05]  /*9c70*/  @!P1 BRA `(.L_x_19) ;  /* 0xfffffffc00f09947 */ /* 0x010fea000383ffff */
[----:B------:R-:W-:Y:S05]  /*9c80*/  BRA `(.L_x_18) ;  /* 0xffffff78002c7947 */ /* 0x000fea000383ffff */
.L_x_23:
[----:B------:R1:W1:Y:S02]  /*9c90*/  SYNCS.PHASECHK.TRANS64.TRYWAIT P1, [R3+URZ+0x38830], R152 ;  /* 0x03883098030075a7 */ /* 0x000264000802017f */
[----:B-1----:R-:W-:Y:S05]  /*9ca0*/  @!P1 NANOSLEEP.SYNCS 0x989680 ;  /* 0x009896800000995d */ /* 0x002fea0003900000 */
[----:B------:R-:W1:Y:S02]  /*9cb0*/  @!P1 SYNCS.PHASECHK.TRANS64 P1, [R3+URZ+0x38830], R152 ;  /* 0x03883098030095a7 */ /* 0x000e64000802007f */
[----:B-1----:R-:W-:Y:S05]  /*9cc0*/  @!P1 BRA `(.L_x_23) ;  /* 0xfffffffc00f09947 */ /* 0x002fea000383ffff */
[----:B------:R-:W-:Y:S05]  /*9cd0*/  BRA `(.L_x_22) ;  /* 0xffffff8800b87947 */ /* 0x000fea000383ffff */
.L_x_56:
[----:B-1----:R1:W2:Y:S02]  /*9ce0*/  SYNCS.PHASECHK.TRANS64.TRYWAIT P1, [R20+URZ+0x38820], R3 ;  /* 0x03882003140075a7 */ /* 0x0022a4000802017f */
[----:B--2---:R-:W-:Y:S05]  /*9cf0*/  @!P1 NANOSLEEP.SYNCS 0x989680 ;  /* 0x009896800000995d */ /* 0x004fea0003900000 */
[----:B------:R-:W2:Y:S02]  /*9d00*/  @!P1 SYNCS.PHASECHK.TRANS64 P1, [R20+URZ+0x38820], R3 ;  /* 0x03882003140095a7 */ /* 0x000ea4000802007f */
[----:B--2---:R-:W-:Y:S05]  /*9d10*/  @!P1 BRA `(.L_x_56) ;  /* 0xfffffffc00f09947 */ /* 0x004fea000383ffff */
[----:B------:R-:W-:Y:S05]  /*9d20*/  BRA `(.L_x_84) ;  /* 0xffffffe400087947 */ /* 0x000fea000383ffff */
.L_x_60:
[----:B-1----:R1:W2:Y:S02]  /*9d30*/  SYNCS.PHASECHK.TRANS64.TRYWAIT P1, [R20+URZ+0x38840], R21 ;  /* 0x03884015140075a7 */ /* 0x0022a4000802017f */
[----:B--2---:R-:W-:Y:S05]  /*9d40*/  @!P1 NANOSLEEP.SYNCS 0x989680 ;  /* 0x009896800000995d */ /* 0x004fea0003900000 */
[----:B------:R-:W2:Y:S02]  /*9d50*/  @!P1 SYNCS.PHASECHK.TRANS64 P1, [R20+URZ+0x38840], R21 ;  /* 0x03884015140095a7 */ /* 0x000ea4000802007f */
[----:B--2---:R-:W-:Y:S05]  /*9d60*/  @!P1 BRA `(.L_x_60) ;  /* 0xfffffffc00f09947 */ /* 0x004fea000383ffff */
[----:B------:R-:W-:Y:S05]  /*9d70*/  BRA `(.L_x_85) ;  /* 0xffffffe800787947 */ /* 0x000fea000383ffff */
.L_x_62:
[----:B---3--:R3:W4:Y:S02]  /*9d80*/  SYNCS.PHASECHK.TRANS64.TRYWAIT P1, [R20+URZ+0x38828], R21 ;  /* 0x03882815140075a7 */ /* 0x008724000802017f */
[----:B----4-:R-:W-:Y:S05]  /*9d90*/  @!P1 NANOSLEEP.SYNCS 0x989680 ;  /* 0x009896800000995d */ /* 0x010fea0003900000 */
[----:B------:R-:W4:Y:S02]  /*9da0*/  @!P1 SYNCS.PHASECHK.TRANS64 P1, [R20+URZ+0x38828], R21 ;  /* 0x03882815140095a7 */ /* 0x000f24000802007f */
[----:B----4-:R-:W-:Y:S05]  /*9db0*/  @!P1 BRA `(.L_x_62) ;  /* 0xfffffffc00f09947 */ /* 0x010fea000383ffff */
[----:B------:R-:W-:Y:S05]  /*9dc0*/  BRA `(.L_x_86) ;  /* 0xffffffec000c7947 */ /* 0x000fea000383ffff */
.L_x_64:
[----:B--2---:R2:W4:Y:S02]  /*9dd0*/  SYNCS.PHASECHK.TRANS64.TRYWAIT P1, [R20+URZ+0x38848], R21 ;  /* 0x03884815140075a7 */ /* 0x004524000802017f */
[----:B----4-:R-:W-:Y:S05]  /*9de0*/  @!P1 NANOSLEEP.SYNCS 0x989680 ;  /* 0x009896800000995d */ /* 0x010fea0003900000 */
[----:B------:R-:W4:Y:S02]  /*9df0*/  @!P1 SYNCS.PHASECHK.TRANS64 P1, [R20+URZ+0x38848], R21 ;  /* 0x03884815140095a7 */ /* 0x000f24000802007f */
[----:B----4-:R-:W-:Y:S05]  /*9e00*/  @!P1 BRA `(.L_x_64) ;  /* 0xfffffffc00f09947 */ /* 0x010fea000383ffff */
[----:B------:R-:W-:Y:S05]  /*9e10*/  BRA `(.L_x_87) ;  /* 0xffffffec007c7947 */ /* 0x000fea000383ffff */
.L_x_66:
[----:B------:R-:W-:-:S07]  /*9e20*/  SHF.L.U32 R5, R18, 0x1f, RZ ;  /* 0x0000001f12057819 */ /* 0x000fce00000006ff */
.L_x_88:
[----:B-1----:R1:W2:Y:S02]  /*9e30*/  SYNCS.PHASECHK.TRANS64.TRYWAIT P1, [R20+URZ+0x38820], R5 ;  /* 0x03882005140075a7 */ /* 0x0022a4000802017f */
[----:B--2---:R-:W-:Y:S05]  /*9e40*/  @!P1 NANOSLEEP.SYNCS 0x989680 ;  /* 0x009896800000995d */ /* 0x004fea0003900000 */
[----:B------:R-:W2:Y:S02]  /*9e50*/  @!P1 SYNCS.PHASECHK.TRANS64 P1, [R20+URZ+0x38820], R5 ;  /* 0x03882005140095a7 */ /* 0x000ea4000802007f */
[----:B--2---:R-:W-:Y:S05]  /*9e60*/  @!P1 BRA `(.L_x_88) ;  /* 0xfffffffc00f09947 */ /* 0x004fea000383ffff */
[----:B------:R-:W-:Y:S05]  /*9e70*/  BRA `(.L_x_89) ;  /* 0xfffffff000047947 */ /* 0x000fea000383ffff */
.L_x_69:
[----:B---3--:R3:W4:Y:S02]  /*9e80*/  SYNCS.PHASECHK.TRANS64.TRYWAIT P1, [R20+URZ+0x38840], R9 ;  /* 0x03884009140075a7 */ /* 0x008724000802017f */
[----:B----4-:R-:W-:Y:S05]  /*9e90*/  @!P1 NANOSLEEP.SYNCS 0x989680 ;  /* 0x009896800000995d */ /* 0x010fea0003900000 */
[----:B------:R-:W4:Y:S02]  /*9ea0*/  @!P1 SYNCS.PHASECHK.TRANS64 P1, [R20+URZ+0x38840], R9 ;  /* 0x03884009140095a7 */ /* 0x000f24000802007f */
[----:B----4-:R-:W-:Y:S05]  /*9eb0*/  @!P1 BRA `(.L_x_69) ;  /* 0xfffffffc00f09947 */ /* 0x010fea000383ffff */
[----:B------:R-:W-:Y:S05]  /*9ec0*/  BRA `(.L_x_90) ;  /* 0xfffffff0008c7947 */ /* 0x000fea000383ffff */
.L_x_71:
[----:B-1----:R1:W2:Y:S02]  /*9ed0*/  SYNCS.PHASECHK.TRANS64.TRYWAIT P1, [R20+URZ+0x38828], R9 ;  /* 0x03882809140075a7 */ /* 0x0022a4000802017f */
[----:B--2---:R-:W-:Y:S05]  /*9ee0*/  @!P1 NANOSLEEP.SYNCS 0x989680 ;  /* 0x009896800000995d */ /* 0x004fea0003900000 */
[----:B------:R-:W2:Y:S02]  /*9ef0*/  @!P1 SYNCS.PHASECHK.TRANS64 P1, [R20+URZ+0x38828], R9 ;  /* 0x03882809140095a7 */ /* 0x000ea4000802007f */
[----:B--2---:R-:W-:Y:S05]  /*9f00*/  @!P1 BRA `(.L_x_71) ;  /* 0xfffffffc00f09947 */ /* 0x004fea000383ffff */
[----:B------:R-:W-:Y:S05]  /*9f10*/  BRA `(.L_x_91) ;  /* 0xfffffff400147947 */ /* 0x000fea000383ffff */
.L_x_73:
[----:B----4-:R4:W1:Y:S02]  /*9f20*/  SYNCS.PHASECHK.TRANS64.TRYWAIT P0, [R4+URZ+0x38840], R3 ;  /* 0x03884003040075a7 */ /* 0x010864000800017f */
[----:B-1----:R-:W-:Y:S05]  /*9f30*/  @!P0 NANOSLEEP.SYNCS 0x989680 ;  /* 0x009896800000895d */ /* 0x002fea0003900000 */
[----:B------:R-:W1:Y:S02]  /*9f40*/  @!P0 SYNCS.PHASECHK.TRANS64 P0, [R4+URZ+0x38840], R3 ;  /* 0x03884003040085a7 */ /* 0x000e64000800007f */
[----:B-1----:R-:W-:Y:S05]  /*9f50*/  @!P0 BRA `(.L_x_73) ;  /* 0xfffffffc00f08947 */ /* 0x002fea000383ffff */
[----:B------:R-:W-:Y:S05]  /*9f60*/  BRA `(.L_x_92) ;  /* 0xfffffff4009c7947 */ /* 0x000fea000383ffff */
.L_x_75:
[----:B------:R-:W-:Y:S01]  /*9f70*/  BSSY B0, `(.L_x_93) ;  /* 0x0000006000007945 */ /* 0x000fe20003800000 */
[----:B------:R-:W-:-:S07]  /*9f80*/  IMAD.MOV.U32 R15, RZ, RZ, -0x1 ;  /* 0xffffffffff0f7424 */ /* 0x000fce00078e00ff */
[----:B------:R-:W-:Y:S05]  /*9f90*/  WARPSYNC.COLLECTIVE R15, `(.L_x_94) ;  /* 0x000000000f0c7348 */ /* 0x000fea0003c00000 */
[----:B------:R-:W-:Y:S02]  /*9fa0*/  ELECT P6, UR62, PT ;  /* 0x00000000003e782f */ /* 0x000fe400038c0000 */
[----:B------:R-:W-:Y:S01]  /*9fb0*/  MOV R14, UR62 ;  /* 0x0000003e000e7c02 */ /* 0x000fe20008000f00 */
[----:B------:R-:W-:Y:S10]  /*9fc0*/  ENDCOLLECTIVE ;  /* 0x000000000000791b */ /* 0x000ff40003800000 */
.L_x_94:
[----:B------:R-:W-:Y:S05]  /*9fd0*/  BSYNC B0 ;  /* 0x0000000000007941 */ /* 0x000fea0003800000 */
.L_x_93:
[----:B------:R-:W-:Y:S01]  /*9fe0*/  PLOP3.LUT P0, PT, P6, PT, PT, 0x80, 0x0 ;  /* 0x000000000000781c */ /* 0x000fe2000370f070 */
[----:B------:R-:W-:-:S12]  /*9ff0*/  BRA `(.L_x_95) ;  /* 0xfffffff800447947 */ /* 0x000fd8000383ffff */
.L_x_77:
[----:B-1----:R1:W2:Y:S02]  /*a000*/  SYNCS.PHASECHK.TRANS64.TRYWAIT P1, [R7+URZ], R4 ;  /* 0x00000004070075a7 */ /* 0x0022a4000802017f */
[----:B--2---:R-:W-:Y:S05]  /*a010*/  @!P1 NANOSLEEP.SYNCS 0x989680 ;  /* 0x009896800000995d */ /* 0x004fea0003900000 */
[----:B------:R-:W2:Y:S02]  /*a020*/  @!P1 SYNCS.PHASECHK.TRANS64 P1, [R7+URZ], R4 ;  /* 0x00000004070095a7 */ /* 0x000ea4000802007f */
[----:B--2---:R-:W-:Y:S05]  /*a030*/  @!P1 BRA `(.L_x_77) ;  /* 0xfffffffc00f09947 */ /* 0x004fea000383ffff */
[----:B------:R-:W-:Y:S05]  /*a040*/  BRA `(.L_x_96) ;  /* 0xfffffff800847947 */ /* 0x000fea000383ffff */
.L_x_78:
[----:B--2---:R2:W3:Y:S02]  /*a050*/  SYNCS.PHASECHK.TRANS64.TRYWAIT P1, [R3+URZ], R2 ;  /* 0x00000002030075a7 */ /* 0x0044e4000802017f */
[----:B---3--:R-:W-:Y:S05]  /*a060*/  @!P1 NANOSLEEP.SYNCS 0x989680 ;  /* 0x009896800000995d */ /* 0x008fea0003900000 */
[----:B------:R-:W3:Y:S02]  /*a070*/  @!P1 SYNCS.PHASECHK.TRANS64 P1, [R3+URZ], R2 ;  /* 0x00000002030095a7 */ /* 0x000ee4000802007f */
[----:B---3--:R-:W-:Y:S05]  /*a080*/  @!P1 BRA `(.L_x_78) ;  /* 0xfffffffc00f09947 */ /* 0x008fea000383ffff */
[----:B------:R-:W-:Y:S05]  /*a090*/  BRA `(.L_x_97) ;  /* 0xfffffff800787947 */ /* 0x000fea000383ffff */
.L_x_80:
[----:B--2---:R2:W3:Y:S02]  /*a0a0*/  SYNCS.PHASECHK.TRANS64.TRYWAIT P0, [R5+URZ], R4 ;  /* 0x00000004050075a7 */ /* 0x0044e4000800017f */
[----:B---3--:R-:W-:Y:S05]  /*a0b0*/  @!P0 NANOSLEEP.SYNCS 0x989680 ;  /* 0x009896800000895d */ /* 0x008fea0003900000 */
[----:B------:R-:W3:Y:S02]  /*a0c0*/  @!P0 SYNCS.PHASECHK.TRANS64 P0, [R5+URZ], R4 ;  /* 0x00000004050085a7 */ /* 0x000ee4000800007f */
[----:B---3--:R-:W-:Y:S05]  /*a0d0*/  @!P0 BRA `(.L_x_80) ;  /* 0xfffffffc00f08947 */ /* 0x008fea000383ffff */
[----:B------:R-:W-:Y:S05]  /*a0e0*/  BRA `(.L_x_98) ;  /* 0xfffffff8007c7947 */ /* 0x000fea000383ffff */
.L_x_99:
[----:B------:R-:W-:-:S00]  /*a0f0*/  BRA `(.L_x_99) ;  /* 0xfffffffc00fc7947 */ /* 0x000fc0000383ffff */
[----:B------:R-:W-:-:S00]  /*a100*/  NOP ;  /* 0x0000000000007918 */ /* 0x000fc00000000000 */
[----:B------:R-:W-:-:S00]  /*a110*/  NOP ;  /* 0x0000000000007918 */ /* 0x000fc00000000000 */
[----:B------:R-:W-:-:S00]  /*a120*/  NOP ;  /* 0x0000000000007918 */ /* 0x000fc00000000000 */
[----:B------:R-:W-:-:S00]  /*a130*/  NOP ;  /* 0x0000000000007918 */ /* 0x000fc00000000000 */
[----:B------:R-:W-:-:S00]  /*a140*/  NOP ;  /* 0x0000000000007918 */ /* 0x000fc00000000000 */
[----:B------:R-:W-:-:S00]  /*a150*/  NOP ;  /* 0x0000000000007918 */ /* 0x000fc00000000000 */
[----:B------:R-:W-:-:S00]  /*a160*/  NOP ;  /* 0x0000000000007918 */ /* 0x000fc00000000000 */
[----:B------:R-:W-:-:S00]  /*a170*/  NOP ;  /* 0x0000000000007918 */ /* 0x000fc00000000000 */
.L_x_3682:


//--------------------- .text._ZN7cutlass13device_kernelIN5flash11enable_sm90INS1_16FlashAttnBwdSm90INS1_25CollectiveMainloopBwdSm90ILi2ELi2ELi2EN4cute5tupleIJNS5_1CILi1EEES8_S8_EEENS6_IJNS7_ILi80EEENS7_ILi128EEESB_EEENS_10bfloat16_tEfNS_4arch4Sm90ELb0ELb0ELb0ELb0ELb1ELb1ELb0ELb1ELi2ELi1ELi2ELi1ELb0EEENS1_21CollectiveEpilogueBwdISC_SD_SF_Li256ELb0ELb0ELi1EEENS1_19SingleTileSchedulerILb0ELb0ELb0ELi128EEEEEEEEEvNT_6ParamsE --------------------------
	.section	.text._ZN7cutlass13device_kernelIN5flash11enable_sm90INS1_16FlashAttnBwdSm90INS1_25CollectiveMainloopBwdSm90ILi2ELi2ELi2EN4cute5tupleIJNS5_1CILi1EEES8_S8_EEENS6_IJNS7_ILi80EEENS7_ILi128EEESB_EEENS_10bfloat16_tEfNS_4arch4Sm90ELb0ELb0ELb0ELb0ELb1ELb1ELb0ELb1ELi2ELi1ELi2ELi1ELb0EEENS1_21CollectiveEpilogueBwdISC_SD_SF_Li256ELb0ELb0ELi1EEENS1_19SingleTileSchedulerILb0ELb0ELb0ELi128EEEEEEEEEvNT_6ParamsE,"ax",@progbits
	.align	128
.text._ZN7cutlass13device_kernelIN5flash11enable_sm90INS1_16FlashAttnBwdSm90INS1_25CollectiveMainloopBwdSm90ILi2ELi2ELi2EN4cute5tupleIJNS5_1CILi1EEES8_S8_EEENS6_IJNS7_ILi80EEENS7_ILi128EEESB_EEENS_10bfloat16_tEfNS_4arch4Sm90ELb0ELb0ELb0ELb0ELb1ELb1ELb0ELb1ELi2ELi1ELi2ELi1ELb0EEENS1_21CollectiveEpilogueBwdISC_SD_SF_Li256ELb0ELb0ELi1EEENS1_19SingleTileSchedulerILb0ELb0ELb0ELi128EEEEEEEEEvNT_6ParamsE:
        .type           _ZN7cutlass13device_kernelIN5flash11enable_sm90INS1_16FlashAttnBwdSm90INS1_25CollectiveMainloopBwdSm90ILi2ELi2ELi2EN4cute5tupleIJNS5_1CILi1EEES8_S8_EEENS6_IJNS7_ILi80EEENS7_ILi128EEESB_EEENS_10bfloat16_tEfNS_4arch4Sm90ELb0ELb0ELb0ELb0ELb1ELb1ELb0ELb1ELi2ELi1ELi2ELi1ELb0EEENS1_21CollectiveEpilogueBwdISC_SD_SF_Li256ELb0ELb0ELi1EEENS1_19SingleTileSchedulerILb0ELb0ELb0ELi128EEEEEEEEEvNT_6ParamsE,@function
        .size           _ZN7cutlass13device_kernelIN5flash11enable_sm90INS1_16FlashAttnBwdSm90INS1_25CollectiveMainloopBwdSm90ILi2ELi2ELi2EN4cute5tupleIJNS5_1CILi1EEES8_S8_EEENS6_IJNS7_ILi80EEENS7_ILi128EEESB_EEENS_10bfloat16_tEfNS_4arch4Sm90ELb0ELb0ELb0ELb0ELb1ELb1ELb0ELb1ELi2ELi1ELi2ELi1ELb0EEENS1_21CollectiveEpilogueBwdISC_SD_SF_Li256ELb0ELb0ELi1EEENS1_19SingleTileSchedulerILb0ELb0ELb0ELi128EEEEEEEEEvNT_6ParamsE,(.L_x_3683 - _ZN7cutlass13device_kernelIN5flash11enable_sm90INS1_16FlashAttnBwdSm90INS1_25CollectiveMainloopBwdSm90ILi2ELi2ELi2EN4cute5tupleIJNS5_1CILi1EEES8_S8_EEENS6_IJNS7_ILi80EEENS7_ILi128EEESB_EEENS_10bfloat16_tEfNS_4arch4Sm90ELb0ELb0ELb0ELb0ELb1ELb1ELb0ELb1ELi2ELi1ELi2ELi1ELb0EEENS1_21CollectiveEpilogueBwdISC_SD_SF_Li256ELb0ELb0ELi1EEENS1_19SingleTileSchedulerILb0ELb0ELb0ELi128EEEEEEEEEvNT_6ParamsE)
        .other          _ZN7cutlass13device_kernelIN5flash11enable_sm90INS1_16FlashAttnBwdSm90INS1_25CollectiveMainloopBwdSm90ILi2ELi2ELi2EN4cute5tupleIJNS5_1CILi1EEES8_S8_EEENS6_IJNS7_ILi80EEENS7_ILi128EEESB_EEENS_10bfloat16_tEfNS_4arch4Sm90ELb0ELb0ELb0ELb0ELb1ELb1ELb0ELb1ELi2ELi1ELi2ELi1ELb0EEENS1_21CollectiveEpilogueBwdISC_SD_SF_Li256ELb0ELb0ELi1EEENS1_19SingleTileSchedulerILb0ELb0ELb0ELi128EEEEEEEEEvNT_6ParamsE,@"STO_CUDA_ENTRY STV_DEFAULT"
_ZN7cutlass13device_kernelIN5flash11enable_sm90INS1_16FlashAttnBwdSm90INS1_25CollectiveMainloopBwdSm90ILi2ELi2ELi2EN4cute5tupleIJNS5_1CILi1EEES8_S8_EEENS6_IJNS7_ILi80EEENS7_ILi128EEESB_EEENS_10bfloat16_tEfNS_4arch4Sm90ELb0ELb0ELb0ELb0ELb1ELb1ELb0ELb1ELi2ELi1ELi2ELi1ELb0EEENS1_21CollectiveEpilogueBwdISC_SD_SF_Li256ELb0ELb0ELi1EEENS1_19SingleTileSchedulerILb0ELb0ELb0ELi128EEEEEEEEEvNT_6ParamsE:
        /* <DEDUP_REMOVED lines=29> */
.L_x_101:
[----:B------:R-:W-:Y:S05]  /*01d0*/  BSYNC B0 ;  /* 0x0000000000007941 */ /* 0x000fea0003800000 */
.L_x_100:
        /* <DEDUP_REMOVED lines=34> */
.L_x_102:
        /* <DEDUP_REMOVED lines=22> */
.L_x_103:
        /* <DEDUP_REMOVED lines=8> */
.L_x_106:
        /* <DEDUP_REMOVED lines=33> */
.L_x_109:
        /* <DEDUP_REMOVED lines=15> */
.L_x_108:
        /* <DEDUP_REMOVED lines=23> */
.L_x_111:
        /* <DEDUP_REMOVED lines=15> */
.L_x_110:
        /* <DEDUP_REMOVED lines=8> */
.L_x_199:
        /* <DEDUP_REMOVED lines=15> */
.L_x_113:
        /* <DEDUP_REMOVED lines=121> */
.L_x_126:
[----:B------:R-:W2:Y:S01]  /*1440*/  LDL R3, [R1] ;  /* 0x0000000001037983 */ /* 0x000ea20000100800 */
[----:B------:R-:W-:Y:S05]  /*1450*/  YIELD ;  /* 0x0000000000007946 */ /* 0x000fea0003800000 */
[----:B--2---:R-:W-:-:S13]  /*1460*/  ISETP.NE.AND P0, PT, R3, 0x3, PT ;  /* 0x000000030300780c */ /* 0x004fda0003f05270 */
[----:B------:R-:W-:Y:S05]  /*1470*/  @!P0 BRA `(.L_x_116) ;  /* 0x0000000000048947 */ /* 0x000fea0003800000 */
[----:B------:R-:W-:Y:S01]  /*1480*/  BPT.TRAP 0x1 ;  /* 0x000000040000795c */ /* 0x000fe20000300000 */
.L_x_116:
        /* <DEDUP_REMOVED lines=8> */
.L_x_117:
[----:B---3--:R-:W-:Y:S05]  /*1510*/  @P1 BRA `(.L_x_118) ;  /* 0x0000000000081947 */ /* 0x008fea0003800000 */
[----:B------:R-:W3:Y:S02]  /*1520*/  SYNCS.PHASECHK.TRANS64.TRYWAIT P1, [R3+URZ+0x38810], R152 ;  /* 0x03881098030075a7 */ /* 0x000ee4000802017f */
[----:B---3--:R-:W-:Y:S05]  /*1530*/  @!P1 BRA `(.L_x_119) ;  /* 0x0000008c00c89947 */ /* 0x008fea0003800000 */
.L_x_118:
        /* <DEDUP_REMOVED lines=286> */
.L_x_120:
[----:B------:R1:W1:Y:S01]  /*2720*/  SYNCS.PHASECHK.TRANS64.TRYWAIT P1, [R3+URZ+0x38830], R152 ;  /* 0x03883098030075a7 */ /* 0x000262000802017f */
[----:B------:R-:W-:Y:S05]  /*2730*/  @!P0 BRA `(.L_x_121) ;  /* 0x0000000000048947 */ /* 0x000fea0003800000 */
[----:B------:R-:W-:Y:S01]  /*2740*/  BPT.TRAP 0x1 ;  /* 0x000000040000795c */ /* 0x000fe20000300000 */
.L_x_121:
[----:B------:R-:W-:-:S05]  /*2750*/  VIADD R4, R153, 0x24000 ;  /* 0x0002400099047836 */ /* 0x000fca0000000000 */
[----:B------:R-:W-:-:S04]  /*2760*/  SHF.R.U32.HI R4, RZ, 0x4, R4 ;  /* 0x00000004ff047819 */ /* 0x000fc80000011604 */
[----:B------:R-:W-:-:S04]  /*2770*/  LOP3.LUT R4, R4, 0x3fff, RZ, 0xc0, !PT ;  /* 0x00003fff04047812 */ /* 0x000fc800078ec0ff */
[----:B------:R-:W-:Y:S01]  /*2780*/  LOP3.LUT R153, R4, 0x10000, RZ, 0xfc, !PT ;  /* 0x0001000004997812 */ /* 0x000fe200078efcff */
[----:B-1----:R-:W-:Y:S06]  /*2790*/  @P1 BRA `(.L_x_122) ;  /* 0x0000000000081947 */ /* 0x002fec0003800000 */
[----:B------:R-:W1:Y:S02]  /*27a0*/  SYNCS.PHASECHK.TRANS64.TRYWAIT P1, [R3+URZ+0x38830], R152 ;  /* 0x03883098030075a7 */ /* 0x000e64000802017f */
[----:B-1----:R-:W-:Y:S05]  /*27b0*/  @!P1 BRA `(.L_x_123) ;  /* 0x0000007c003c9947 */ /* 0x002fea0003800000 */
.L_x_122:
        /* <DEDUP_REMOVED lines=832> */
.L_x_124:
        /* <DEDUP_REMOVED lines=56> */
.L_x_125:
        /* <DEDUP_REMOVED lines=12> */
.L_x_115:
        /* <DEDUP_REMOVED lines=86> */
.L_x_127:
        /* <DEDUP_REMOVED lines=19> */
.L_x_128:
        /* <DEDUP_REMOVED lines=18> */
.L_x_129:
        /* <DEDUP_REMOVED lines=18> */
.L_x_130:
        /* <DEDUP_REMOVED lines=155> */
.L_x_132:
[----:B------:R-:W-:Y:S05]  /*7280*/  BSYNC B0 ;  /* 0x0000000000007941 */ /* 0x000fea0003800000 */
.L_x_131:
[----:B------:R-:W-:-:S04]  /*7290*/  DEPBAR.LE SB0, 0x0 ;  /* 0x000080000000791a */ /* 0x000fc80000000000 */
[----:B------:R-:W-:Y:S05]  /*72a0*/  BRA `(.L_x_107) ;  /* 0x0000003000287947 */ /* 0x000fea0003800000 */
.L_x_105:
        /* <DEDUP_REMOVED lines=14> */
[----:B------:R-:W-:Y:S01]  /*7390*/  ULDC UR13, c[0x0][0x288] ;  /* 0x0000a200000d7ab9 */ /* 0x000fe20000000800 */
[----:B------:R-:W-:Y:S01]  /*73a0*/  ULDC.64 UR14, c[0x0][0x2e0] ;  /* 0x0000b800000e7ab9 */ /* 0x000fe20000000a00 */
[----:B------:R-:W-:-:S04]  /*73b0*/  ELECT P0, URZ, PT ;  /* 0x00000000003f782f */ /* 0x000fc80003800000 */
[----:B------:R-:W2:Y:S01]  /*73c0*/  LDC R4, c[0x0][0x280] ;  /* 0x0000a000ff047b82 */ /* 0x000ea20000000800 */
[----:B-1----:R-:W-:Y:S02]  /*73d0*/  USHF.R.S32.HI UR8, URZ, 0x1f, UR16 ;  /* 0x0000001f3f087899 */ /* 0x002fe40008011410 */
[----:B------:R-:W-:Y:S02]  /*73e0*/  UIMAD.WIDE.U32 UR4, UR16, UR10, URZ ;  /* 0x0000000a100472a5 */ /* 0x000fe4000f8e003f */
[----:B------:R-:W-:Y:S01]  /*73f0*/  UIMAD UR6, UR8, UR10, URZ ;  /* 0x0000000a080672a4 */ /* 0x000fe2000f8e023f */
[----:B--2---:R-:W-:-:S03]  /*7400*/  ISETP.GE.AND P1, PT, R4, 0x1, PT ;  /* 0x000000010400780c */ /* 0x004fc60003f26270 */
[----:B------:R-:W-:Y:S02]  /*7410*/  UIMAD UR7, UR16, UR11, UR6 ;  /* 0x0000000b100772a4 */ /* 0x000fe4000f8e0206 */
[----:B------:R-:W-:Y:S02]  /*7420*/  USHF.R.S32.HI UR6, URZ, 0x1f, UR9 ;  /* 0x0000001f3f067899 */ /* 0x000fe40008011409 */
[----:B------:R-:W-:Y:S02]  /*7430*/  UIMAD UR11, UR9, UR13, URZ ;  /* 0x0000000d090b72a4 */ /* 0x000fe4000f8e023f */
[----:B------:R-:W-:Y:S02]  /*7440*/  UIMAD UR6, UR6, UR14, URZ ;  /* 0x0000000e060672a4 */ /* 0x000fe4000f8e023f */
[----:B------:R-:W-:Y:S02]  /*7450*/  UIADD3 UR5, UR5, UR7, URZ ;  /* 0x0000000705057290 */ /* 0x000fe4000fffe03f */
[----:B------:R-:W-:-:S02]  /*7460*/  UIADD3 UR10, UP0, UR11, UR16, URZ ;  /* 0x000000100b0a7290 */ /* 0x000fc4000ff1e03f */
[----:B------:R-:W-:Y:S02]  /*7470*/  UIMAD UR12, UR9, UR15, UR6 ;  /* 0x0000000f090c72a4 */ /* 0x000fe4000f8e0206 */
[----:B------:R-:W-:Y:S02]  /*7480*/  UIMAD.WIDE.U32 UR6, UR9, UR14, UR4 ;  /* 0x0000000e090672a5 */ /* 0x000fe4000f8e0004 */
[----:B------:R-:W-:Y:S01]  /*7490*/  ULEA.HI.X.SX32 UR11, UR11, UR8, 0x1, UP0 ;  /* 0x000000080b0b7291 */ /* 0x000fe200080f0e3f */
[----:B------:R-:W-:Y:S11]  /*74a0*/  @!P1 BRA `(.L_x_107) ;  /* 0x0000002c00a89947 */ /* 0x000ff60003800000 */
[----:B------:R-:W1:Y:S01]  /*74b0*/  S2R R5, SR_TID.X ;  /* 0x0000000000057919 */ /* 0x000e620000002100 */
[C---:B------:R-:W-:Y:S01]  /*74c0*/  VIADD R0, R4.reuse, 0x4f ;  /* 0x0000004f04007836 */ /* 0x040fe20000000000 */
[----:B------:R-:W-:Y:S01]  /*74d0*/  ISETP.GE.AND P1, PT, R4, 0x51, PT ;  /* 0x000000510400780c */ /* 0x000fe20003f26270 */
[----:B------:R-:W-:Y:S01]  /*74e0*/  ULDC UR4, c[0x0][0x760] ;  /* 0x0001d80000047ab9 */ /* 0x000fe20000000800 */
[----:B------:R-:W2:Y:S01]  /*74f0*/  S2UR UR28, SR_CTAID.X ;  /* 0x00000000001c79c3 */ /* 0x000ea20000002500 */
[----:B------:R-:W-:Y:S01]  /*7500*/  IMAD.HI R0, R0, 0x66666667, RZ ;  /* 0x6666666700007827 */ /* 0x000fe200078e02ff */
[----:B------:R-:W-:Y:S02]  /*7510*/  UIMAD UR13, UR13, UR4, URZ ;  /* 0x000000040d0d72a4 */ /* 0x000fe4000f8e023f */
[----:B------:R-:W-:Y:S02]  /*7520*/  UIADD3 UR12, UR7, UR12, URZ ;  /* 0x0000000c070c7290 */ /* 0x000fe4000fffe03f */
[----:B------:R-:W-:Y:S01]  /*7530*/  SHF.R.U32.HI R3, RZ, 0x1f, R0 ;  /* 0x0000001fff037819 */ /* 0x000fe20000011600 */
[----:B------:R-:W-:Y:S01]  /*7540*/  UMOV UR4, URZ ;  /* 0x0000003f00047c82 */ /* 0x000fe20008000000 */
[----:B------:R-:W-:-:S02]  /*7550*/  ULDC.64 UR26, c[0x0][0x208] ;  /* 0x00008200001a7ab9 */ /* 0x000fc40000000a00 */
[----:B------:R-:W-:-:S04]  /*7560*/  LEA.HI.SX32 R2, R0, R3, 0x1b ;  /* 0x0000000300027211 */ /* 0x000fc800078fdaff */
[----:B------:R-:W-:Y:S02]  /*7570*/  VIMNMX R2, R2, 0x1, !PT ;  /* 0x0000000102027848 */ /* 0x000fe40007fe0100 */
[----:B-1----:R-:W-:Y:S02]  /*7580*/  LOP3.LUT R0, R5, 0x1f, RZ, 0xc0, !PT ;  /* 0x0000001f05007812 */ /* 0x002fe400078ec0ff */
[----:B------:R-:W-:Y:S01]  /*7590*/  LOP3.LUT R5, R2, 0x1, RZ, 0xc0, !PT ;  /* 0x0000000102057812 */ /* 0x000fe200078ec0ff */
[----:B--2---:R-:W-:Y:S06]  /*75a0*/  @!P1 BRA `(.L_x_134) ;  /* 0x0000000800ac9947 */ /* 0x004fec0003800000 */
        /* <DEDUP_REMOVED lines=11> */
[----:B------:R-:W-:-:S12]  /*7660*/  UIADD3.X UR21, URZ, UR21, URZ, UP2, !UPT ;  /* 0x000000153f157290 */ /* 0x000fd800097fe43f */
.L_x_159:
[----:B------:R-:W-:Y:S01]  /*7670*/  UIMAD UR22, UR13, UR4, URZ ;  /* 0x000000040d1672a4 */ /* 0x000fe2000f8e023f */
[----:B------:R-:W-:Y:S01]  /*7680*/  ISETP.NE.AND P1, PT, R0, RZ, PT ;  /* 0x000000ff0000720c */ /* 0x000fe20003f25270 */
[----:B------:R-:W-:Y:S01]  /*7690*/  ULDC.64 UR8, c[0x0][0x768] ;  /* 0x0001da0000087ab9 */ /* 0x000fe20000000a00 */
[----:B------:R-:W-:Y:S01]  /*76a0*/  UIMAD UR14, UR5, 0x5000, URZ ;  /* 0x00005000050e78a4 */ /* 0x000fe2000f8e023f */
[----:B------:R-:W-:Y:S01]  /*76b0*/  VIADD R4, R4, 0xfffffffe ;  /* 0xfffffffe04047836 */ /* 0x000fe20000000000 */
[----:B------:R-:W-:Y:S01]  /*76c0*/  UIADD3 UR15, UP0, UR22, UR10, URZ ;  /* 0x0000000a160f7290 */ /* 0x000fe2000ff1e03f */
[----:B------:R-:W-:Y:S01]  /*76d0*/  BSSY B0, `(.L_x_135) ;  /* 0x0000010000007945 */ /* 0x000fe20003800000 */
[----:B------:R-:W-:Y:S02]  /*76e0*/  UIMAD.WIDE UR32, UR14, 0x4, UR16 ;  /* 0x000000040e2078a5 */ /* 0x000fe4000f8e0210 */
[----:B------:R-:W-:Y:S01]  /*76f0*/  ULEA.HI.X.SX32 UR23, UR22, UR11, 0x1, UP0 ;  /* 0x0000000b16177291 */ /* 0x000fe200080f0e3f */
[----:B------:R-:W-:Y:S01]  /*7700*/  ISETP.NE.AND P2, PT, R4, RZ, PT ;  /* 0x000000ff0400720c */ /* 0x000fe20003f45270 */
[----:B------:R-:W-:-:S02]  /*7710*/  ULEA UR24, UP0, UR15, UR8, 0x2 ;  /* 0x000000080f187291 */ /* 0x000fc4000f80103f */
[----:B------:R-:W-:Y:S02]  /*7720*/  UIMAD.WIDE UR30, UR14, 0x4, UR18 ;  /* 0x000000040e1e78a5 */ /* 0x000fe4000f8e0212 */
[----:B------:R-:W-:Y:S02]  /*7730*/  ULEA.HI.X UR23, UR15, UR9, UR23, 0x2, UP0 ;  /* 0x000000090f177291 */ /* 0x000fe400080f1417 */
[----:B-1----:R-:W-:Y:S01]  /*7740*/  IMAD.U32 R2, RZ, RZ, UR24 ;  /* 0x00000018ff027e24 */ /* 0x002fe2000f8e00ff */
[----:B------:R-:W-:-:S03]  /*7750*/  UIMAD.WIDE UR14, UR14, 0x4, UR20 ;  /* 0x000000040e0e78a5 */ /* 0x000fc6000f8e0214 */
[----:B------:R-:W-:Y:S01]  /*7760*/  IMAD.U32 R3, RZ, RZ, UR23 ;  /* 0x00000017ff037e24 */ /* 0x000fe2000f8e00ff */
[----:B------:R-:W-:Y:S08]  /*7770*/  @P1 BRA `(.L_x_136) ;  /* 0x0000000000141947 */ /* 0x000ff00003800000 */
.L_x_137:
[----:B------:R-:W2:Y:S04]  /*7780*/  LDG.E.STRONG.GPU R6, desc[UR26][R2.64] ;  /* 0x0000001a02067981 */ /* 0x000ea8000c1ef900 */
[----:B--2---:R-:W-:Y:S01]  /*7790*/  CCTL.IVALL ;  /* 0x00000000ff00798f */ /* 0x004fe20002000000 */
[----:B------:R-:W-:Y:S05]  /*77a0*/  YIELD ;  /* 0x0000000000007946 */ /* 0x000fea0003800000 */
[----:B------:R-:W-:-:S13]  /*77b0*/  ISETP.NE.AND P3, PT, R6, UR28, PT ;  /* 0x0000001c06007c0c */ /* 0x000fda000bf65270 */
[----:B------:R-:W-:Y:S05]  /*77c0*/  @P3 BRA `(.L_x_137) ;  /* 0xfffffffc00ec3947 */ /* 0x000fea000383ffff */
.L_x_136:
[----:B------:R-:W-:Y:S05]  /*77d0*/  BSYNC B0 ;  /* 0x0000000000007941 */ /* 0x000fea0003800000 */
.L_x_135:
[----:B------:R-:W-:-:S03]  /*77e0*/  UMOV UR23, 0xffffffff ;  /* 0xffffffff00177882 */ /* 0x000fc60000000000 */
[----:B------:R-:W-:Y:S05]  /*77f0*/  BRA.DIV UR23, `(.L_x_138) ;  /* 0x0000002e17407947 */ /* 0x000fea000b800000 */
[----:B------:R-:W-:Y:S01]  /*7800*/  NOP ;  /* 0x0000000000007918 */ /* 0x000fe20000000000 */
.L_x_202:
[----:B------:R-:W-:Y:S05]  /*7810*/  WARPSYNC.ALL ;  /* 0x0000000000007948 */ /* 0x000fea0003800000 */
[----:B------:R-:W-:Y:S06]  /*7820*/  BAR.SYNC.DEFER_BLOCKING 0xd, 0xa0 ;  /* 0x0342800000007b1d */ /* 0x000fec0000010000 */
[----:B------:R-:W-:Y:S04]  /*7830*/  BSSY B0, `(.L_x_139) ;  /* 0x0000011000007945 */ /* 0x000fe80003800000 */
[----:B------:R-:W-:Y:S05]  /*7840*/  @!P0 BRA `(.L_x_140) ;  /* 0x00000000003c8947 */ /* 0x000fea0003800000 */
[----:B------:R-:W1:Y:S01]  /*7850*/  S2UR UR34, SR_CgaCtaId ;  /* 0x00000000002279c3 */ /* 0x000e620000008800 */
[----:B------:R-:W-:Y:S01]  /*7860*/  UIMAD UR23, UR4, 0x2800, URZ ;  /* 0x00002800041778a4 */ /* 0x000fe2000f8e023f */
        /* <DEDUP_REMOVED lines=13> */
.L_x_140:
[----:B------:R-:W-:Y:S05]  /*7940*/  BSYNC B0 ;  /* 0x0000000000007941 */ /* 0x000fea0003800000 */
.L_x_139:
        /* <DEDUP_REMOVED lines=13> */
.L_x_142:
[----:B------:R-:W-:Y:S05]  /*7a20*/  BSYNC B0 ;  /* 0x0000000000007941 */ /* 0x000fea0003800000 */
.L_x_141:
[----:B------:R-:W-:Y:S06]  /*7a30*/  BAR.ARV 0xa, 0xa0 ;  /* 0x0282800000007b1d */ /* 0x000fec0000002000 */
[----:B------:R-:W-:Y:S04]  /*7a40*/  BSSY B0, `(.L_x_143) ;  /* 0x0000003000007945 */ /* 0x000fe80003800000 */
[----:B------:R-:W-:Y:S05]  /*7a50*/  @!P0 BRA `(.L_x_144) ;  /* 0x0000000000048947 */ /* 0x000fea0003800000 */
[----:B------:R-:W-:-:S04]  /*7a60*/  DEPBAR.LE SB0, 0x0 ;  /* 0x000080000000791a */ /* 0x000fc80000000000 */
.L_x_144:
[----:B------:R-:W-:Y:S05]  /*7a70*/  BSYNC B0 ;  /* 0x0000000000007941 */ /* 0x000fea0003800000 */
.L_x_143:
[----:B------:R-:W-:Y:S06]  /*7a80*/  BAR.ARV 0xb, 0xa0 ;  /* 0x02c2800000007b1d */ /* 0x000fec0000002000 */
[----:B------:R-:W-:Y:S01]  /*7a90*/  NOP ;  /* 0x0000000000007918 */ /* 0x000fe20000000000 */
[----:B------:R-:W-:Y:S04]  /*7aa0*/  BSSY B0, `(.L_x_145) ;  /* 0x0000011000007945 */ /* 0x000fe80003800000 */
[----:B------:R-:W-:Y:S05]  /*7ab0*/  @P1 BRA `(.L_x_146) ;  /* 0x00000000003c1947 */ /* 0x000fea0003800000 */
[----:B------:R-:W-:Y:S01]  /*7ac0*/  @!PT LDS RZ, [RZ] ;  /* 0x00000000fffff984 */ /* 0x000fe20000000800 */
[----:B------:R-:W-:Y:S01]  /*7ad0*/  @!PT LDS RZ, [RZ] ;  /* 0x00000000fffff984 */ /* 0x000fe20000000800 */
[----:B------:R-:W-:Y:S01]  /*7ae0*/  @!PT LDS RZ, [RZ] ;  /* 0x00000000fffff984 */ /* 0x000fe20000000800 */
[----:B------:R-:W-:Y:S01]  /*7af0*/  @!PT LDS RZ, [RZ] ;  /* 0x00000000fffff984 */ /* 0x000fe20000000800 */
[----:B------:R1:W-:Y:S06]  /*7b00*/  MEMBAR.ALL.CTA ;  /* 0x0000000000007992 */ /* 0x0003ec0000008000 */
[----:B-1----:R-:W-:Y:S06]  /*7b10*/  MEMBAR.ALL.GPU ;  /* 0x0000000000007992 */ /* 0x002fec000000a000 */
[----:B------:R-:W-:-:S00]  /*7b20*/  ERRBAR ;  /* 0x00000000000079ab */ /* 0x000fc00000000000 */
[----:B------:R-:W-:Y:S06]  /*7b30*/  CGAERRBAR ;  /* 0x00000000000075ab */ /* 0x000fec0000000000 */
[----:B012345:R-:W-:Y:S01]  /*7b40*/  CCTL.IVALL ;  /* 0x00000000ff00798f */ /* 0x03ffe20002000000 */
[----:B------:R-:W1:Y:S01]  /*7b50*/  S2R R6, SR_LANEID ;  /* 0x0000000000067919 */ /* 0x000e620000000000 */
[----:B------:R-:W-:Y:S02]  /*7b60*/  VOTEU.ANY UR23, UPT, PT ;  /* 0x0000000000177886 */ /* 0x000fe400038e0100 */
[----:B------:R-:W-:-:S02]  /*7b70*/  UFLO.U32 UR24, UR23 ;  /* 0x00000017001872bd */ /* 0x000fc400080e0000 */
[----:B------:R-:W2:Y:S04]  /*7b80*/  POPC R7, UR23 ;  /* 0x0000001700077d09 */ /* 0x000ea80008000000 */
[----:B-1----:R-:W-:-:S13]  /*7b90*/  ISETP.EQ.U32.AND P3, PT, R6, UR24, PT ;  /* 0x0000001806007c0c */ /* 0x002fda000bf62070 */
[----:B--2---:R1:W-:Y:S02]  /*7ba0*/  @P3 REDG.E.ADD.S32.STRONG.GPU desc[UR26][R2.64], R7 ;  /* 0x000000070200398e */ /* 0x0043e4000c10e39a */
.L_x_146:
[----:B------:R-:W-:Y:S05]  /*7bb0*/  BSYNC B0 ;  /* 0x0000000000007941 */ /* 0x000fea0003800000 */
.L_x_145:
[----:B------:R-:W-:Y:S01]  /*7bc0*/  UIADD3 UR22, UR13, UR22, URZ ;  /* 0x000000160d167290 */ /* 0x000fe2000fffe03f */
[----:B------:R-:W-:Y:S03]  /*7bd0*/  BSSY B0, `(.L_x_147) ;  /* 0x000000d000007945 */ /* 0x000fe60003800000 */
[----:B------:R-:W-:-:S04]  /*7be0*/  UIADD3 UR23, UP0, UR22, UR10, URZ ;  /* 0x0000000a16177290 */ /* 0x000fc8000ff1e03f */
[----:B------:R-:W-:Y:S02]  /*7bf0*/  ULEA.HI.X.SX32 UR22, UR22, UR11, 0x1, UP0 ;  /* 0x0000000b16167291 */ /* 0x000fe400080f0e3f */
[----:B------:R-:W-:-:S04]  /*7c00*/  ULEA UR8, UP0, UR23, UR8, 0x2 ;  /* 0x0000000817087291 */ /* 0x000fc8000f80103f */
[----:B------:R-:W-:Y:S02]  /*7c10*/  ULEA.HI.X UR22, UR23, UR9, UR22, 0x2, UP0 ;  /* 0x0000000917167291 */ /* 0x000fe400080f1416 */
[----:B-1----:R-:W-:-:S04]  /*7c20*/  IMAD.U32 R2, RZ, RZ, UR8 ;  /* 0x00000008ff027e24 */ /* 0x002fc8000f8e00ff */
[----:B------:R-:W-:Y:S01]  /*7c30*/  IMAD.U32 R3, RZ, RZ, UR22 ;  /* 0x00000016ff037e24 */ /* 0x000fe2000f8e00ff */
[----:B------:R-:W-:Y:S06]  /*7c40*/  @P1 BRA `(.L_x_148) ;  /* 0x0000000000141947 */ /* 0x000fec0003800000 */
.L_x_149:
[----:B------:R-:W2:Y:S04]  /*7c50*/  LDG.E.STRONG.GPU R6, desc[UR26][R2.64] ;  /* 0x0000001a02067981 */ /* 0x000ea8000c1ef900 */
[----:B--2---:R-:W-:Y:S01]  /*7c60*/  CCTL.IVALL ;  /* 0x00000000ff00798f */ /* 0x004fe20002000000 */
[----:B------:R-:W-:Y:S05]  /*7c70*/  YIELD ;  /* 0x0000000000007946 */ /* 0x000fea0003800000 */
[----:B------:R-:W-:-:S13]  /*7c80*/  ISETP.NE.AND P3, PT, R6, UR28, PT ;  /* 0x0000001c06007c0c */ /* 0x000fda000bf65270 */
[----:B------:R-:W-:Y:S05]  /*7c90*/  @P3 BRA `(.L_x_149) ;  /* 0xfffffffc00ec3947 */ /* 0x000fea000383ffff */
.L_x_148:
[----:B------:R-:W-:Y:S05]  /*7ca0*/  BSYNC B0 ;  /* 0x0000000000007941 */ /* 0x000fea0003800000 */
.L_x_147:
[----:B------:R-:W-:-:S03]  /*7cb0*/  UMOV UR8, 0xffffffff ;  /* 0xffffffff00087882 */ /* 0x000fc60000000000 */
[----:B------:R-:W-:Y:S05]  /*7cc0*/  BRA.DIV UR8, `(.L_x_150) ;  /* 0x0000002a08287947 */ /* 0x000fea000b800000 */
[----:B------:R-:W-:Y:S01]  /*7cd0*/  NOP ;  /* 0x0000000000007918 */ /* 0x000fe20000000000 */
.L_x_205:
[----:B------:R-:W-:Y:S05]  /*7ce0*/  WARPSYNC.ALL ;  /* 0x0000000000007948 */ /* 0x000fea0003800000 */
        /* <DEDUP_REMOVED lines=12> */
.L_x_152:
[----:B------:R-:W-:Y:S05]  /*7db0*/  BSYNC B0 ;  /* 0x0000000000007941 */ /* 0x000fea0003800000 */
.L_x_151:
        /* <DEDUP_REMOVED lines=13> */
.L_x_154:
[----:B------:R-:W-:Y:S05]  /*7e90*/  BSYNC B0 ;  /* 0x0000000000007941 */ /* 0x000fea0003800000 */
.L_x_153:
[----:B------:R-:W-:Y:S06]  /*7ea0*/  BAR.ARV 0xa, 0xa0 ;  /* 0x0282800000007b1d */ /* 0x000fec0000002000 */
[----:B------:R-:W-:Y:S04]  /*7eb0*/  BSSY B0, `(.L_x_155) ;  /* 0x0000003000007945 */ /* 0x000fe80003800000 */
[----:B------:R-:W-:Y:S05]  /*7ec0*/  @!P0 BRA `(.L_x_156) ;  /* 0x0000000000048947 */ /* 0x000fea0003800000 */
[----:B------:R-:W-:-:S04]  /*7ed0*/  DEPBAR.LE SB0, 0x0 ;  /* 0x000080000000791a */ /* 0x000fc80000000000 */
.L_x_156:
[----:B------:R-:W-:Y:S05]  /*7ee0*/  BSYNC B0 ;  /* 0x0000000000007941 */ /* 0x000fea0003800000 */
.L_x_155:
[----:B------:R-:W-:Y:S06]  /*7ef0*/  BAR.ARV 0xb, 0xa0 ;  /* 0x02c2800000007b1d */ /* 0x000fec0000002000 */
[----:B------:R-:W-:Y:S01]  /*7f00*/  NOP ;  /* 0x0000000000007918 */ /* 0x000fe20000000000 */
[----:B------:R-:W-:Y:S04]  /*7f10*/  BSSY B0, `(.L_x_157) ;  /* 0x0000011000007945 */ /* 0x000fe80003800000 */
[----:B------:R-:W-:Y:S05]  /*7f20*/  @P1 BRA `(.L_x_158) ;  /* 0x00000000003c1947 */ /* 0x000fea0003800000 */
[----:B------:R-:W1:Y:S01]  /*7f30*/  S2R R6, SR_LANEID ;  /* 0x0000000000067919 */ /* 0x000e620000000000 */
[----:B------:R-:W-:Y:S01]  /*7f40*/  @!PT LDS RZ, [RZ] ;  /* 0x00000000fffff984 */ /* 0x000fe20000000800 */
[----:B------:R-:W-:Y:S01]  /*7f50*/  @!PT LDS RZ, [RZ] ;  /* 0x00000000fffff984 */ /* 0x000fe20000000800 */
[----:B------:R-:W-:Y:S01]  /*7f60*/  @!PT LDS RZ, [RZ] ;  /* 0x00000000fffff984 */ /* 0x000fe20000000800 */
[----:B------:R-:W-:Y:S01]  /*7f70*/  @!PT LDS RZ, [RZ] ;  /* 0x00000000fffff984 */ /* 0x000fe20000000800 */
[----:B------:R2:W-:Y:S06]  /*7f80*/  MEMBAR.ALL.CTA ;  /* 0x0000000000007992 */ /* 0x0005ec0000008000 */
[----:B--2---:R-:W-:Y:S06]  /*7f90*/  MEMBAR.ALL.GPU ;  /* 0x0000000000007992 */ /* 0x004fec000000a000 */
[----:B------:R-:W-:-:S00]  /*7fa0*/  ERRBAR ;  /* 0x00000000000079ab */ /* 0x000fc00000000000 */
[----:B------:R-:W-:Y:S06]  /*7fb0*/  CGAERRBAR ;  /* 0x00000000000075ab */ /* 0x000fec0000000000 */
[----:B012345:R-:W-:Y:S01]  /*7fc0*/  CCTL.IVALL ;  /* 0x00000000ff00798f */ /* 0x03ffe20002000000 */
[----:B------:R-:W-:Y:S02]  /*7fd0*/  VOTEU.ANY UR8, UPT, PT ;  /* 0x0000000000087886 */ /* 0x000fe400038e0100 */
[----:B------:R-:W-:Y:S02]  /*7fe0*/  UFLO.U32 UR9, UR8 ;  /* 0x00000008000972bd */ /* 0x000fe400080e0000 */
[----:B------:R-:W2:Y:S04]  /*7ff0*/  POPC R7, UR8 ;  /* 0x0000000800077d09 */ /* 0x000ea80008000000 */
[----:B-1----:R-:W-:-:S13]  /*8000*/  ISETP.EQ.U32.AND P1, PT, R6, UR9, PT ;  /* 0x0000000906007c0c */ /* 0x002fda000bf22070 */
[----:B--2---:R1:W-:Y:S02]  /*8010*/  @P1 REDG.E.ADD.S32.STRONG.GPU desc[UR26][R2.64], R7 ;  /* 0x000000070200198e */ /* 0x0043e4000c10e39a */
.L_x_158:
[----:B------:R-:W-:Y:S05]  /*8020*/  BSYNC B0 ;  /* 0x0000000000007941 */ /* 0x000fea0003800000 */
.L_x_157:
[----:B------:R-:W-:Y:S02]  /*8030*/  UIADD3 UR4, UR4, 0x2, URZ ;  /* 0x0000000204047890 */ /* 0x000fe4000fffe03f */
[----:B------:R-:W-:Y:S01]  /*8040*/  UIADD3 UR5, UR5, 0x1, URZ ;  /* 0x0000000105057890 */ /* 0x000fe2000fffe03f */
[----:B------:R-:W-:Y:S11]  /*8050*/  @P2 BRA `(.L_x_159) ;  /* 0xfffffff400842947 */ /* 0x000ff6000383ffff */
.L_x_134:
[----:B------:R-:W-:-:S13]  /*8060*/  ISETP.NE.AND P1, PT, R5, RZ, PT ;  /* 0x000000ff0500720c */ /* 0x000fda0003f25270 */
[----:B------:R-:W-:Y:S05]  /*8070*/  @!P1 BRA `(.L_x_107) ;  /* 0x0000002000b49947 */ /* 0x000fea0003800000 */
[----:B------:R-:W-:Y:S01]  /*8080*/  UIMAD UR5, UR13, UR4, URZ ;  /* 0x000000040d0572a4 */ /* 0x000fe2000f8e023f */
[----:B------:R-:W-:Y:S01]  /*8090*/  ISETP.NE.AND P1, PT, R0, RZ, PT ;  /* 0x000000ff0000720c */ /* 0x000fe20003f25270 */
[----:B------:R-:W-:Y:S01]  /*80a0*/  ULDC.64 UR14, c[0x0][0x768] ;  /* 0x0001da00000e7ab9 */ /* 0x000fe20000000a00 */
[----:B------:R-:W-:Y:S01]  /*80b0*/  BSSY B0, `(.L_x_160) ;  /* 0x000000d000007945 */ /* 0x000fe20003800000 */
[----:B------:R-:W-:-:S04]  /*80c0*/  UIADD3 UR8, UP0, UR5, UR10, URZ ;  /* 0x0000000a05087290 */ /* 0x000fc8000ff1e03f */
[----:B------:R-:W-:Y:S02]  /*80d0*/  ULEA.HI.X.SX32 UR5, UR5, UR11, 0x1, UP0 ;  /* 0x0000000b05057291 */ /* 0x000fe400080f0e3f */
[----:B------:R-:W-:-:S04]  /*80e0*/  ULEA UR9, UP0, UR8, UR14, 0x2 ;  /* 0x0000000e08097291 */ /* 0x000fc8000f80103f */
[----:B------:R-:W-:Y:S02]  /*80f0*/  ULEA.HI.X UR5, UR8, UR15, UR5, 0x2, UP0 ;  /* 0x0000000f08057291 */ /* 0x000fe400080f1405 */
[----:B-1----:R-:W-:-:S04]  /*8100*/  IMAD.U32 R2, RZ, RZ, UR9 ;  /* 0x00000009ff027e24 */ /* 0x002fc8000f8e00ff */
[----:B------:R-:W-:Y:S01]  /*8110*/  IMAD.U32 R3, RZ, RZ, UR5 ;  /* 0x00000005ff037e24 */ /* 0x000fe2000f8e00ff */
[----:B------:R-:W-:Y:S06]  /*8120*/  @P1 BRA `(.L_x_161) ;  /* 0x0000000000141947 */ /* 0x000fec0003800000 */
.L_x_162:
[----:B------:R-:W2:Y:S04]  /*8130*/  LDG.E.STRONG.GPU R0, desc[UR26][R2.64] ;  /* 0x0000001a02007981 */ /* 0x000ea8000c1ef900 */
[----:B--2---:R-:W-:Y:S01]  /*8140*/  CCTL.IVALL ;  /* 0x00000000ff00798f */ /* 0x004fe20002000000 */
[----:B------:R-:W-:Y:S05]  /*8150*/  YIELD ;  /* 0x0000000000007946 */ /* 0x000fea0003800000 */
[----:B------:R-:W-:-:S13]  /*8160*/  ISETP.NE.AND P2, PT, R0, UR28, PT ;  /* 0x0000001c00007c0c */ /* 0x000fda000bf45270 */
[----:B------:R-:W-:Y:S05]  /*8170*/  @P2 BRA `(.L_x_162) ;  /* 0xfffffffc00ec2947 */ /* 0x000fea000383ffff */
.L_x_161:
[----:B------:R-:W-:Y:S05]  /*8180*/  BSYNC B0 ;  /* 0x0000000000007941 */ /* 0x000fea0003800000 */
.L_x_160:
[----:B------:R-:W-:-:S03]  /*8190*/  UMOV UR5, 0xffffffff ;  /* 0xffffffff00057882 */ /* 0x000fc60000000000 */
[----:B------:R-:W-:Y:S05]  /*81a0*/  BRA.DIV UR5, `(.L_x_163) ;  /* 0x00000026050c7947 */ /* 0x000fea000b800000 */
[----:B------:R-:W-:Y:S01]  /*81b0*/  NOP ;  /* 0x0000000000007918 */ /* 0x000fe20000000000 */
.L_x_208:
[----:B------:R-:W-:Y:S01]  /*81c0*/  IMAD.U32 R6, RZ, RZ, UR4 ;  /* 0x00000004ff067e24 */ /* 0x000fe2000f8e00ff */
[----:B------:R-:W-:Y:S05]  /*81d0*/  WARPSYNC.ALL ;  /* 0x0000000000007948 */ /* 0x000fea0003800000 */
[----:B------:R-:W-:Y:S01]  /*81e0*/  BAR.SYNC.DEFER_BLOCKING 0xd, 0xa0 ;  /* 0x0342800000007b1d */ /* 0x000fe20000010000 */
[----:B------:R-:W-:-:S05]  /*81f0*/  IMAD R6, R6, 0x2800, RZ ;  /* 0x0000280006067824 */ /* 0x000fca00078e02ff */
[----:B------:R-:W-:Y:S04]  /*8200*/  BSSY B0, `(.L_x_164) ;  /* 0x0000012000007945 */ /* 0x000fe80003800000 */
[----:B------:R-:W-:Y:S05]  /*8210*/  @!P0 BRA `(.L_x_165) ;  /* 0x0000000000408947 */ /* 0x000fea0003800000 */
[----:B------:R-:W1:Y:S01]  /*8220*/  LDC.64 R8, c[0x0][0x2c0] ;  /* 0x0000b000ff087b82 */ /* 0x000e620000000a00 */
[C---:B------:R-:W-:Y:S01]  /*8230*/  IADD3 R4, P2, R6.reuse, UR6, RZ ;  /* 0x0000000606047c10 */ /* 0x040fe2000ff5e0ff */
[----:B------:R-:W-:Y:S01]  /*8240*/  UMOV UR5, 0x400 ;  /* 0x0000040000057882 */ /* 0x000fe20000000000 */
[----:B------:R-:W-:Y:S01]  /*8250*/  UMOV UR16, 0x0 ;  /* 0x0000000000107882 */ /* 0x000fe20000000000 */
[----:B------:R-:W-:Y:S01]  /*8260*/  UMOV UR17, 0x14f00000 ;  /* 0x14f0000000117882 */ /* 0x000fe20000000000 */
[----:B------:R-:W-:-:S03]  /*8270*/  LEA.HI.X.SX32 R5, R6, UR12, 0x1, P2 ;  /* 0x0000000c06057c11 */ /* 0x000fc600090f0eff */
[----:B------:R-:W2:Y:S01]  /*8280*/  S2UR UR8, SR_CgaCtaId ;  /* 0x00000000000879c3 */ /* 0x000ea20000008800 */
[----:B-1----:R-:W-:-:S04]  /*8290*/  LEA R0, P3, R4, R8, 0x2 ;  /* 0x0000000804007211 */ /* 0x002fc800078610ff */
[----:B------:R-:W-:Y:S02]  /*82a0*/  LEA.HI.X R4, R4, R9, R5, 0x2, P3 ;  /* 0x0000000904047211 */ /* 0x000fe400018f1405 */
[----:B------:R-:W-:Y:S02]  /*82b0*/  R2UR UR14, R0 ;  /* 0x00000000000e72ca */ /* 0x000fe400000e0000 */
[----:B------:R-:W-:Y:S01]  /*82c0*/  R2UR UR15, R4 ;  /* 0x00000000040f72ca */ /* 0x000fe200000e0000 */
[----:B--2---:R-:W-:-:S03]  /*82d0*/  ULEA UR5, UR8, UR5, 0x18 ;  /* 0x0000000508057291 */ /* 0x004fc6000f8ec03f */
[----:B------:R-:W-:Y:S01]  /*82e0*/  UMOV UR8, 0x500 ;  /* 0x0000050000087882 */ /* 0x000fe20000000000 */
[----:B------:R-:W-:-:S09]  /*82f0*/  UIADD3 UR5, UR5, 0x10000, URZ ;  /* 0x0001000005057890 */ /* 0x000fd2000fffe03f */
[----:B------:R1:W-:Y:S02]  /*8300*/  UBLKRED.G.S.ADD.F32.RN [UR14], [UR5], UR8, desc[UR16] ;  /* 0x0000100e050073bb */ /* 0x0003e400080a1408 */
[----:B-1----:R0:W-:Y:S02]  /*8310*/  UTMACMDFLUSH ;  /* 0x00000000000079b7 */ /* 0x0021e40000000000 */
.L_x_165:
[----:B------:R-:W-:Y:S05]  /*8320*/  BSYNC B0 ;  /* 0x0000000000007941 */ /* 0x000fea0003800000 */
.L_x_164:
[----:B------:R-:W-:Y:S06]  /*8330*/  BAR.SYNC.DEFER_BLOCKING 0xe, 0xa0 ;  /* 0x0382800000007b1d */ /* 0x000fec0000010000 */
[----:B------:R-:W-:Y:S04]  /*8340*/  BSSY B0, `(.L_x_166) ;  /* 0x0000013000007945 */ /* 0x000fe80003800000 */
[----:B------:R-:W-:Y:S05]  /*8350*/  @!P0 BRA `(.L_x_167) ;  /* 0x0000000000448947 */ /* 0x000fea0003800000 */
[----:B------:R-:W1:Y:S01]  /*8360*/  S2UR UR15, SR_CgaCtaId ;  /* 0x00000000000f79c3 */ /* 0x000e620000008800 */
[----:B------:R-:W-:Y:S01]  /*8370*/  R2UR UR5, R6 ;  /* 0x00000000060572ca */ /* 0x000fe200000e0000 */
[----:B------:R-:W-:Y:S01]  /*8380*/  UMOV UR14, 0x400 ;  /* 0x00000400000e7882 */ /* 0x000fe20000000000 */
[----:B------:R-:W-:Y:S01]  /*8390*/  ULDC.64 UR8, c[0x0][0x2c0] ;  /* 0x0000b00000087ab9 */ /* 0x000fe20000000a00 */
[----:B------:R-:W-:-:S10]  /*83a0*/  UMOV UR17, 0x14f00000 ;  /* 0x14f0000000117882 */ /* 0x000fd40000000000 */
[----:B------:R-:W-:-:S04]  /*83b0*/  UIADD3 UR5, UR5, 0x1400, URZ ;  /* 0x0000140005057890 */ /* 0x000fc8000fffe03f */
[----:B------:R-:W-:-:S04]  /*83c0*/  UIADD3 UR16, UP0, UR5, UR6, URZ ;  /* 0x0000000605107290 */ /* 0x000fc8000ff1e03f */
[----:B------:R-:W-:Y:S02]  /*83d0*/  ULEA.HI.X.SX32 UR5, UR5, UR12, 0x1, UP0 ;  /* 0x0000000c05057291 */ /* 0x000fe400080f0e3f */
[----:B-1----:R-:W-:Y:S02]  /*83e0*/  ULEA UR14, UR15, UR14, 0x18 ;  /* 0x0000000e0f0e7291 */ /* 0x002fe4000f8ec03f */
[----:B------:R-:W-:Y:S02]  /*83f0*/  ULEA UR8, UP0, UR16, UR8, 0x2 ;  /* 0x0000000810087291 */ /* 0x000fe4000f80103f */
[----:B------:R-:W-:Y:S02]  /*8400*/  UIADD3 UR14, UR14, 0x15000, URZ ;  /* 0x000150000e0e7890 */ /* 0x000fe4000fffe03f */
[----:B------:R-:W-:-:S03]  /*8410*/  ULEA.HI.X UR9, UR16, UR9, UR5, 0x2, UP0 ;  /* 0x0000000910097291 */ /* 0x000fc600080f1405 */
[----:B------:R-:W-:Y:S01]  /*8420*/  UMOV UR5, 0x500 ;  /* 0x0000050000057882 */ /* 0x000fe20000000000 */
[----:B------:R-:W-:-:S05]  /*8430*/  UMOV UR16, 0x0 ;  /* 0x0000000000107882 */ /* 0x000fca0000000000 */
[----:B------:R1:W-:Y:S01]  /*8440*/  UBLKRED.G.S.ADD.F32.RN [UR8], [UR14], UR5, desc[UR16] ;  /* 0x000010080e0073bb */ /* 0x0003e200080a1405 */
[----:B------:R0:W-:Y:S01]  /*8450*/  UTMACMDFLUSH ;  /* 0x00000000000079b7 */ /* 0x0001e20000000000 */
[----:B-1----:R-:W-:-:S04]  /*8460*/  DEPBAR.LE SB0, 0x1 ;  /* 0x000080400000791a */ /* 0x002fc80000000000 */
.L_x_167:
[----:B------:R-:W-:Y:S05]  /*8470*/  BSYNC B0 ;  /* 0x0000000000007941 */ /* 0x000fea0003800000 */
.L_x_166:
[----:B------:R-:W-:Y:S06]  /*8480*/  BAR.ARV 0xa, 0xa0 ;  /* 0x0282800000007b1d */ /* 0x000fec0000002000 */
[----:B------:R-:W-:Y:S04]  /*8490*/  BSSY B0, `(.L_x_168) ;  /* 0x0000003000007945 */ /* 0x000fe80003800000 */
[----:B------:R-:W-:Y:S05]  /*84a0*/  @!P0 BRA `(.L_x_169) ;  /* 0x0000000000048947 */ /* 0x000fea0003800000 */
[----:B------:R-:W-:-:S04]  /*84b0*/  DEPBAR.LE SB0, 0x0 ;  /* 0x000080000000791a */ /* 0x000fc80000000000 */
.L_x_169:
[----:B------:R-:W-:Y:S05]  /*84c0*/  BSYNC B0 ;  /* 0x0000000000007941 */ /* 0x000fea0003800000 */
.L_x_168:
[----:B------:R-:W-:Y:S06]  /*84d0*/  BAR.ARV 0xb, 0xa0 ;  /* 0x02c2800000007b1d */ /* 0x000fec0000002000 */
[----:B------:R-:W-:Y:S01]  /*84e0*/  NOP ;  /* 0x0000000000007918 */ /* 0x000fe20000000000 */
        /* <DEDUP_REMOVED lines=15> */
[----:B--2---:R4:W-:Y:S01]  /*85e0*/  @P0 REDG.E.ADD.S32.STRONG.GPU desc[UR26][R2.64], R5 ;  /* 0x000000050200098e */ /* 0x0049e2000c10e39a */
[----:B------:R-:W-:Y:S05]  /*85f0*/  BRA `(.L_x_107) ;  /* 0x0000001c00547947 */ /* 0x000fea0003800000 */
.L_x_133:
        /* <DEDUP_REMOVED lines=55> */
.L_x_209:
        /* <DEDUP_REMOVED lines=10> */
.L_x_173:
        /* <DEDUP_REMOVED lines=84> */
.L_x_184:
[----:B------:R-:W-:-:S04]  /*8f50*/  SHF.L.U32 R21, R18, 0x1f, RZ ;  /* 0x0000001f12157819 */ /* 0x000fc800000006ff */
[----:B-1----:R-:W1:Y:S02]  /*8f60*/  SYNCS.PHASECHK.TRANS64.TRYWAIT P1, [R20+URZ+0x38840], R21 ;  /* 0x03884015140075a7 */ /* 0x002e64000802017f */
[----:B-12---:R-:W-:Y:S05]  /*8f70*/  @!P1 BRA `(.L_x_176) ;  /* 0x0000001400c89947 */ /* 0x006fea0003800000 */
.L_x_210:
[----:B------:R-:W-:Y:S05]  /*8f80*/  @P0 BRA `(.L_x_177) ;  /* 0x0000000000140947 */ /* 0x000fea0003800000 */
[----:B------:R-:W-:Y:S01]  /*8f90*/  ISETP.NE.AND P1, PT, R12, RZ, PT ;  /* 0x000000ff0c00720c */ /* 0x000fe20003f25270 */
[----:B------:R-:W-:-:S04]  /*8fa0*/  IMAD.MOV.U32 R3, RZ, RZ, 0x5140 ;  /* 0x00005140ff037424 */ /* 0x000fc800078e00ff */
[----:B------:R2:W-:Y:S08]  /*8fb0*/  SYNCS.ARRIVE.TRANS64 RZ, [R20+URZ+0x38830], R3 ;  /* 0x0388300314ff79a7 */ /* 0x0005f0000800003f */
[----:B------:R-:W-:Y:S05]  /*8fc0*/  @!P1 BRA `(.L_x_177) ;  /* 0x0000000000049947 */ /* 0x000fea0003800000 */
[----:B------:R-:W-:Y:S01]  /*8fd0*/  BPT.TRAP 0x1 ;  /* 0x000000040000795c */ /* 0x000fe20000300000 */
.L_x_177:
        /* <DEDUP_REMOVED lines=36> */
.L_x_211:
[----:B------:R-:W-:Y:S05]  /*9220*/  @P0 BRA `(.L_x_179) ;  /* 0x0000000000140947 */ /* 0x000fea0003800000 */
[----:B------:R-:W-:Y:S01]  /*9230*/  ISETP.NE.AND P1, PT, R12, RZ, PT ;  /* 0x000000ff0c00720c */ /* 0x000fe20003f25270 */
[----:B------:R-:W-:-:S04]  /*9240*/  IMAD.MOV.U32 R0, RZ, RZ, 0x5140 ;  /* 0x00005140ff007424 */ /* 0x000fc800078e00ff */
[----:B------:R4:W-:Y:S08]  /*9250*/  SYNCS.ARRIVE.TRANS64 RZ, [R20+URZ+0x38818], R0 ;  /* 0x0388180014ff79a7 */ /* 0x0009f0000800003f */
[----:B------:R-:W-:Y:S05]  /*9260*/  @!P1 BRA `(.L_x_179) ;  /* 0x0000000000049947 */ /* 0x000fea0003800000 */
[----:B------:R-:W-:Y:S01]  /*9270*/  BPT.TRAP 0x1 ;  /* 0x000000040000795c */ /* 0x000fe20000300000 */
.L_x_179:
        /* <DEDUP_REMOVED lines=27> */
.L_x_212:
        /* <DEDUP_REMOVED lines=9> */
.L_x_181:
        /* <DEDUP_REMOVED lines=31> */
.L_x_214:
[----:B------:R-:W-:Y:S05]  /*96b0*/  @P0 BRA `(.L_x_183) ;  /* 0x0000000000140947 */ /* 0x000fea0003800000 */
[----:B------:R-:W-:Y:S01]  /*96c0*/  ISETP.NE.AND P1, PT, R12, RZ, PT ;  /* 0x000000ff0c00720c */ /* 0x000fe20003f25270 */
[----:B-1----:R-:W-:-:S04]  /*96d0*/  IMAD.MOV.U32 R5, RZ, RZ, 0x5140 ;  /* 0x00005140ff057424 */ /* 0x002fc800078e00ff */
[----:B------:R2:W-:Y:S08]  /*96e0*/  SYNCS.ARRIVE.TRANS64 RZ, [R20+URZ+0x38810], R5 ;  /* 0x0388100514ff79a7 */ /* 0x0005f0000800003f */
[----:B------:R-:W-:Y:S05]  /*96f0*/  @!P1 BRA `(.L_x_183) ;  /* 0x0000000000049947 */ /* 0x000fea0003800000 */
[----:B------:R-:W-:Y:S01]  /*9700*/  BPT.TRAP 0x1 ;  /* 0x000000040000795c */ /* 0x000fe20000300000 */
.L_x_183:
        /* <DEDUP_REMOVED lines=28> */
.L_x_175:
[----:B------:R-:W-:-:S13]  /*98d0*/  ISETP.NE.AND P1, PT, R10, RZ, PT ;  /* 0x000000ff0a00720c */ /* 0x000fda0003f25270 */
[----:B------:R-:W-:Y:S05]  /*98e0*/  @!P1 BRA `(.L_x_174) ;  /* 0x0000000400289947 */ /* 0x000fea0003800000 */
[----:B------:R-:W-:-:S04]  /*98f0*/  SHF.L.U32 R9, R18, 0x1f, RZ ;  /* 0x0000001f12097819 */ /* 0x000fc800000006ff */
[----:B------:R-:W3:Y:S02]  /*9900*/  SYNCS.PHASECHK.TRANS64.TRYWAIT P1, [R20+URZ+0x38840], R9 ;  /* 0x03884009140075a7 */ /* 0x000ee4000802017f */
[----:B---3--:R-:W-:Y:S05]  /*9910*/  @!P1 BRA `(.L_x_185) ;  /* 0x0000000c00b49947 */ /* 0x008fea0003800000 */
.L_x_215:
[----:B------:R-:W-:Y:S05]  /*9920*/  @P0 BRA `(.L_x_186) ;  /* 0x0000000000140947 */ /* 0x000fea0003800000 */
[----:B------:R-:W-:Y:S01]  /*9930*/  ISETP.NE.AND P1, PT, R12, RZ, PT ;  /* 0x000000ff0c00720c */ /* 0x000fe20003f25270 */
[----:B-12---:R-:W-:-:S04]  /*9940*/  IMAD.MOV.U32 R5, RZ, RZ, 0x5140 ;  /* 0x00005140ff057424 */ /* 0x006fc800078e00ff */
[----:B------:R4:W-:Y:S08]  /*9950*/  SYNCS.ARRIVE.TRANS64 RZ, [R20+URZ+0x38830], R5 ;  /* 0x0388300514ff79a7 */ /* 0x0009f0000800003f */
[----:B------:R-:W-:Y:S05]  /*9960*/  @!P1 BRA `(.L_x_186) ;  /* 0x0000000000049947 */ /* 0x000fea0003800000 */
[----:B------:R-:W-:Y:S01]  /*9970*/  BPT.TRAP 0x1 ;  /* 0x000000040000795c */ /* 0x000fe20000300000 */
.L_x_186:
        /* <DEDUP_REMOVED lines=33> */
.L_x_216:
[----:B------:R-:W-:Y:S05]  /*9b90*/  @P0 BRA `(.L_x_188) ;  /* 0x0000000000140947 */ /* 0x000fea0003800000 */
[----:B------:R-:W-:Y:S01]  /*9ba0*/  ISETP.NE.AND P0, PT, R12, RZ, PT ;  /* 0x000000ff0c00720c */ /* 0x000fe20003f05270 */
[----:B------:R-:W-:-:S04]  /*9bb0*/  IMAD.MOV.U32 R5, RZ, RZ, 0x5140 ;  /* 0x00005140ff057424 */ /* 0x000fc800078e00ff */
[----:B------:R2:W-:Y:S08]  /*9bc0*/  SYNCS.ARRIVE.TRANS64 RZ, [R20+URZ+0x38818], R5 ;  /* 0x0388180514ff79a7 */ /* 0x0005f0000800003f */
[----:B------:R-:W-:Y:S05]  /*9bd0*/  @!P0 BRA `(.L_x_188) ;  /* 0x0000000000048947 */ /* 0x000fea0003800000 */
[----:B------:R-:W-:Y:S01]  /*9be0*/  BPT.TRAP 0x1 ;  /* 0x000000040000795c */ /* 0x000fe20000300000 */
.L_x_188:
        /* <DEDUP_REMOVED lines=26> */
.L_x_174:
[----:B------:R-:W-:Y:S01]  /*9d90*/  IMAD R4, R13, 0x8, R20 ;  /* 0x000000080d047824 */ /* 0x000fe200078e0214 */
[----:B------:R-:W-:Y:S01]  /*9da0*/  SHF.L.U32 R3, R18, 0x1f, RZ ;  /* 0x0000001f12037819 */ /* 0x000fe200000006ff */
[----:B------:R-:W4:Y:S03]  /*9db0*/  S2R R2, SR_TID.X ;  /* 0x0000000000027919 */ /* 0x000f260000002100 */
[----:B------:R-:W5:Y:S01]  /*9dc0*/  SYNCS.PHASECHK.TRANS64.TRYWAIT P0, [R4+URZ+0x38840], R3 ;  /* 0x03884003040075a7 */ /* 0x000f62000800017f */
[----:B----4-:R-:W-:-:S04]  /*9dd0*/  LOP3.LUT R2, R2, 0x7f, RZ, 0xc0, !PT ;  /* 0x0000007f02027812 */ /* 0x010fc800078ec0ff */
[----:B------:R-:W-:Y:S01]  /*9de0*/  ISETP.NE.AND P1, PT, R2, RZ, PT ;  /* 0x000000ff0200720c */ /* 0x000fe20003f25270 */
[----:B-----5:R-:W-:-:S12]  /*9df0*/  @!P0 BRA `(.L_x_189) ;  /* 0x0000000800a48947 */ /* 0x020fd80003800000 */
.L_x_217:
[----:B------:R-:W-:Y:S05]  /*9e00*/  @P1 BRA `(.L_x_190) ;  /* 0x0000000000181947 */ /* 0x000fea0003800000 */
[----:B------:R-:W5:Y:S01]  /*9e10*/  S2R R2, SR_TID.X ;  /* 0x0000000000027919 */ /* 0x000f620000002100 */
[----:B----4-:R-:W-:-:S04]  /*9e20*/  IMAD.MOV.U32 R3, RZ, RZ, 0x5140 ;  /* 0x00005140ff037424 */ /* 0x010fc800078e00ff */
[----:B------:R4:W-:Y:S01]  /*9e30*/  SYNCS.ARRIVE.TRANS64 RZ, [R4+URZ+0x38830], R3 ;  /* 0x0388300304ff79a7 */ /* 0x0009e2000800003f */
[----:B-----5:R-:W-:-:S13]  /*9e40*/  LOP3.LUT P0, RZ, R2, 0x1f, RZ, 0xc0, !PT ;  /* 0x0000001f02ff7812 */ /* 0x020fda000780c0ff */
[----:B----4-:R-:W-:Y:S05]  /*9e50*/  @!P0 BRA `(.L_x_190) ;  /* 0x0000000000048947 */ /* 0x010fea0003800000 */
[----:B------:R-:W-:Y:S01]  /*9e60*/  BPT.TRAP 0x1 ;  /* 0x000000040000795c */ /* 0x000fe20000300000 */
.L_x_190:
        /* <DEDUP_REMOVED lines=40> */
.L_x_171:
[----:B------:R-:W-:Y:S05]  /*a0f0*/  BSYNC B0 ;  /* 0x0000000000007941 */ /* 0x000fea0003800000 */
.L_x_170:
[----:B------:R-:W-:-:S03]  /*a100*/  UMOV UR6, 0xffffffff ;  /* 0xffffffff00067882 */ /* 0x000fc60000000000 */
[----:B------:R-:W-:Y:S05]  /*a110*/  BRA.DIV UR6, `(.L_x_191) ;  /* 0x0000000606f07947 */ /* 0x000fea000b800000 */
[----:B------:R-:W-:-:S13]  /*a120*/  ELECT P0, URZ, PT ;  /* 0x00000000003f782f */ /* 0x000fda0003800000 */
.L_x_220:
[----:B------:R-:W-:Y:S05]  /*a130*/  @!P0 BRA `(.L_x_107) ;  /* 0x0000000000848947 */ /* 0x000fea0003800000 */
[----:B------:R-:W2:Y:S02]  /*a140*/  LDL.LU R2, [R1] ;  /* 0x0000000001027983 */ /* 0x000ea40000300800 */
[----:B--2---:R-:W-:-:S04]  /*a150*/  LOP3.LUT R2, R2, 0x2, RZ, 0xfc, !PT ;  /* 0x0000000202027812 */ /* 0x004fc800078efcff */
[----:B------:R-:W-:-:S13]  /*a160*/  ISETP.NE.AND P0, PT, R2, 0x3, PT ;  /* 0x000000030200780c */ /* 0x000fda0003f05270 */
[----:B------:R-:W-:Y:S05]  /*a170*/  @!P0 BRA `(.L_x_192) ;  /* 0x0000000000048947 */ /* 0x000fea0003800000 */
[----:B------:R-:W-:Y:S01]  /*a180*/  BPT.TRAP 0x1 ;  /* 0x000000040000795c */ /* 0x000fe20000300000 */
.L_x_192:
        /* <DEDUP_REMOVED lines=15> */
.L_x_221:
[----:B------:R-:W2:Y:S02]  /*a280*/  SYNCS.PHASECHK.TRANS64.TRYWAIT P1, [R3+URZ], R2 ;  /* 0x00000002030075a7 */ /* 0x000ea4000802017f */
[----:B--2---:R-:W-:Y:S05]  /*a290*/  @!P1 BRA `(.L_x_194) ;  /* 0x0000000400c89947 */ /* 0x004fea0003800000 */
.L_x_222:
[----:B------:R-:W-:Y:S05]  /*a2a0*/  @!P0 BRA `(.L_x_195) ;  /* 0x0000000000048947 */ /* 0x000fea0003800000 */
[----:B------:R-:W-:Y:S01]  /*a2b0*/  BPT.TRAP 0x1 ;  /* 0x000000040000795c */ /* 0x000fe20000300000 */
.L_x_195:
[----:B--2---:R-:W-:-:S04]  /*a2c0*/  VIADD R3, R8, 0x38840 ;  /* 0x0003884008037836 */ /* 0x004fc80000000000 */
[----:B------:R-:W-:-:S04]  /*a2d0*/  IMAD R5, R0, 0x8, R3 ;  /* 0x0000000800057824 */ /* 0x000fc800078e0203 */
[----:B------:R-:W2:Y:S02]  /*a2e0*/  SYNCS.PHASECHK.TRANS64.TRYWAIT P0, [R5+URZ], R4 ;  /* 0x00000004050075a7 */ /* 0x000ea4000800017f */
[----:B--2---:R-:W-:Y:S05]  /*a2f0*/  @!P0 BRA `(.L_x_196) ;  /* 0x0000000400c48947 */ /* 0x004fea0003800000 */
.L_x_223:
[----:B------:R-:W-:-:S07]  /*a300*/  IMAD R3, R6, 0x8, R3 ;  /* 0x0000000806037824 */ /* 0x000fce00078e0203 */
.L_x_197:
[----:B---3--:R3:W4:Y:S02]  /*a310*/  SYNCS.PHASECHK.TRANS64.TRYWAIT P0, [R3+URZ], R2 ;  /* 0x00000002030075a7 */ /* 0x008724000800017f */
[----:B----4-:R-:W-:Y:S05]  /*a320*/  @!P0 NANOSLEEP.SYNCS 0x989680 ;  /* 0x009896800000895d */ /* 0x010fea0003900000 */
[----:B------:R-:W4:Y:S02]  /*a330*/  @!P0 SYNCS.PHASECHK.TRANS64 P0, [R3+URZ], R2 ;  /* 0x00000002030085a7 */ /* 0x000f24000800007f */
[----:B----4-:R-:W-:Y:S05]  /*a340*/  @!P0 BRA `(.L_x_197) ;  /* 0xfffffffc00f08947 */ /* 0x010fea000383ffff */
.L_x_107:
[----:B------:R-:W-:Y:S05]  /*a350*/  BSYNC B6 ;  /* 0x0000000000067941 */ /* 0x000fea0003800000 */
.L_x_104:
[----:B------:R-:W-:Y:S05]  /*a360*/  EXIT ;  /* 0x000000000000794d */ /* 0x000fea0003800000 */
.L_x_112:
[----:B------:R-:W-:Y:S02]  /*a370*/  IMAD.MOV.U32 R12, RZ, RZ, RZ ;  /* 0x000000ffff0c7224 */ /* 0x000fe400078e00ff */
[----:B------:R-:W-:Y:S02]  /*a380*/  IMAD.MOV.U32 R11, RZ, RZ, 0x1f ;  /* 0x0000001fff0b7424 */ /* 0x000fe400078e00ff */
[----:B------:R-:W-:-:S07]  /*a390*/  IMAD.MOV.U32 R15, RZ, RZ, -0x1 ;  /* 0xffffffffff0f7424 */ /* 0x000fce00078e00ff */
[----:B------:R-:W-:Y:S05]  /*a3a0*/  WARPSYNC.COLLECTIVE R15, `(.L_x_198) ;  /* 0x000000000f087348 */ /* 0x000fea0003c00000 */
[----:B------:R1:W2:Y:S02]  /*a3b0*/  SHFL.IDX P6, R14, R13, R12, R11 ;  /* 0x0000000c0d0e7389 */ /* 0x0002a400000c000b */
[----:B-12---:R-:W-:Y:S01]  /*a3c0*/  ENDCOLLECTIVE ;  /* 0x000000000000791b */ /* 0x006fe20003800000 */
.L_x_198:
[----:B------:R-:W-:Y:S05]  /*a3d0*/  BRA `(.L_x_199) ;  /* 0xffffff6400f87947 */ /* 0x000fea000383ffff */
.L_x_114:
        /* <DEDUP_REMOVED lines=8> */
.L_x_119:
[----:B---3--:R3:W4:Y:S02]  /*a460*/  SYNCS.PHASECHK.TRANS64.TRYWAIT P1, [R3+URZ+0x38810], R152 ;  /* 0x03881098030075a7 */ /* 0x008724000802017f */
[----:B----4-:R-:W-:Y:S05]  /*a470*/  @!P1 NANOSLEEP.SYNCS 0x989680 ;  /* 0x009896800000995d */ /* 0x010fea0003900000 */
[----:B------:R-:W4:Y:S02]  /*a480*/  @!P1 SYNCS.PHASECHK.TRANS64 P1, [R3+URZ+0x38810], R152 ;  /* 0x03881098030095a7 */ /* 0x000f24000802007f */
[----:B----4-:R-:W-:Y:S05]  /*a490*/  @!P1 BRA `(.L_x_119) ;  /* 0xfffffffc00f09947 */ /* 0x010fea000383ffff */
[----:B------:R-:W-:Y:S05]  /*a4a0*/  BRA `(.L_x_118) ;  /* 0xffffff7000247947 */ /* 0x000fea000383ffff */
.L_x_123:
[----:B------:R1:W1:Y:S02]  /*a4b0*/  SYNCS.PHASECHK.TRANS64.TRYWAIT P1, [R3+URZ+0x38830], R152 ;  /* 0x03883098030075a7 */ /* 0x000264000802017f */
[----:B-1----:R-:W-:Y:S05]  /*a4c0*/  @!P1 NANOSLEEP.SYNCS 0x989680 ;  /* 0x009896800000995d */ /* 0x002fea0003900000 */
[----:B------:R-:W1:Y:S02]  /*a4d0*/  @!P1 SYNCS.PHASECHK.TRANS64 P1, [R3+URZ+0x38830], R152 ;  /* 0x03883098030095a7 */ /* 0x000e64000802007f */
[----:B-1----:R-:W-:Y:S05]  /*a4e0*/  @!P1 BRA `(.L_x_123) ;  /* 0xfffffffc00f09947 */ /* 0x002fea000383ffff */
[----:B------:R-:W-:Y:S05]  /*a4f0*/  BRA `(.L_x_122) ;  /* 0xffffff8000b07947 */ /* 0x000fea000383ffff */
.L_x_138:
[----:B------:R-:W-:Y:S01]  /*a500*/  BSSY B0, `(.L_x_200) ;  /* 0x0000005000007945 */ /* 0x000fe20003800000 */
[----:B------:R-:W-:-:S07]  /*a510*/  IMAD.MOV.U32 R15, RZ, RZ, -0x1 ;  /* 0xffffffffff0f7424 */ /* 0x000fce00078e00ff */
[----:B------:R-:W-:Y:S05]  /*a520*/  WARPSYNC.COLLECTIVE R15, `(.L_x_201) ;  /* 0x000000000f087348 */ /* 0x000fea0003c00000 */
[----:B------:R-:W-:Y:S01]  /*a530*/  NOP ;  /* 0x0000000000007918 */ /* 0x000fe20000000000 */
[----:B------:R-:W-:Y:S01]  /*a540*/  ENDCOLLECTIVE ;  /* 0x000000000000791b */ /* 0x000fe20003800000 */
.L_x_201:
[----:B------:R-:W-:Y:S05]  /*a550*/  BSYNC B0 ;  /* 0x0000000000007941 */ /* 0x000fea0003800000 */
.L_x_200:
[----:B------:R-:W-:Y:S05]  /*a560*/  BRA `(.L_x_202) ;  /* 0xffffffd000a87947 */ /* 0x000fea000383ffff */
.L_x_150:
[----:B------:R-:W-:Y:S01]  /*a570*/  BSSY B0, `(.L_x_203) ;  /* 0x0000005000007945 */ /* 0x000fe20003800000 */
[----:B------:R-:W-:-:S07]  /*a580*/  IMAD.MOV.U32 R15, RZ, RZ, -0x1 ;  /* 0xffffffffff0f7424 */ /* 0x000fce00078e00ff */
[----:B------:R-:W-:Y:S05]  /*a590*/  WARPSYNC.COLLECTIVE R15, `(.L_x_204) ;  /* 0x000000000f087348 */ /* 0x000fea0003c00000 */
[----:B------:R-:W-:Y:S01]  /*a5a0*/  NOP ;  /* 0x0000000000007918 */ /* 0x000fe20000000000 */
[----:B------:R-:W-:Y:S01]  /*a5b0*/  ENDCOLLECTIVE ;  /* 0x000000000000791b */ /* 0x000fe20003800000 */
.L_x_204:
[----:B------:R-:W-:Y:S05]  /*a5c0*/  BSYNC B0 ;  /* 0x0000000000007941 */ /* 0x000fea0003800000 */
.L_x_203:
[----:B------:R-:W-:Y:S05]  /*a5d0*/  BRA `(.L_x_205) ;  /* 0xffffffd400c07947 */ /* 0x000fea000383ffff */
.L_x_163:
[----:B------:R-:W-:Y:S01]  /*a5e0*/  BSSY B0, `(.L_x_206) ;  /* 0x0000005000007945 */ /* 0x000fe20003800000 */
[----:B------:R-:W-:-:S07]  /*a5f0*/  IMAD.MOV.U32 R15, RZ, RZ, -0x1 ;  /* 0xffffffffff0f7424 */ /* 0x000fce00078e00ff */
[----:B------:R-:W-:Y:S05]  /*a600*/  WARPSYNC.COLLECTIVE R15, `(.L_x_207) ;  /* 0x000000000f087348 */ /* 0x000fea0003c00000 */
[----:B------:R-:W-:Y:S01]  /*a610*/  NOP ;  /* 0x0000000000007918 */ /* 0x000fe20000000000 */
[----:B------:R-:W-:Y:S01]  /*a620*/  ENDCOLLECTIVE ;  /* 0x000000000000791b */ /* 0x000fe20003800000 */
.L_x_207:
[----:B------:R-:W-:Y:S05]  /*a630*/  BSYNC B0 ;  /* 0x0000000000007941 */ /* 0x000fea0003800000 */
.L_x_206:
[----:B------:R-:W-:Y:S05]  /*a640*/  BRA `(.L_x_208) ;  /* 0xffffffd800dc7947 */ /* 0x000fea000383ffff */
.L_x_172:
[----:B-1----:R1:W2:Y:S02]  /*a650*/  SYNCS.PHASECHK.TRANS64.TRYWAIT P1, [R20+URZ+0x38820], R3 ;  /* 0x03882003140075a7 */ /* 0x0022a4000802017f */
[----:B--2---:R-:W-:Y:S05]  /*a660*/  @!P1 NANOSLEEP.SYNCS 0x989680 ;  /* 0x009896800000995d */ /* 0x004fea0003900000 */
[----:B------:R-:W2:Y:S02]  /*a670*/  @!P1 SYNCS.PHASECHK.TRANS64 P1, [R20+URZ+0x38820], R3 ;  /* 0x03882003140095a7 */ /* 0x000ea4000802007f */
[----:B--2---:R-:W-:Y:S05]  /*a680*/  @!P1 BRA `(.L_x_172) ;  /* 0xfffffffc00f09947 */ /* 0x004fea000383ffff */
[----:B------:R-:W-:Y:S05]  /*a690*/  BRA `(.L_x_209) ;  /* 0xffffffe000b47947 */ /* 0x000fea000383ffff */
.L_x_176:
[----:B-1----:R1:W2:Y:S02]  /*a6a0*/  SYNCS.PHASECHK.TRANS64.TRYWAIT P1, [R20+URZ+0x38840], R21 ;  /* 0x03884015140075a7 */ /* 0x0022a4000802017f */
[----:B--2---:R-:W-:Y:S05]  /*a6b0*/  @!P1 NANOSLEEP.SYNCS 0x989680 ;  /* 0x009896800000995d */ /* 0x004fea0003900000 */
[----:B------:R-:W2:Y:S02]  /*a6c0*/  @!P1 SYNCS.PHASECHK.TRANS64 P1, [R20+URZ+0x38840], R21 ;  /* 0x03884015140095a7 */ /* 0x000ea4000802007f */
[----:B--2---:R-:W-:Y:S05]  /*a6d0*/  @!P1 BRA `(.L_x_176) ;  /* 0xfffffffc00f09947 */ /* 0x004fea000383ffff */
[----:B------:R-:W-:Y:S05]  /*a6e0*/  BRA `(.L_x_210) ;  /* 0xffffffe800247947 */ /* 0x000fea000383ffff */
.L_x_178:
[----:B---3--:R3:W4:Y:S02]  /*a6f0*/  SYNCS.PHASECHK.TRANS64.TRYWAIT P1, [R20+URZ+0x38828], R21 ;  /* 0x03882815140075a7 */ /* 0x008724000802017f */
[----:B----4-:R-:W-:Y:S05]  /*a700*/  @!P1 NANOSLEEP.SYNCS 0x989680 ;  /* 0x009896800000995d */ /* 0x010fea0003900000 */
[----:B------:R-:W4:Y:S02]  /*a710*/  @!P1 SYNCS.PHASECHK.TRANS64 P1, [R20+URZ+0x38828], R21 ;  /* 0x03882815140095a7 */ /* 0x000f24000802007f */
[----:B----4-:R-:W-:Y:S05]  /*a720*/  @!P1 BRA `(.L_x_178) ;  /* 0xfffffffc00f09947 */ /* 0x010fea000383ffff */
[----:B------:R-:W-:Y:S05]  /*a730*/  BRA `(.L_x_211) ;  /* 0xffffffe800b87947 */ /* 0x000fea000383ffff */
.L_x_180:
[----:B--2---:R2:W4:Y:S02]  /*a740*/  SYNCS.PHASECHK.TRANS64.TRYWAIT P1, [R20+URZ+0x38848], R21 ;  /* 0x03884815140075a7 */ /* 0x004524000802017f */
[----:B----4-:R-:W-:Y:S05]  /*a750*/  @!P1 NANOSLEEP.SYNCS 0x989680 ;  /* 0x009896800000995d */ /* 0x010fea0003900000 */
[----:B------:R-:W4:Y:S02]  /*a760*/  @!P1 SYNCS.PHASECHK.TRANS64 P1, [R20+URZ+0x38848], R21 ;  /* 0x03884815140095a7 */ /* 0x000f24000802007f */
[----:B----4-:R-:W-:Y:S05]  /*a770*/  @!P1 BRA `(.L_x_180) ;  /* 0xfffffffc00f09947 */ /* 0x010fea000383ffff */
[----:B------:R-:W-:Y:S05]  /*a780*/  BRA `(.L_x_212) ;  /* 0xffffffec00287947 */ /* 0x000fea000383ffff */
.L_x_182:
[----:B------:R-:W-:-:S07]  /*a790*/  SHF.L.U32 R5, R18, 0x1f, RZ ;  /* 0x0000001f12057819 */ /* 0x000fce00000006ff */
.L_x_213:
[----:B-1----:R1:W2:Y:S02]  /*a7a0*/  SYNCS.PHASECHK.TRANS64.TRYWAIT P1, [R20+URZ+0x38820], R5 ;  /* 0x03882005140075a7 */ /* 0x0022a4000802017f */
[----:B--2---:R-:W-:Y:S05]  /*a7b0*/  @!P1 NANOSLEEP.SYNCS 0x989680 ;  /* 0x009896800000995d */ /* 0x004fea0003900000 */
[----:B------:R-:W2:Y:S02]  /*a7c0*/  @!P1 SYNCS.PHASECHK.TRANS64 P1, [R20+URZ+0x38820], R5 ;  /* 0x03882005140095a7 */ /* 0x000ea4000802007f */
[----:B--2---:R-:W-:Y:S05]  /*a7d0*/  @!P1 BRA `(.L_x_213) ;  /* 0xfffffffc00f09947 */ /* 0x004fea000383ffff */
[----:B------:R-:W-:Y:S05]  /*a7e0*/  BRA `(.L_x_214) ;  /* 0xffffffec00b07947 */ /* 0x000fea000383ffff */
.L_x_185:
[----:B---3--:R3:W4:Y:S02]  /*a7f0*/  SYNCS.PHASECHK.TRANS64.TRYWAIT P1, [R20+URZ+0x38840], R9 ;  /* 0x03884009140075a7 */ /* 0x008724000802017f */
[----:B----4-:R-:W-:Y:S05]  /*a800*/  @!P1 NANOSLEEP.SYNCS 0x989680 ;  /* 0x009896800000995d */ /* 0x010fea0003900000 */
[----:B------:R-:W4:Y:S02]  /*a810*/  @!P1 SYNCS.PHASECHK.TRANS64 P1, [R20+URZ+0x38840], R9 ;  /* 0x03884009140095a7 */ /* 0x000f24000802007f */
[----:B----4-:R-:W-:Y:S05]  /*a820*/  @!P1 BRA `(.L_x_185) ;  /* 0xfffffffc00f09947 */ /* 0x010fea000383ffff */
[----:B------:R-:W-:Y:S05]  /*a830*/  BRA `(.L_x_215) ;  /* 0xfffffff000387947 */ /* 0x000fea000383ffff */
.L_x_187:
[----:B-1----:R1:W2:Y:S02]  /*a840*/  SYNCS.PHASECHK.TRANS64.TRYWAIT P1, [R20+URZ+0x38828], R9 ;  /* 0x03882809140075a7 */ /* 0x0022a4000802017f */
[----:B--2---:R-:W-:Y:S05]  /*a850*/  @!P1 NANOSLEEP.SYNCS 0x989680 ;  /* 0x009896800000995d */ /* 0x004fea0003900000 */
[----:B------:R-:W2:Y:S02]  /*a860*/  @!P1 SYNCS.PHASECHK.TRANS64 P1, [R20+URZ+0x38828], R9 ;  /* 0x03882809140095a7 */ /* 0x000ea4000802007f */
[----:B--2---:R-:W-:Y:S05]  /*a870*/  @!P1 BRA `(.L_x_187) ;  /* 0xfffffffc00f09947 */ /* 0x004fea000383ffff */
[----:B------:R-:W-:Y:S05]  /*a880*/  BRA `(.L_x_216) ;  /* 0xfffffff000c07947 */ /* 0x000fea000383ffff */
.L_x_189:
[----:B----4-:R4:W1:Y:S02]  /*a890*/  SYNCS.PHASECHK.TRANS64.TRYWAIT P0, [R4+URZ+0x38840], R3 ;  /* 0x03884003040075a7 */ /* 0x010864000800017f */
[----:B-1----:R-:W-:Y:S05]  /*a8a0*/  @!P0 NANOSLEEP.SYNCS 0x989680 ;  /* 0x009896800000895d */ /* 0x002fea0003900000 */
[----:B------:R-:W1:Y:S02]  /*a8b0*/  @!P0 SYNCS.PHASECHK.TRANS64 P0, [R4+URZ+0x38840], R3 ;  /* 0x03884003040085a7 */ /* 0x000e64000800007f */
[----:B-1----:R-:W-:Y:S05]  /*a8c0*/  @!P0 BRA `(.L_x_189) ;  /* 0xfffffffc00f08947 */ /* 0x002fea000383ffff */
[----:B------:R-:W-:Y:S05]  /*a8d0*/  BRA `(.L_x_217) ;  /* 0xfffffff400487947 */ /* 0x000fea000383ffff */
.L_x_191:
[----:B------:R-:W-:Y:S01]  /*a8e0*/  BSSY B0, `(.L_x_218) ;  /* 0x0000006000007945 */ /* 0x000fe20003800000 */
[----:B------:R-:W-:-:S07]  /*a8f0*/  IMAD.MOV.U32 R15, RZ, RZ, -0x1 ;  /* 0xffffffffff0f7424 */ /* 0x000fce00078e00ff */
[----:B------:R-:W-:Y:S05]  /*a900*/  WARPSYNC.COLLECTIVE R15, `(.L_x_219) ;  /* 0x000000000f0c7348 */ /* 0x000fea0003c00000 */
[----:B------:R-:W-:Y:S02]  /*a910*/  ELECT P6, UR62, PT ;  /* 0x00000000003e782f */ /* 0x000fe400038c0000 */
[----:B------:R-:W-:Y:S01]  /*a920*/  MOV R14, UR62 ;  /* 0x0000003e000e7c02 */ /* 0x000fe20008000f00 */
[----:B------:R-:W-:Y:S10]  /*a930*/  ENDCOLLECTIVE ;  /* 0x000000000000791b */ /* 0x000ff40003800000 */
.L_x_219:
[----:B------:R-:W-:Y:S05]  /*a940*/  BSYNC B0 ;  /* 0x0000000000007941 */ /* 0x000fea0003800000 */
.L_x_218:
[----:B------:R-:W-:Y:S01]  /*a950*/  PLOP3.LUT P0, PT, P6, PT, PT, 0x80, 0x0 ;  /* 0x000000000000781c */ /* 0x000fe2000370f070 */
[----:B------:R-:W-:-:S12]  /*a960*/  BRA `(.L_x_220) ;  /* 0xfffffff400f07947 */ /* 0x000fd8000383ffff */
.L_x_193:
[----:B-1----:R1:W2:Y:S02]  /*a970*/  SYNCS.PHASECHK.TRANS64.TRYWAIT P1, [R7+URZ], R4 ;  /* 0x00000004070075a7 */ /* 0x0022a4000802017f */
[----:B--2---:R-:W-:Y:S05]  /*a980*/  @!P1 NANOSLEEP.SYNCS 0x989680 ;  /* 0x009896800000995d */ /* 0x004fea0003900000 */
[----:B------:R-:W2:Y:S02]  /*a990*/  @!P1 SYNCS.PHASECHK.TRANS64 P1, [R7+URZ], R4 ;  /* 0x00000004070095a7 */ /* 0x000ea4000802007f */
[----:B--2---:R-:W-:Y:S05]  /*a9a0*/  @!P1 BRA `(.L_x_193) ;  /* 0xfffffffc00f09947 */ /* 0x004fea000383ffff */
[----:B------:R-:W-:Y:S05]  /*a9b0*/  BRA `(.L_x_221) ;  /* 0xfffffff800307947 */ /* 0x000fea000383ffff */
.L_x_194:
[----:B--2---:R2:W3:Y:S02]  /*a9c0*/  SYNCS.PHASECHK.TRANS64.TRYWAIT P1, [R3+URZ], R2 ;  /* 0x00000002030075a7 */ /* 0x0044e4000802017f */
[----:B---3--:R-:W-:Y:S05]  /*a9d0*/  @!P1 NANOSLEEP.SYNCS 0x989680 ;  /* 0x009896800000995d */ /* 0x008fea0003900000 */
[----:B------:R-:W3:Y:S02]  /*a9e0*/  @!P1 SYNCS.PHASECHK.TRANS64 P1, [R3+URZ], R2 ;  /* 0x00000002030095a7 */ /* 0x000ee4000802007f */
[----:B---3--:R-:W-:Y:S05]  /*a9f0*/  @!P1 BRA `(.L_x_194) ;  /* 0xfffffffc00f09947 */ /* 0x008fea000383ffff */
[----:B------:R-:W-:Y:S05]  /*aa00*/  BRA `(.L_x_222) ;  /* 0xfffffff800247947 */ /* 0x000fea000383ffff */
.L_x_196:
[----:B--2---:R2:W3:Y:S02]  /*aa10*/  SYNCS.PHASECHK.TRANS64.TRYWAIT P0, [R5+URZ], R4 ;  /* 0x00000004050075a7 */ /* 0x0044e4000800017f */
[----:B---3--:R-:W-:Y:S05]  /*aa20*/  @!P0 NANOSLEEP.SYNCS 0x989680 ;  /* 0x009896800000895d */ /* 0x008fea0003900000 */
[----:B------:R-:W3:Y:S02]  /*aa30*/  @!P0 SYNCS.PHASECHK.TRANS64 P0, [R5+URZ], R4 ;  /* 0x00000004050085a7 */ /* 0x000ee4000800007f */
[----:B---3--:R-:W-:Y:S05]  /*aa40*/  @!P0 BRA `(.L_x_196) ;  /* 0xfffffffc00f08947 */ /* 0x008fea000383ffff */
[----:B------:R-:W-:Y:S05]  /*aa50*/  BRA `(.L_x_223) ;  /* 0xfffffff800287947 */ /* 0x000fea000383ffff */
.L_x_224:
        /* <DEDUP_REMOVED lines=10> */
.L_x_3683:


//--------------------- .text._ZN7cutlass13device_kernelIN5flash11enable_sm90INS1_16FlashAttnBwdSm90INS1_25CollectiveMainloopBwdSm90ILi2ELi2ELi2EN4cute5tupleIJNS5_1CILi1EEES8_S8_EEENS6_IJNS7_ILi80EEENS7_ILi128EEESB_EEENS_10bfloat16_tEfNS_4arch4Sm90ELb0ELb0ELb0ELb0ELb0ELb1ELb0ELb1ELi2ELi1ELi2ELi1ELb0EEENS1_24CollectiveEpilogueBwdGQAISC_fSF_Li256ELb0ELb0EEENS1_19SingleTileSchedulerILb0ELb0ELb0ELi128EEEEEEEEEvNT_6ParamsE --------------------------
	.section	.text._ZN7cutlass13device_kernelIN5flash11enable_sm90INS1_16FlashAttnBwdSm90INS1_25CollectiveMainloopBwdSm90ILi2ELi2ELi2EN4cute5tupleIJNS5_1CILi1EEES8_S8_EEENS6_IJNS7_ILi80EEENS7_ILi128EEESB_EEENS_10bfloat16_tEfNS_4arch4Sm90ELb0ELb0ELb0ELb0ELb0ELb1ELb0ELb1ELi2ELi1ELi2ELi1ELb0EEENS1_24CollectiveEpilogueBwdGQAISC_fSF_Li256ELb0ELb0EEENS1_19SingleTileSchedulerILb0ELb0ELb0ELi128EEEEEEEEEvNT_6ParamsE,"ax",@progbits
	.align	128
.text._ZN7cutlass13device_kernelIN5flash11enable_sm90INS1_16FlashAttnBwdSm90INS1_25CollectiveMainloopBwdSm90ILi2ELi2ELi2EN4cute5tupleIJNS5_1CILi1EEES8_S8_EEENS6_IJNS7_ILi80EEENS7_ILi128EEESB_EEENS_10bfloat16_tEfNS_4arch4Sm90ELb0ELb0ELb0ELb0ELb0ELb1ELb0ELb1ELi2ELi1ELi2ELi1ELb0EEENS1_24CollectiveEpilogueBwdGQAISC_fSF_Li256ELb0ELb0EEENS1_19SingleTileSchedulerILb0ELb0ELb0ELi128EEEEEEEEEvNT_6ParamsE:
        .type           _ZN7cutlass13device_kernelIN5flash11enable_sm90INS1_16FlashAttnBwdSm90INS1_25CollectiveMainloopBwdSm90ILi2ELi2ELi2EN4cute5tupleIJNS5_1CILi1EEES8_S8_EEENS6_IJNS7_ILi80EEENS7_ILi128EEESB_EEENS_10bfloat16_tEfNS_4arch4Sm90ELb0ELb0ELb0ELb0ELb0ELb1ELb0ELb1ELi2ELi1ELi2ELi1ELb0EEENS1_24CollectiveEpilogueBwdGQAISC_fSF_Li256ELb0ELb0EEENS1_19SingleTileSchedulerILb0ELb0ELb0ELi128EEEEEEEEEvNT_6ParamsE,@function
        .size           _ZN7cutlass13device_kernelIN5flash11enable_sm90INS1_16FlashAttnBwdSm90INS1_25CollectiveMainloopBwdSm90ILi2ELi2ELi2EN4cute5tupleIJNS5_1CILi1EEES8_S8_EEENS6_IJNS7_ILi80EEENS7_ILi128EEESB_EEENS_10bfloat16_tEfNS_4arch4Sm90ELb0ELb0ELb0ELb0ELb0ELb1ELb0ELb1ELi2ELi1ELi2ELi1ELb0EEENS1_24CollectiveEpilogueBwdGQAISC_fSF_Li256ELb0ELb0EEENS1_19SingleTileSchedulerILb0ELb0ELb0ELi128EEEEEEEEEvNT_6ParamsE,(.L_x_3684 - _ZN7cutlass13device_kernelIN5flash11enable_sm90INS1_16FlashAttnBwdSm90INS1_25CollectiveMainloopBwdSm90ILi2ELi2ELi2EN4cute5tupleIJNS5_1CILi1EEES8_S8_EEENS6_IJNS7_ILi80EEENS7_ILi128EEESB_EEENS_10bfloat16_tEfNS_4arch4Sm90ELb0ELb0ELb0ELb0ELb0ELb1ELb0ELb1ELi2ELi1ELi2ELi1ELb0EEENS1_24CollectiveEpilogueBwdGQAISC_fSF_Li256ELb0ELb0EEENS1_19SingleTileSchedulerILb0ELb0ELb0ELi128EEEEEEEEEvNT_6ParamsE)
        .other          _ZN7cutlass13device_kernelIN5flash11enable_sm90INS1_16FlashAttnBwdSm90INS1_25CollectiveMainloopBwdSm90ILi2ELi2ELi2EN4cute5tupleIJNS5_1CILi1EEES8_S8_EEENS6_IJNS7_ILi80EEENS7_ILi128EEESB_EEENS_10bfloat16_tEfNS_4arch4Sm90ELb0ELb0ELb0ELb0ELb0ELb1ELb0ELb1ELi2ELi1ELi2ELi1ELb0EEENS1_24CollectiveEpilogueBwdGQAISC_fSF_Li256ELb0ELb0EEENS1_19SingleTileSchedulerILb0ELb0ELb0ELi128EEEEEEEEEvNT_6ParamsE,@"STO_CUDA_ENTRY STV_DEFAULT"
_ZN7cutlass13device_kernelIN5flash11enable_sm90INS1_16FlashAttnBwdSm90INS1_25CollectiveMainloopBwdSm90ILi2ELi2ELi2EN4cute5tupleIJNS5_1CILi1EEES8_S8_EEENS6_IJNS7_ILi80EEENS7_ILi128EEESB_EEENS_10bfloat16_tEfNS_4arch4Sm90ELb0ELb0ELb0ELb0ELb0ELb1ELb0ELb1ELi2ELi1ELi2ELi1ELb0EEENS1_24CollectiveEpilogueBwdGQAISC_fSF_Li256ELb0ELb0EEENS1_19SingleTileSchedulerILb0ELb0ELb0ELi128EEEEEEEEEvNT_6ParamsE:
        /* <DEDUP_REMOVED lines=14> */
[----:B------:R-:W-:-:S02]  /*00e0*/  UIADD3.X UR7, URZ, UR5, URZ, UP0, !UPT ;  /* 0x000000053f077290 */ /* 0x000fc400087fe43f */
[----:B------:R-:W-:Y:S02]  /*00f0*/  UIADD3.X UR9, URZ, UR5, URZ, UP1, !UPT ;  /* 0x000000053f097290 */ /* 0x000fe40008ffe43f */
[----:B------:R-:W-:Y:S02]  /*0100*/  UIADD3.X UR11, URZ, UR5, URZ, UP2, !UPT ;  /* 0x000000053f0b7290 */ /* 0x000fe400097fe43f */
[----:B------:R-:W-:-:S03]  /*0110*/  UIADD3.X UR5, URZ, UR5, URZ, UP3, !UPT ;  /* 0x000000053f057290 */ /* 0x000fc60009ffe43f */
[----:B------:R1:W-:Y:S02]  /*0120*/  UTMACCTL.PF [UR6] ;  /* 0x00000000060079b9 */ /* 0x0003e40008040000 */
[----:B------:R1:W-:Y:S02]  /*0130*/  UTMACCTL.PF [UR8] ;  /* 0x00000000080079b9 */ /* 0x0003e40008040000 */
[----:B------:R1:W-:Y:S02]  /*0140*/  UTMACCTL.PF [UR10] ;  /* 0x000000000a0079b9 */ /* 0x0003e40008040000 */
[----:B------:R1:W-:Y:S02]  /*0150*/  UTMACCTL.PF [UR4] ;  /* 0x00000000040079b9 */ /* 0x0003e40008040000 */
[----:B-1----:R-:W-:Y:S01]  /*0160*/  NOP ;  /* 0x0000000000007918 */ /* 0x002fe20000000000 */
.L_x_226:
[----:B------:R-:W-:Y:S05]  /*0170*/  BSYNC B0 ;  /* 0x0000000000007941 */ /* 0x000fea0003800000 */
.L_x_225:
        /* <DEDUP_REMOVED lines=34> */
.L_x_227:
        /* <DEDUP_REMOVED lines=22> */
.L_x_228:
        /* <DEDUP_REMOVED lines=8> */
.L_x_231:
        /* <DEDUP_REMOVED lines=13> */
[----:B----4-:R-:W-:Y:S05]  /*0650*/  @!P0 BRA `(.L_x_232) ;  /* 0x0000009000cc8947 */ /* 0x010fea0003800000 */
        /* <DEDUP_REMOVED lines=19> */
.L_x_234:
        /* <DEDUP_REMOVED lines=15> */
.L_x_233:
        /* <DEDUP_REMOVED lines=23> */
.L_x_236:
        /* <DEDUP_REMOVED lines=15> */
.L_x_235:
        /* <DEDUP_REMOVED lines=8> */
.L_x_306:
[CC--:B------:R-:W-:Y:S01]  /*0b60*/  LEA.HI R5, R3.reuse, R0.reuse, RZ, 0x5 ;  /* 0x0000000003057211 */ /* 0x0c0fe200078f28ff */
[----:B------:R-:W-:Y:S01]  /*0b70*/  IMAD.SHL.U32 R4, R0, 0x40, RZ ;  /* 0x0000004000047824 */ /* 0x000fe200078e00ff */
[----:B------:R-:W-:Y:S02]  /*0b80*/  SHF.L.U32 R10, RZ, 0x1f, RZ ;  /* 0x0000001fff0a7819 */ /* 0x000fe400000006ff */
[----:B------:R-:W-:Y:S02]  /*0b90*/  SHF.R.S32.HI R5, RZ, 0x5, R5 ;  /* 0x00000005ff057819 */ /* 0x000fe40000011405 */
[----:B------:R-:W-:Y:S01]  /*0ba0*/  LEA.HI R6, R3, R0, RZ, 0x4 ;  /* 0x0000000003067211 */ /* 0x000fe200078f20ff */
[----:B------:R-:W3:Y:S01]  /*0bb0*/  SYNCS.PHASECHK.TRANS64.TRYWAIT P0, [R16+URZ+0x38800], R10 ;  /* 0x0388000a100075a7 */ /* 0x000ee2000800017f */
[----:B------:R-:W-:Y:S01]  /*0bc0*/  LOP3.LUT R4, R4, 0x1c0, RZ, 0xc0, !PT ;  /* 0x000001c004047812 */ /* 0x000fe200078ec0ff */
[----:B------:R-:W-:Y:S01]  /*0bd0*/  IMAD.SHL.U32 R5, R5, 0x10, RZ ;  /* 0x0000001005057824 */ /* 0x000fe200078e00ff */
[----:B------:R-:W-:-:S04]  /*0be0*/  SHF.R.S32.HI R9, RZ, 0x4, R6 ;  /* 0x00000004ff097819 */ /* 0x000fc80000011406 */
[----:B------:R-:W-:Y:S02]  /*0bf0*/  LEA.HI R7, R6, R9, RZ, 0x1 ;  /* 0x0000000906077211 */ /* 0x000fe400078f08ff */
[----:B------:R-:W-:Y:S02]  /*0c00*/  LEA.HI R6, R3, R0, RZ, 0x3 ;  /* 0x0000000003067211 */ /* 0x000fe400078f18ff */
[----:B------:R-:W-:Y:S02]  /*0c10*/  LOP3.LUT R5, R4, 0x30, R5, 0xf8, !PT ;  /* 0x0000003004057812 */ /* 0x000fe400078ef805 */
[----:B--2---:R-:W-:Y:S02]  /*0c20*/  LEA.HI R3, R14, R14, RZ, 0x1 ;  /* 0x0000000e0e037211 */ /* 0x004fe400078f08ff */
[----:B------:R-:W-:Y:S02]  /*0c30*/  LOP3.LUT R8, R7, 0x7ffffe, RZ, 0xc0, !PT ;  /* 0x007ffffe07087812 */ /* 0x000fe400078ec0ff */
[----:B------:R-:W-:-:S02]  /*0c40*/  LOP3.LUT R7, R5, 0x8, R6, 0xf8, !PT ;  /* 0x0000000805077812 */ /* 0x000fc400078ef806 */
[----:B------:R-:W-:Y:S01]  /*0c50*/  LOP3.LUT R5, R2, 0xffffff80, RZ, 0xc0, !PT ;  /* 0xffffff8002057812 */ /* 0x000fe200078ec0ff */
[----:B------:R-:W-:Y:S01]  /*0c60*/  IMAD.IADD R8, R9, 0x1, -R8 ;  /* 0x0000000109087824 */ /* 0x000fe200078e0a08 */
[----:B------:R-:W-:Y:S02]  /*0c70*/  LOP3.LUT R3, R3, 0xfffffffe, RZ, 0xc0, !PT ;  /* 0xfffffffe03037812 */ /* 0x000fe400078ec0ff */
[----:B------:R-:W-:Y:S01]  /*0c80*/  SHF.R.U32.HI R4, RZ, 0x3, R4 ;  /* 0x00000003ff047819 */ /* 0x000fe20000011604 */
[----:B------:R-:W-:Y:S02]  /*0c90*/  IMAD.IADD R5, R0, 0x1, -R5 ;  /* 0x0000000100057824 */ /* 0x000fe400078e0a05 */
[----:B------:R-:W-:Y:S01]  /*0ca0*/  IMAD.IADD R0, R14, 0x1, -R3 ;  /* 0x000000010e007824 */ /* 0x000fe200078e0a03 */
[----:B------:R-:W-:Y:S01]  /*0cb0*/  LOP3.LUT R4, R7, R4, RZ, 0x3c, !PT ;  /* 0x0000000407047212 */ /* 0x000fe200078e3cff */
[----:B------:R-:W-:-:S03]  /*0cc0*/  IMAD R3, R17, 0xa, R8 ;  /* 0x0000000a11037824 */ /* 0x000fc600078e0208 */
[----:B------:R2:W-:Y:S01]  /*0cd0*/  STL [R1+0x4], R0 ;  /* 0x0000040001007387 */ /* 0x0005e20000100800 */
[----:B---3--:R-:W-:Y:S05]  /*0ce0*/  @P0 BRA `(.L_x_238) ;  /* 0x0000000000080947 */ /* 0x008fea0003800000 */
[----:B------:R-:W3:Y:S02]  /*0cf0*/  SYNCS.PHASECHK.TRANS64.TRYWAIT P0, [R16+URZ+0x38800], R10 ;  /* 0x0388000a100075a7 */ /* 0x000ee4000800017f */
[----:B---3--:R-:W-:Y:S05]  /*0d00*/  @!P0 BRA `(.L_x_239) ;  /* 0x0000008c00488947 */ /* 0x008fea0003800000 */
.L_x_238:
[----:B--2---:R-:W-:Y:S01]  /*0d10*/  IMAD.U32 R0, R3, 0x200, R4 ;  /* 0x0000020003007824 */ /* 0x004fe200078e0004 */
[----:B------:R-:W2:Y:S01]  /*0d20*/  LDC R6, c[0x0][0x280] ;  /* 0x0000a000ff067b82 */ /* 0x000ea20000000800 */
[----:B------:R-:W-:Y:S01]  /*0d30*/  IMAD.SHL.U32 R7, R5, 0x4, RZ ;  /* 0x0000000405077824 */ /* 0x000fe200078e00ff */
[----:B------:R-:W-:Y:S02]  /*0d40*/  CS2R R24, SRZ ;  /* 0x0000000000187805 */ /* 0x000fe4000001ff00 */
[----:B------:R-:W-:Y:S01]  /*0d50*/  CS2R R88, SRZ ;  /* 0x0000000000587805 */ /* 0x000fe2000001ff00 */
[----:B------:R3:W-:Y:S01]  /*0d60*/  STL [R1+0x18], R0 ;  /* 0x0000180001007387 */ /* 0x0007e20000100800 */
        /* <DEDUP_REMOVED lines=9> */
[----:B---3--:R-:W-:Y:S02]  /*0e00*/  SHF.R.S32.HI R0, RZ, 0x1f, R5 ;  /* 0x0000001fff007819 */ /* 0x008fe40000011405 */
[----:B------:R-:W-:Y:S02]  /*0e10*/  CS2R R108, SRZ ;  /* 0x00000000006c7805 */ /* 0x000fe4000001ff00 */
[----:B------:R-:W-:Y:S02]  /*0e20*/  CS2R R110, SRZ ;  /* 0x00000000006e7805 */ /* 0x000fe4000001ff00 */
[----:B------:R-:W-:Y:S02]  /*0e30*/  CS2R R112, SRZ ;  /* 0x0000000000707805 */ /* 0x000fe4000001ff00 */
[----:B------:R-:W-:Y:S02]  /*0e40*/  LEA.HI R2, R0, R5, RZ, 0x2 ;  /* 0x0000000500027211 */ /* 0x000fe400078f10ff */
[----:B------:R-:W-:-:S02]  /*0e50*/  CS2R R114, SRZ ;  /* 0x0000000000727805 */ /* 0x000fc4000001ff00 */
[----:B------:R-:W-:Y:S02]  /*0e60*/  CS2R R116, SRZ ;  /* 0x0000000000747805 */ /* 0x000fe4000001ff00 */
[----:B------:R-:W-:Y:S02]  /*0e70*/  CS2R R118, SRZ ;  /* 0x0000000000767805 */ /* 0x000fe4000001ff00 */
[----:B------:R-:W-:Y:S02]  /*0e80*/  LOP3.LUT R4, R2, 0x7ffffffc, RZ, 0xc0, !PT ;  /* 0x7ffffffc02047812 */ /* 0x000fe400078ec0ff */
[----:B------:R-:W-:Y:S02]  /*0e90*/  CS2R R120, SRZ ;  /* 0x0000000000787805 */ /* 0x000fe4000001ff00 */
[----:B--2---:R-:W-:Y:S02]  /*0ea0*/  ISETP.GE.AND P0, PT, R6, 0x1, PT ;  /* 0x000000010600780c */ /* 0x004fe40003f06270 */
[----:B------:R-:W-:-:S02]  /*0eb0*/  CS2R R122, SRZ ;  /* 0x00000000007a7805 */ /* 0x000fc4000001ff00 */
[----:B------:R-:W-:Y:S01]  /*0ec0*/  CS2R R124, SRZ ;  /* 0x00000000007c7805 */ /* 0x000fe2000001ff00 */
[----:B------:R-:W-:Y:S01]  /*0ed0*/  IMAD.IADD R3, R5, 0x1, -R4 ;  /* 0x0000000105037824 */ /* 0x000fe200078e0a04 */
[----:B------:R-:W-:Y:S02]  /*0ee0*/  CS2R R126, SRZ ;  /* 0x00000000007e7805 */ /* 0x000fe4000001ff00 */
[----:B------:R-:W-:Y:S02]  /*0ef0*/  CS2R R128, SRZ ;  /* 0x0000000000807805 */ /* 0x000fe4000001ff00 */
[----:B------:R-:W-:Y:S02]  /*0f00*/  CS2R R130, SRZ ;  /* 0x0000000000827805 */ /* 0x000fe4000001ff00 */
[----:B------:R-:W-:Y:S01]  /*0f10*/  CS2R R132, SRZ ;  /* 0x0000000000847805 */ /* 0x000fe2000001ff00 */
[----:B------:R2:W-:Y:S01]  /*0f20*/  STL [R1+0x1c], R3 ;  /* 0x00001c0301007387 */ /* 0x0005e20000100800 */
[----:B------:R-:W-:-:S02]  /*0f30*/  CS2R R134, SRZ ;  /* 0x0000000000867805 */ /* 0x000fc4000001ff00 */
[----:B------:R-:W-:Y:S02]  /*0f40*/  CS2R R136, SRZ ;  /* 0x0000000000887805 */ /* 0x000fe4000001ff00 */
[----:B------:R-:W-:Y:S01]  /*0f50*/  CS2R R138, SRZ ;  /* 0x00000000008a7805 */ /* 0x000fe2000001ff00 */
[----:B------:R2:W-:Y:S01]  /*0f60*/  STL [R1+0x10], R7 ;  /* 0x0000100701007387 */ /* 0x0005e20000100800 */
        /* <DEDUP_REMOVED lines=36> */
[----:B------:R-:W-:Y:S01]  /*11b0*/  CS2R R86, SRZ ;  /* 0x0000000000567805 */ /* 0x000fe2000001ff00 */
[----:B--2---:R-:W-:Y:S06]  /*11c0*/  @!P0 BRA `(.L_x_240) ;  /* 0x00000050008c8947 */ /* 0x004fec0003800000 */
[----:B------:R-:W2:Y:S01]  /*11d0*/  LDL.LU R8, [R1] ;  /* 0x0000000001087983 */ /* 0x000ea20000300800 */
[----:B------:R-:W3:Y:S01]  /*11e0*/  LDC R7, c[0x0][0x290] ;  /* 0x0000a400ff077b82 */ /* 0x000ee20000000800 */
[----:B------:R-:W-:Y:S01]  /*11f0*/  LEA.HI R5, R0, R5, RZ, 0x5 ;  /* 0x0000000500057211 */ /* 0x000fe200078f28ff */
[----:B------:R-:W-:Y:S01]  /*1200*/  VIADD R6, R6, 0x4f ;  /* 0x0000004f06067836 */ /* 0x000fe20000000000 */
[----:B------:R-:W4:Y:S01]  /*1210*/  S2R R9, SR_TID.X ;  /* 0x0000000000097919 */ /* 0x000f220000002100 */
[--C-:B------:R-:W-:Y:S02]  /*1220*/  SHF.R.S32.HI R0, RZ, 0x2, R2.reuse ;  /* 0x00000002ff007819 */ /* 0x100fe40000011402 */
[----:B------:R-:W-:Y:S02]  /*1230*/  CS2R R236, SRZ ;  /* 0x0000000000ec7805 */ /* 0x000fe4000001ff00 */
[----:B------:R-:W-:Y:S01]  /*1240*/  SHF.R.S32.HI R3, RZ, 0x1f, R2 ;  /* 0x0000001fff037819 */ /* 0x000fe20000011402 */
[----:B------:R-:W3:Y:S01]  /*1250*/  S2R R4, SR_CTAID.X ;  /* 0x0000000000047919 */ /* 0x000ee20000002500 */
[----:B------:R-:W-:Y:S01]  /*1260*/  SHF.R.S32.HI R5, RZ, 0x5, R5 ;  /* 0x00000005ff057819 */ /* 0x000fe20000011405 */
[----:B------:R-:W-:Y:S01]  /*1270*/  IMAD.HI R6, R6, 0x66666667, RZ ;  /* 0x6666666706067827 */ /* 0x000fe200078e02ff */
[----:B------:R-:W-:-:S02]  /*1280*/  LEA.HI R3, R3, R0, RZ, 0x3 ;  /* 0x0000000003037211 */ /* 0x000fc400078f18ff */
[----:B------:R-:W-:Y:S02]  /*1290*/  CS2R R150, SRZ ;  /* 0x0000000000967805 */ /* 0x000fe4000001ff00 */
[----:B------:R-:W-:Y:S02]  /*12a0*/  CS2R R148, SRZ ;  /* 0x0000000000947805 */ /* 0x000fe4000001ff00 */
[----:B------:R-:W-:Y:S02]  /*12b0*/  CS2R R146, SRZ ;  /* 0x0000000000927805 */ /* 0x000fe4000001ff00 */
[----:B------:R-:W-:Y:S02]  /*12c0*/  LOP3.LUT R3, R3, 0xfffffff8, RZ, 0xc0, !PT ;  /* 0xfffffff803037812 */ /* 0x000fe400078ec0ff */
        /* <DEDUP_REMOVED lines=19> */
[----:B------:R-:W-:Y:S01]  /*1400*/  CS2R R106, SRZ ;  /* 0x00000000006a7805 */ /* 0x000fe2000001ff00 */
[C---:B----4-:R-:W-:Y:S01]  /*1410*/  VIADD R10, R9.reuse, 0xffffff80 ;  /* 0xffffff80090a7836 */ /* 0x050fe20000000000 */
[----:B------:R-:W-:Y:S01]  /*1420*/  CS2R R104, SRZ ;  /* 0x0000000000687805 */ /* 0x000fe2000001ff00 */
[----:B------:R-:W-:Y:S01]  /*1430*/  VIADD R9, R9, 0xffffff80 ;  /* 0xffffff8009097836 */ /* 0x000fe20000000000 */
[----:B------:R-:W-:Y:S01]  /*1440*/  CS2R R102, SRZ ;  /* 0x0000000000667805 */ /* 0x000fe2000001ff00 */
[----:B---3--:R-:W-:Y:S01]  /*1450*/  IMAD R4, R4, -0x80, R7 ;  /* 0xffffff8004047824 */ /* 0x008fe200078e0207 */
[----:B------:R-:W-:-:S02]  /*1460*/  CS2R R100, SRZ ;  /* 0x0000000000647805 */ /* 0x000fc4000001ff00 */
[----:B------:R-:W-:Y:S02]  /*1470*/  CS2R R98, SRZ ;  /* 0x0000000000627805 */ /* 0x000fe4000001ff00 */
[----:B------:R-:W-:Y:S01]  /*1480*/  SHF.R.S32.HI R9, RZ, 0x1f, R9 ;  /* 0x0000001fff097819 */ /* 0x000fe20000011409 */
[----:B------:R-:W-:Y:S01]  /*1490*/  IMAD R4, R5, -0x10, R4 ;  /* 0xfffffff005047824 */ /* 0x000fe200078e0204 */
[----:B------:R-:W-:Y:S02]  /*14a0*/  SHF.R.U32.HI R5, RZ, 0x1f, R6 ;  /* 0x0000001fff057819 */ /* 0x000fe40000011606 */
[----:B------:R-:W-:Y:S02]  /*14b0*/  CS2R R96, SRZ ;  /* 0x0000000000607805 */ /* 0x000fe4000001ff00 */
[----:B------:R-:W-:Y:S02]  /*14c0*/  LEA.HI R9, R9, R10, RZ, 0x7 ;  /* 0x0000000a09097211 */ /* 0x000fe400078f38ff */
[----:B------:R-:W-:-:S02]  /*14d0*/  CS2R R94, SRZ ;  /* 0x00000000005e7805 */ /* 0x000fc4000001ff00 */
[----:B------:R-:W-:Y:S02]  /*14e0*/  IADD3 R3, R4, R3, -R0 ;  /* 0x0000000304037210 */ /* 0x000fe40007ffe800 */
[----:B------:R-:W-:Y:S02]  /*14f0*/  CS2R R92, SRZ ;  /* 0x00000000005c7805 */ /* 0x000fe4000001ff00 */
[----:B------:R-:W-:Y:S02]  /*1500*/  SHF.R.S32.HI R9, RZ, 0x7, R9 ;  /* 0x00000007ff097819 */ /* 0x000fe40000011409 */
[----:B------:R-:W-:Y:S02]  /*1510*/  CS2R R90, SRZ ;  /* 0x00000000005a7805 */ /* 0x000fe4000001ff00 */
[----:B------:R-:W-:Y:S02]  /*1520*/  LEA.HI.SX32 R5, R6, R5, 0x1b ;  /* 0x0000000506057211 */ /* 0x000fe400078fdaff */
[----:B------:R-:W-:-:S02]  /*1530*/  CS2R R88, SRZ ;  /* 0x0000000000587805 */ /* 0x000fc4000001ff00 */
[----:B------:R-:W-:Y:S02]  /*1540*/  LEA.HI R2, R9, R9, RZ, 0x1 ;  /* 0x0000000909027211 */ /* 0x000fe400078f08ff */
[----:B------:R-:W-:Y:S02]  /*1550*/  CS2R R86, SRZ ;  /* 0x0000000000567805 */ /* 0x000fe4000001ff00 */
[----:B------:R-:W-:Y:S01]  /*1560*/  CS2R R84, SRZ ;  /* 0x0000000000547805 */ /* 0x000fe2000001ff00 */
[----:B------:R-:W-:Y:S01]  /*1570*/  STL [R1+0x14], R5 ;  /* 0x0000140501007387 */ /* 0x000fe20000100800 */
[----:B------:R-:W-:Y:S02]  /*1580*/  LOP3.LUT R2, R2, 0xfffffffe, RZ, 0xc0, !PT ;  /* 0xfffffffe02027812 */ /* 0x000fe400078ec0ff */
[----:B------:R-:W-:Y:S02]  /*1590*/  CS2R R82, SRZ ;  /* 0x0000000000527805 */ /* 0x000fe4000001ff00 */
[----:B------:R-:W-:-:S02]  /*15a0*/  CS2R R80, SRZ ;  /* 0x0000000000507805 */ /* 0x000fc4000001ff00 */
[----:B------:R-:W-:Y:S02]  /*15b0*/  CS2R R78, SRZ ;  /* 0x00000000004e7805 */ /* 0x000fe4000001ff00 */
[----:B------:R-:W-:Y:S01]  /*15c0*/  CS2R R76, SRZ ;  /* 0x00000000004c7805 */ /* 0x000fe2000001ff00 */
[----:B------:R-:W-:Y:S01]  /*15d0*/  IMAD.IADD R2, R9, 0x1, -R2 ;  /* 0x0000000109027824 */ /* 0x000fe200078e0a02 */
[----:B------:R-:W-:Y:S02]  /*15e0*/  CS2R R74, SRZ ;  /* 0x00000000004a7805 */ /* 0x000fe4000001ff00 */
[----:B------:R-:W-:Y:S02]  /*15f0*/  CS2R R72, SRZ ;  /* 0x0000000000487805 */ /* 0x000fe4000001ff00 */
[----:B------:R-:W-:Y:S01]  /*1600*/  CS2R R70, SRZ ;  /* 0x0000000000467805 */ /* 0x000fe2000001ff00 */
[----:B------:R-:W-:Y:S01]  /*1610*/  IMAD R0, R2, -0x40, R3 ;  /* 0xffffffc002007824 */ /* 0x000fe200078e0203 */
        /* <DEDUP_REMOVED lines=23> */
[----:B--2---:R-:W-:-:S05]  /*1790*/  LOP3.LUT R4, R8, 0x1, RZ, 0xfc, !PT ;  /* 0x0000000108047812 */ /* 0x004fca00078efcff */
[----:B------:R-:W-:Y:S04]  /*17a0*/  STL [R1], R4 ;  /* 0x0000000401007387 */ /* 0x000fe80000100800 */
[----:B------:R2:W-:Y:S02]  /*17b0*/  STL [R1+0x8], R0 ;  /* 0x0000080001007387 */ /* 0x0005e40000100800 */
[----:B--2---:R-:W-:-:S07]  /*17c0*/  IMAD.MOV.U32 R0, RZ, RZ, RZ ;  /* 0x000000ffff007224 */ /* 0x004fce00078e00ff */
.L_x_251:
[----:B------:R-:W2:Y:S02]  /*17d0*/  LDL R2, [R1] ;  /* 0x0000000001027983 */ /* 0x000ea40000100800 */
[----:B--2---:R-:W-:-:S13]  /*17e0*/  ISETP.NE.AND P0, PT, R2, 0x3, PT ;  /* 0x000000030200780c */ /* 0x004fda0003f05270 */
[----:B------:R-:W-:Y:S05]  /*17f0*/  @!P0 BRA `(.L_x_241) ;  /* 0x0000000000048947 */ /* 0x000fea0003800000 */
[----:B------:R-:W-:Y:S01]  /*1800*/  BPT.TRAP 0x1 ;  /* 0x000000040000795c */ /* 0x000fe20000300000 */
.L_x_241:
        /* <DEDUP_REMOVED lines=8> */
.L_x_242:
[----:B---3--:R-:W-:Y:S05]  /*1890*/  @P1 BRA `(.L_x_243) ;  /* 0x0000000000081947 */ /* 0x008fea0003800000 */
[----:B------:R-:W3:Y:S02]  /*18a0*/  SYNCS.PHASECHK.TRANS64.TRYWAIT P1, [R2+URZ+0x38810], R153 ;  /* 0x03881099020075a7 */ /* 0x000ee4000802017f */
[----:B---3--:R-:W-:Y:S05]  /*18b0*/  @!P1 BRA `(.L_x_244) ;  /* 0x00000080007c9947 */ /* 0x008fea0003800000 */
.L_x_243:
        /* <DEDUP_REMOVED lines=8> */
[----:B------:R-:W-:-:S04]  /*1940*/  LOP3.LUT R235, R3, 0x3fff, RZ, 0xc0, !PT ;  /* 0x00003fff03eb7812 */ /* 0x000fc800078ec0ff */
[----:B------:R-:W-:-:S05]  /*1950*/  LOP3.LUT R3, R235, 0x10000, RZ, 0xfc, !PT ;  /* 0x00010000eb037812 */ /* 0x000fca00078efcff */
[----:B------:R-:W-:-:S05]  /*1960*/  IMAD R3, R0, 0x500, R3 ;  /* 0x0000050000037824 */ /* 0x000fca00078e0203 */
[----:B------:R-:W-:Y:S01]  /*1970*/  R2UR UR6, R3 ;  /* 0x00000000030672ca */ /* 0x000fe200000e0000 */
[----:B------:R-:W-:Y:S01]  /*1980*/  WARPGROUP.ARRIVE ;  /* 0x00000000000079c5 */ /* 0x000fe20000000000 */
[----:B------:R-:W-:Y:S01]  /*1990*/  UMOV UR9, 0x40000040 ;  /* 0x4000004000097882 */ /* 0x000fe20000000000 */
[----:B------:R-:W-:-:S10]  /*19a0*/  UMOV UR11, 0x40000040 ;  /* 0x40000040000b7882 */ /* 0x000fd40000000000 */
[----:B------:R-:W-:Y:S01]  /*19b0*/  UMOV UR10, UR6 ;  /* 0x00000006000a7c82 */ /* 0x000fe20008000000 */
[----:B------:R-:W-:Y:S01]  /*19c0*/  UIADD3 UR14, UR6, 0x80, URZ ;  /* 0x00000080060e7890 */ /* 0x000fe2000fffe03f */
[----:B------:R-:W-:Y:S01]  /*19d0*/  UMOV UR13, UR9 ;  /* 0x00000009000d7c82 */ /* 0x000fe20008000000 */
[----:B------:R-:W-:Y:S01]  /*19e0*/  UMOV UR15, 0x40000040 ;  /* 0x40000040000f7882 */ /* 0x000fe20000000000 */
[----:B------:R-:W-:Y:S01]  /*19f0*/  UIADD3 UR7, UR6, 0x180, URZ ;  /* 0x0000018006077890 */ /* 0x000fe2000fffe03f */
[----:B----4-:R-:W-:-:S05]  /*1a00*/  IMAD R4, R4, 0x2000, R22 ;  /* 0x0000200004047824 */ /* 0x010fca00078e0216 */
[----:B------:R-:W-:-:S13]  /*1a10*/  R2UR UR4, R4 ;  /* 0x00000000040472ca */ /* 0x000fda00000e0000 */
[----:B------:R-:W-:-:S04]  /*1a20*/  USHF.R.U32.HI UR5, URZ, 0x4, UR4 ;  /* 0x000000043f057899 */ /* 0x000fc80008011604 */
[----:B------:R-:W-:-:S04]  /*1a30*/  ULOP3.LUT UR5, UR5, 0x3fff, URZ, 0xc0, !UPT ;  /* 0x00003fff05057892 */ /* 0x000fc8000f8ec03f */
[----:B------:R-:W-:-:S09]  /*1a40*/  ULOP3.LUT UR8, UR5, 0x10000, URZ, 0xfc, !UPT ;  /* 0x0001000005087892 */ /* 0x000fd2000f8efc3f */
[----:B------:R-:W-:Y:S01]  /*1a50*/  HGMMA.64x16x16.F32.BF16 R224, gdesc[UR8], RZ, !UPT, gsb0 ;  /* 0x0020000008e079f0 */ /* 0x000fe2000c0018ff */
[----:B------:R-:W-:Y:S02]  /*1a60*/  UMOV UR12, UR8 ;  /* 0x00000008000c7c82 */ /* 0x000fe40008000000 */
        /* <DEDUP_REMOVED lines=11> */
[----:B------:R-:W-:Y:S01]  /*1b20*/  UMOV UR12, UR8 ;  /* 0x00000008000c7c82 */ /* 0x000fe20008000000 */
[----:B------:R-:W-:Y:S01]  /*1b30*/  UMOV UR13, UR9 ;  /* 0x00000009000d7c82 */ /* 0x000fe20008000000 */
[----:B------:R-:W-:Y:S01]  /*1b40*/  UMOV UR14, UR7 ;  /* 0x00000007000e7c82 */ /* 0x000fe20008000000 */
[----:B------:R-:W-:Y:S01]  /*1b50*/  UMOV UR15, 0x40000040 ;  /* 0x40000040000f7882 */ /* 0x000fe20000000000 */
        /* <DEDUP_REMOVED lines=235> */
[----:B------:R1:W2:Y:S04]  /*2a10*/  LDS.64 R20, [R23+0x2e060] ;  /* 0x02e0600017147984 */ /* 0x0002a80000000a00 */
[----:B------:R2:W2:Y:S04]  /*2a20*/  LDS.64 R18, [R23+0x2e080] ;  /* 0x02e0800017127984 */ /* 0x0004a80000000a00 */
[----:B-1----:R1:W1:Y:S04]  /*2a30*/  LDS.64 R16, [R23+0x2e0a0] ;  /* 0x02e0a00017107984 */ /* 0x0022680000000a00 */
[----:B------:R1:W1:Y:S04]  /*2a40*/  LDS.64 R14, [R23+0x2e0c0] ;  /* 0x02e0c000170e7984 */ /* 0x0002680000000a00 */
[----:B------:R1:W1:Y:S04]  /*2a50*/  LDS.64 R12, [R23+0x2e0e0] ;  /* 0x02e0e000170c7984 */ /* 0x0002680000000a00 */
[----:B------:R1:W1:Y:S04]  /*2a60*/  LDS.64 R10, [R23+0x2e100] ;  /* 0x02e10000170a7984 */ /* 0x0002680000000a00 */
[----:B------:R1:W1:Y:S01]  /*2a70*/  LDS.64 R8, [R23+0x2e120] ;  /* 0x02e1200017087984 */ /* 0x0002620000000a00 */
[----:B------:R-:W-:Y:S05]  /*2a80*/  @!P0 BRA `(.L_x_245) ;  /* 0x0000000000048947 */ /* 0x000fea0003800000 */
[----:B------:R-:W-:Y:S01]  /*2a90*/  BPT.TRAP 0x1 ;  /* 0x000000040000795c */ /* 0x000fe20000300000 */
.L_x_245:
[----:B------:R1:W1:Y:S01]  /*2aa0*/  SYNCS.PHASECHK.TRANS64.TRYWAIT P1, [R2+URZ+0x38830], R153 ;  /* 0x03883099020075a7 */ /* 0x000262000802017f */
[----:B------:R-:W-:Y:S05]  /*2ab0*/  @!P0 BRA `(.L_x_246) ;  /* 0x0000000000048947 */ /* 0x000fea0003800000 */
[----:B------:R-:W-:Y:S01]  /*2ac0*/  BPT.TRAP 0x1 ;  /* 0x000000040000795c */ /* 0x000fe20000300000 */
.L_x_246:
[----:B------:R-:W-:-:S05]  /*2ad0*/  VIADD R3, R22, 0x24000 ;  /* 0x0002400016037836 */ /* 0x000fca0000000000 */
[----:B------:R-:W-:-:S04]  /*2ae0*/  SHF.R.U32.HI R3, RZ, 0x4, R3 ;  /* 0x00000004ff037819 */ /* 0x000fc80000011603 */
[----:B------:R-:W-:-:S04]  /*2af0*/  LOP3.LUT R22, R3, 0x3fff, RZ, 0xc0, !PT ;  /* 0x00003fff03167812 */ /* 0x000fc800078ec0ff */
[----:B------:R-:W-:Y:S01]  /*2b00*/  LOP3.LUT R3, R22, 0x10000, RZ, 0xfc, !PT ;  /* 0x0001000016037812 */ /* 0x000fe200078efcff */
[----:B-1----:R-:W-:Y:S06]  /*2b10*/  @P1 BRA `(.L_x_247) ;  /* 0x0000000000081947 */ /* 0x002fec0003800000 */
[----:B------:R-:W1:Y:S02]  /*2b20*/  SYNCS.PHASECHK.TRANS64.TRYWAIT P1, [R2+URZ+0x38830], R153 ;  /* 0x03883099020075a7 */ /* 0x000e64000802017f */
[----:B-1----:R-:W-:Y:S05]  /*2b30*/  @!P1 BRA `(.L_x_248) ;  /* 0x0000006c00f09947 */ /* 0x002fea0003800000 */
.L_x_247:
        /* <DEDUP_REMOVED lines=58> */
[----:B------:R-:W-:Y:S02]  /*2ee0*/  FSEL R220, R220, -INF , P2 ;  /* 0xff800000dcdc7808 */ /* 0x000fe40001000000 */
[----:B------:R-:W-:Y:S02]  /*2ef0*/  FSEL R208, R208, -INF , P2 ;  /* 0xff800000d0d07808 */ /* 0x000fe40001000000 */
[----:B------:R-:W-:Y:S01]  /*2f00*/  FSEL R210, R210, -INF , P1 ;  /* 0xff800000d2d27808 */ /* 0x000fe20000800000 */
[----:B------:R-:W-:Y:S01]  /*2f10*/  HGMMA.64x16x16.F32.BF16 R184, gdesc[UR8], R184, gsb0 ;  /* 0x0020000008b879f0 */ /* 0x000fe200080018b8 */
[----:B------:R-:W-:Y:S01]  /*2f20*/  UIADD3 UR10, UR4, 0x82, URZ ;  /* 0x00000082040a7890 */ /* 0x000fe2000fffe03f */
[----:B------:R-:W-:Y:S01]  /*2f30*/  FSEL R209, R209, -INF , P2 ;  /* 0xff800000d1d17808 */ /* 0x000fe20001000000 */
[----:B------:R-:W-:Y:S01]  /*2f40*/  UMOV UR11, 0x40000040 ;  /* 0x40000040000b7882 */ /* 0x000fe20000000000 */
[----:B------:R-:W-:-:S02]  /*2f50*/  FSEL R211, R211, -INF , P1 ;  /* 0xff800000d3d37808 */ /* 0x000fc40000800000 */
[----:B------:R-:W-:Y:S02]  /*2f60*/  FSEL R230, R230, -INF , P1 ;  /* 0xff800000e6e67808 */ /* 0x000fe40000800000 */
[----:B------:R-:W-:Y:S01]  /*2f70*/  FSEL R3, R228, -INF , P2 ;  /* 0xff800000e4037808 */ /* 0x000fe20001000000 */
        /* <DEDUP_REMOVED lines=61> */
[----:B------:R-:W-:-:S02]  /*3350*/  WARPGROUP.DEPBAR.LE gsb0, 0x0 ;  /* 0x00008000000079c5 */ /* 0x000fc40000010000 */
[----:B------:R-:W-:Y:S01]  /*3360*/  WARPGROUP.ARRIVE ;  /* 0x00000000000079c5 */ /* 0x000fe20000000000 */
[----:B------:R-:W-:Y:S01]  /*3370*/  FSEL R6, R216, -INF , P2 ;  /* 0xff800000d8067808 */ /* 0x000fe20001000000 */
[--C-:B------:R-:W-:Y:S01]  /*3380*/  FFMA.FTZ R225, R225, UR5, -R7.reuse ;  /* 0x00000005e1e17c23 */ /* 0x100fe20008010807 */
[----:B------:R-:W-:Y:S01]  /*3390*/  FFMA.FTZ R227, R227, UR5, -R7 ;  /* 0x00000005e3e37c23 */ /* 0x000fe20008010807 */
[----:B--2---:R-:W-:Y:S01]  /*33a0*/  FFMA.FTZ R3, R3, UR5, -R232 ;  /* 0x0000000503037c23 */ /* 0x004fe200080108e8 */
[----:B------:R-:W-:Y:S01]  /*33b0*/  FSEL R229, R229, -INF , P2 ;  /* 0xff800000e5e57808 */ /* 0x000fe20001000000 */
[----:B------:R-:W-:Y:S01]  /*33c0*/  HGMMA.64x16x16.F32.BF16 R184, gdesc[UR8], R184, gsb0 ;  /* 0x0020000008b879f0 */ /* 0x000fe200080018b8 */
[----:B------:R-:W-:Y:S01]  /*33d0*/  UIADD3 UR10, UR4, 0x86, URZ ;  /* 0x00000086040a7890 */ /* 0x000fe2000fffe03f */
[----:B------:R-:W-:Y:S01]  /*33e0*/  FSEL R216, R218, -INF , P1 ;  /* 0xff800000dad87808 */ /* 0x000fe20000800000 */
[----:B------:R-:W-:Y:S01]  /*33f0*/  UMOV UR11, 0x40000040 ;  /* 0x40000040000b7882 */ /* 0x000fe20000000000 */
[----:B------:R-:W-:Y:S01]  /*3400*/  FSEL R7, R217, -INF , P2 ;  /* 0xff800000d9077808 */ /* 0x000fe20001000000 */
[----:B------:R-:W-:Y:S01]  /*3410*/  FFMA.FTZ R6, R6, UR5, -R4 ;  /* 0x0000000506067c23 */ /* 0x000fe20008010804 */
[----:B------:R1:W-:Y:S01]  /*3420*/  MUFU.EX2 R228, R227 ;  /* 0x000000e300e47308 */ /* 0x0003e20000000800 */
[----:B------:R-:W-:-:S07]  /*3430*/  FSEL R231, R231, -INF , P1 ;  /* 0xff800000e7e77808 */ /* 0x000fce0000800000 */
[----:B------:R-:W-:Y:S08]  /*3440*/  MUFU.EX2 R234, R226 ;  /* 0x000000e200ea7308 */ /* 0x000ff00000000800 */
[----:B------:R-:W-:Y:S08]  /*3450*/  MUFU.EX2 R224, R224 ;  /* 0x000000e000e07308 */ /* 0x000ff00000000800 */
[----:B------:R-:W-:Y:S01]  /*3460*/  MUFU.EX2 R225, R225 ;  /* 0x000000e100e17308 */ /* 0x000fe20000000800 */
[----:B------:R-:W-:-:S02]  /*3470*/  WARPGROUP.DEPBAR.LE gsb0, 0x0 ;  /* 0x00008000000079c5 */ /* 0x000fc40000010000 */
[----:B------:R-:W-:Y:S01]  /*3480*/  WARPGROUP.ARRIVE ;  /* 0x00000000000079c5 */ /* 0x000fe20000000000 */
[----:B------:R-:W-:Y:S01]  /*3490*/  FSEL R218, R219, -INF , P1 ;  /* 0xff800000dbda7808 */ /* 0x000fe20000800000 */
[----:B------:R-:W-:Y:S01]  /*34a0*/  FFMA.FTZ R216, R216, UR5, -R4 ;  /* 0x00000005d8d87c23 */ /* 0x000fe20008010804 */
[----:B------:R-:W-:Y:S01]  /*34b0*/  FSEL R217, R222, -INF , P1 ;  /* 0xff800000ded97808 */ /* 0x000fe20000800000 */
[--C-:B------:R-:W-:Y:S01]  /*34c0*/  FFMA.FTZ R7, R7, UR5, -R5.reuse ;  /* 0x0000000507077c23 */ /* 0x100fe20008010805 */
[----:B-1----:R-:W-:Y:S01]  /*34d0*/  FFMA.FTZ R227, R230, UR5, -R232 ;  /* 0x00000005e6e37c23 */ /* 0x002fe200080108e8 */
[----:B------:R-:W-:Y:S01]  /*34e0*/  HGMMA.64x16x16.F32.BF16 R176, gdesc[UR8], R176, gsb0 ;  /* 0x0020000008b079f0 */ /* 0x000fe200080018b0 */
[----:B------:R-:W-:Y:S01]  /*34f0*/  UMOV UR10, UR7 ;  /* 0x00000007000a7c82 */ /* 0x000fe20008000000 */
[----:B------:R-:W-:Y:S01]  /*3500*/  UMOV UR11, 0x40000040 ;  /* 0x40000040000b7882 */ /* 0x000fe20000000000 */
[----:B------:R-:W-:Y:S01]  /*3510*/  UIADD3 UR7, UR4, 0x280, URZ ;  /* 0x0000028004077890 */ /* 0x000fe2000fffe03f */
[----:B------:R-:W-:Y:S01]  /*3520*/  FFMA.FTZ R218, R218, UR5, -R5 ;  /* 0x00000005dada7c23 */ /* 0x000fe20008010805 */
[----:B------:R-:W-:Y:S01]  /*3530*/  FFMA.FTZ R217, R217, UR5, -R20 ;  /* 0x00000005d9d97c23 */ /* 0x000fe20008010814 */
[----:B------:R-:W-:Y:S01]  /*3540*/  FSEL R219, R221, -INF , P2 ;  /* 0xff800000dddb7808 */ /* 0x000fe20001000000 */
[----:B------:R-:W2:Y:S01]  /*3550*/  LDL R230, [R1+0x18] ;  /* 0x0000180001e67983 */ /* 0x000ea20000100800 */
[----:B------:R-:W-:-:S03]  /*3560*/  FSEL R222, R215, -INF , P1 ;  /* 0xff800000d7de7808 */ /* 0x000fc60000800000 */
[----:B------:R-:W3:Y:S01]  /*3570*/  LDL R232, [R1+0xc] ;  /* 0x00000c0001e87983 */ /* 0x000ee20000100800 */
        /* <DEDUP_REMOVED lines=114> */
[----:B------:R-:W-:Y:S01]  /*3ca0*/  MUFU.EX2 R5, R6 ;  /* 0x0000000600057308 */ /* 0x000fe20000000800 */
[----:B------:R-:W-:Y:S02]  /*3cb0*/  WARPGROUP.DEPBAR.LE gsb0, 0x0 ;  /* 0x00008000000079c5 */ /* 0x000fe40000010000 */
[----:B------:R-:W-:-:S06]  /*3cc0*/  WARPGROUP.ARRIVE ;  /* 0x00000000000079c5 */ /* 0x000fcc0000000000 */
[----:B------:R-:W-:Y:S01]  /*3cd0*/  HGMMA.64x16x16.F32.BF16 R184, gdesc[UR8], R184, gsb0 ;  /* 0x0020000008b879f0 */ /* 0x000fe200080018b8 */
[----:B------:R1:W-:Y:S02]  /*3ce0*/  MUFU.EX2 R6, R216 ;  /* 0x000000d800067308 */ /* 0x0003e40000000800 */
[----:B-1----:R-:W-:-:S06]  /*3cf0*/  FFMA.FTZ R216, R220, UR5, -R20 ;  /* 0x00000005dcd87c23 */ /* 0x002fcc0008010814 */
[----:B------:R1:W-:Y:S01]  /*3d00*/  MUFU.EX2 R20, R218 ;  /* 0x000000da00147308 */ /* 0x0003e20000000800 */
[----:B------:R-:W-:Y:S01]  /*3d10*/  FSEL R220, R223, -INF , P1 ;  /* 0xff800000dfdc7808 */ /* 0x000fe20000800000 */
[--C-:B-1----:R-:W-:Y:S01]  /*3d20*/  FFMA.FTZ R218, R208, UR5, -R18.reuse ;  /* 0x00000005d0da7c23 */ /* 0x102fe20008010812 */
[----:B------:R-:W-:-:S05]  /*3d30*/  FFMA.FTZ R208, R210, UR5, -R18 ;  /* 0x00000005d2d07c23 */ /* 0x000fca0008010812 */
[----:B------:R1:W-:Y:S01]  /*3d40*/  MUFU.EX2 R18, R216 ;  /* 0x000000d800127308 */ /* 0x0003e20000000800 */
[----:B------:R-:W-:Y:S01]  /*3d50*/  FSEL R210, R212, -INF , P2 ;  /* 0xff800000d4d27808 */ /* 0x000fe20001000000 */
[----:B------:R-:W-:Y:S01]  /*3d60*/  FFMA.FTZ R219, R219, UR5, -R21 ;  /* 0x00000005dbdb7c23 */ /* 0x000fe20008010815 */
[----:B------:R-:W-:Y:S01]  /*3d70*/  FSEL R215, R202, -INF , P1 ;  /* 0xff800000cad77808 */ /* 0x000fe20000800000 */
[--C-:B-1----:R-:W-:Y:S01]  /*3d80*/  FFMA.FTZ R216, R209, UR5, -R19.reuse ;  /* 0x00000005d1d87c23 */ /* 0x102fe20008010813 */
[----:B------:R-:W-:Y:S01]  /*3d90*/  FFMA.FTZ R209, R211, UR5, -R19 ;  /* 0x00000005d3d17c23 */ /* 0x000fe20008010813 */
[----:B------:R-:W-:Y:S02]  /*3da0*/  FSEL R211, R214, -INF , P1 ;  /* 0xff800000d6d37808 */ /* 0x000fe40000800000 */
[----:B------:R-:W-:Y:S01]  /*3db0*/  FSEL R214, R213, -INF , P2 ;  /* 0xff800000d5d67808 */ /* 0x000fe20001000000 */
[----:B------:R-:W-:Y:S01]  /*3dc0*/  FFMA.FTZ R220, R220, UR5, -R21 ;  /* 0x00000005dcdc7c23 */ /* 0x000fe20008010815 */
[----:B------:R-:W-:Y:S01]  /*3dd0*/  FSEL R213, R200, -INF , P2 ;  /* 0xff800000c8d57808 */ /* 0x000fe20001000000 */
[--C-:B------:R-:W-:Y:S01]  /*3de0*/  FFMA.FTZ R210, R210, UR5, -R16.reuse ;  /* 0x00000005d2d27c23 */ /* 0x100fe20008010810 */
[----:B------:R-:W-:Y:S01]  /*3df0*/  FFMA.FTZ R211, R211, UR5, -R16 ;  /* 0x00000005d3d37c23 */ /* 0x000fe20008010810 */
[----:B------:R-:W-:Y:S01]  /*3e00*/  FSEL R200, R201, -INF , P2 ;  /* 0xff800000c9c87808 */ /* 0x000fe20001000000 */
[----:B------:R1:W-:Y:S01]  /*3e10*/  MUFU.EX2 R21, R217 ;  /* 0x000000d900157308 */ /* 0x0003e20000000800 */
[----:B------:R-:W-:-:S02]  /*3e20*/  FSEL R202, R203, -INF , P1 ;  /* 0xff800000cbca7808 */ /* 0x000fc40000800000 */
[----:B------:R-:W-:-:S05]  /*3e30*/  FSEL R201, R204, -INF , P2 ;  /* 0xff800000ccc97808 */ /* 0x000fca0001000000 */
[----:B------:R4:W-:Y:S01]  /*3e40*/  MUFU.EX2 R16, R218 ;  /* 0x000000da00107308 */ /* 0x0009e20000000800 */
[--C-:B-1----:R-:W-:Y:S01]  /*3e50*/  FFMA.FTZ R217, R222, UR5, -R17.reuse ;  /* 0x00000005ded97c23 */ /* 0x102fe20008010811 */
[----:B----4-:R-:W-:-:S06]  /*3e60*/  FFMA.FTZ R218, R214, UR5, -R17 ;  /* 0x00000005d6da7c23 */ /* 0x010fcc0008010811 */
[----:B------:R1:W-:Y:S01]  /*3e70*/  MUFU.EX2 R19, R219 ;  /* 0x000000db00137308 */ /* 0x0003e20000000800 */
[----:B------:R-:W-:Y:S01]  /*3e80*/  FFMA.FTZ R214, R215, UR5, -R14 ;  /* 0x00000005d7d67c23 */ /* 0x000fe2000801080e */
[----:B------:R-:W-:Y:S01]  /*3e90*/  FFMA.FTZ R215, R200, UR5, -R15 ;  /* 0x00000005c8d77c23 */ /* 0x000fe2000801080f */
[----:B------:R-:W-:-:S05]  /*3ea0*/  FSEL R200, R205, -INF , P2 ;  /* 0xff800000cdc87808 */ /* 0x000fca0001000000 */
[----:B------:R4:W-:Y:S01]  /*3eb0*/  MUFU.EX2 R17, R208 ;  /* 0x000000d000117308 */ /* 0x0009e20000000800 */
[----:B-1----:R-:W-:Y:S01]  /*3ec0*/  FSEL R219, R206, -INF , P1 ;  /* 0xff800000cedb7808 */ /* 0x002fe20000800000 */
[----:B------:R-:W-:-:S06]  /*3ed0*/  UIADD3 UR10, UR4, 0x306, URZ ;  /* 0x00000306040a7890 */ /* 0x000fcc000fffe03f */
[----:B------:R1:W-:Y:S01]  /*3ee0*/  MUFU.EX2 R212, R220 ;  /* 0x000000dc00d47308 */ /* 0x0003e20000000800 */
[----:B----4-:R-:W-:Y:S01]  /*3ef0*/  FFMA.FTZ R208, R213, UR5, -R14 ;  /* 0x00000005d5d07c23 */ /* 0x010fe2000801080e */
[----:B------:R-:W-:-:S06]  /*3f00*/  FFMA.FTZ R219, R219, UR5, -R12 ;  /* 0x00000005dbdb7c23 */ /* 0x000fcc000801080c */
[----:B------:R4:W-:Y:S01]  /*3f10*/  MUFU.EX2 R14, R216 ;  /* 0x000000d8000e7308 */ /* 0x0009e20000000800 */
[----:B-1----:R-:W-:Y:S01]  /*3f20*/  FFMA.FTZ R220, R201, UR5, -R12 ;  /* 0x00000005c9dc7c23 */ /* 0x002fe2000801080c */
[----:B------:R-:W-:Y:S01]  /*3f30*/  FSEL R201, R194, -INF , P1 ;  /* 0xff800000c2c97808 */ /* 0x000fe20000800000 */
[----:B------:R-:W-:Y:S02]  /*3f40*/  WARPGROUP.DEPBAR.LE gsb0, 0x0 ;  /* 0x00008000000079c5 */ /* 0x000fe40000010000 */
[----:B----4-:R-:W-:Y:S01]  /*3f50*/  FFMA.FTZ R216, R202, UR5, -R15 ;  /* 0x00000005cad87c23 */ /* 0x010fe2000801080f */
[----:B------:R-:W-:Y:S02]  /*3f60*/  FSEL R202, R207, -INF , P1 ;  /* 0xff800000cfca7808 */ /* 0x000fe40000800000 */
[----:B------:R1:W-:Y:S01]  /*3f70*/  MUFU.EX2 R15, R209 ;  /* 0x000000d1000f7308 */ /* 0x0003e20000000800 */
[----:B------:R-:W-:-:S07]  /*3f80*/  UMOV UR11, 0x40000040 ;  /* 0x40000040000b7882 */ /* 0x000fce0000000000 */
[----:B------:R4:W-:Y:S01]  /*3f90*/  MUFU.EX2 R213, R210 ;  /* 0x000000d200d57308 */ /* 0x0009e20000000800 */
[--C-:B-1----:R-:W-:Y:S02]  /*3fa0*/  FFMA.FTZ R209, R202, UR5, -R13.reuse ;  /* 0x00000005cad17c23 */ /* 0x102fe4000801080d */
[----:B------:R-:W1:Y:S05]  /*3fb0*/  LDS.64 R202, [R23+0x2e380] ;  /* 0x02e3800017ca7984 */ /* 0x000e6a0000000a00 */
[----:B------:R5:W-:Y:S01]  /*3fc0*/  MUFU.EX2 R12, R211 ;  /* 0x000000d3000c7308 */ /* 0x000be20000000800 */
[----:B----4-:R-:W-:Y:S01]  /*3fd0*/  FFMA.FTZ R210, R200, UR5, -R13 ;  /* 0x00000005c8d27c23 */ /* 0x010fe2000801080d */
[----:B-----5:R-:W-:-:S02]  /*3fe0*/  FFMA.FTZ R211, R201, UR5, -R10 ;  /* 0x00000005c9d37c23 */ /* 0x020fc4000801080a */
[----:B------:R-:W4:Y:S01]  /*3ff0*/  LDS.64 R200, [R23+0x2e3a0] ;  /* 0x02e3a00017c87984 */ /* 0x000f220000000a00 */
[----:B------:R-:W-:-:S06]  /*4000*/  WARPGROUP.ARRIVE ;  /* 0x00000000000079c5 */ /* 0x000fcc0000000000 */
[----:B------:R-:W-:Y:S01]  /*4010*/  HGMMA.64x16x16.F32.BF16 R176, gdesc[UR8], R176, gsb0 ;  /* 0x0020000008b079f0 */ /* 0x000fe200080018b0 */
[----:B------:R-:W-:Y:S02]  /*4020*/  FSEL R13, R192, -INF , P2 ;  /* 0xff800000c00d7808 */ /* 0x000fe40001000000 */
[----:B------:R-:W-:Y:S02]  /*4030*/  FSEL R204, R193, -INF , P2 ;  /* 0xff800000c1cc7808 */ /* 0x000fe40001000000 */
[----:B------:R-:W-:Y:S02]  /*4040*/  FSEL R192, R195, -INF , P1 ;  /* 0xff800000c3c07808 */ /* 0x000fe40000800000 */
[----:B------:R-:W-:Y:S01]  /*4050*/  FSEL R193, R196, -INF , P2 ;  /* 0xff800000c4c17808 */ /* 0x000fe20001000000 */
[--C-:B------:R-:W-:Y:S02]  /*4060*/  FFMA.FTZ R204, R204, UR5, -R11.reuse ;  /* 0x00000005cccc7c23 */ /* 0x100fe4000801080b */
[----:B------:R-:W-:-:S02]  /*4070*/  FFMA.FTZ R205, R192, UR5, -R11 ;  /* 0x00000005c0cd7c23 */ /* 0x000fc4000801080b */
[----:B------:R5:W-:Y:S01]  /*4080*/  MUFU.EX2 R11, R208 ;  /* 0x000000d0000b7308 */ /* 0x000be20000000800 */
[----:B------:R-:W-:Y:S02]  /*4090*/  FSEL R207, R198, -INF , P1 ;  /* 0xff800000c6cf7808 */ /* 0x000fe40000800000 */
[----:B------:R-:W-:Y:S01]  /*40a0*/  FSEL R206, R197, -INF , P2 ;  /* 0xff800000c5ce7808 */ /* 0x000fe20001000000 */
[----:B-----5:R-:W-:Y:S01]  /*40b0*/  FFMA.FTZ R208, R193, UR5, -R8 ;  /* 0x00000005c1d07c23 */ /* 0x020fe20008010808 */
[----:B------:R-:W-:Y:S02]  /*40c0*/  LOP3.LUT R193, R22, 0x2800000, RZ, 0xfc, !PT ;  /* 0x0280000016c17812 */ /* 0x000fe400078efcff */
[----:B------:R-:W-:Y:S01]  /*40d0*/  FSEL R22, R199, -INF , P1 ;  /* 0xff800000c7167808 */ /* 0x000fe20000800000 */
[----:B------:R5:W2:Y:S01]  /*40e0*/  MUFU.EX2 R226, R3 ;  /* 0x0000000300e27308 */ /* 0x000aa20000000800 */
[----:B------:R-:W-:Y:S01]  /*40f0*/  FFMA.FTZ R222, R13, UR5, -R10 ;  /* 0x000000050dde7c23 */ /* 0x000fe2000801080a */
[----:B------:R-:W-:Y:S01]  /*4100*/  FFMA.FTZ R207, R207, UR5, -R8 ;  /* 0x00000005cfcf7c23 */ /* 0x000fe20008010808 */
[--C-:B------:R-:W-:Y:S01]  /*4110*/  FFMA.FTZ R206, R206, UR5, -R9.reuse ;  /* 0x00000005cece7c23 */ /* 0x100fe20008010809 */
[----:B------:R-:W-:Y:S01]  /*4120*/  FFMA.FTZ R223, R22, UR5, -R9 ;  /* 0x0000000516df7c23 */ /* 0x000fe20008010809 */
[--C-:B-----5:R-:W-:Y:S01]  /*4130*/  FFMA.FTZ R3, R229, UR5, -R233.reuse ;  /* 0x00000005e5037c23 */ /* 0x120fe200080108e9 */
[----:B------:R-:W-:Y:S01]  /*4140*/  FFMA.FTZ R233, R231, UR5, -R233 ;  /* 0x00000005e7e97c23 */ /* 0x000fe200080108e9 */
[----:B------:R-:W-:Y:S01]  /*4150*/  UIADD3 UR5, UR4, 0x386, URZ ;  /* 0x0000038604057890 */ /* 0x000fe2000fffe03f */
[----:B------:R-:W-:-:S06]  /*4160*/  UMOV UR11, 0x40000040 ;  /* 0x40000040000b7882 */ /* 0x000fcc0000000000 */
[----:B------:R-:W-:Y:S01]  /*4170*/  UMOV UR10, UR5 ;  /* 0x00000005000a7c82 */ /* 0x000fe20008000000 */
[----:B------:R-:W-:Y:S02]  /*4180*/  WARPGROUP.DEPBAR.LE gsb0, 0x0 ;  /* 0x00008000000079c5 */ /* 0x000fe40000010000 */
[----:B------:R-:W-:-:S06]  /*4190*/  WARPGROUP.ARRIVE ;  /* 0x00000000000079c5 */ /* 0x000fcc0000000000 */
[----:B------:R-:W-:Y:S01]  /*41a0*/  HGMMA.64x16x16.F32.BF16 R168, gdesc[UR8], R168, gsb0 ;  /* 0x0020000008a879f0 */ /* 0x000fe200080018a8 */
[----:B------:R1:W-:Y:S01]  /*41b0*/  MUFU.EX2 R8, R214 ;  /* 0x000000d600087308 */ /* 0x0003e20000000800 */
[----:B------:R-:W-:-:S07]  /*41c0*/  UIADD3 UR6, UR4, 0x406, URZ ;  /* 0x0000040604067890 */ /* 0x000fce000fffe03f */
[----:B------:R4:W-:Y:S01]  /*41d0*/  MUFU.EX2 R22, R216 ;  /* 0x000000d800167308 */ /* 0x0009e20000000800 */
[----:B-1----:R-:W-:-:S07]  /*41e0*/  FADD.FTZ R214, R184, -R202 ;  /* 0x800000cab8d67221 */ /* 0x002fce0000010000 */
[----:B------:R1:W-:Y:S01]  /*41f0*/  MUFU.EX2 R184, R220 ;  /* 0x000000dc00b87308 */ /* 0x0003e20000000800 */
[----:B----4-:R-:W-:Y:S01]  /*4200*/  FADD.FTZ R216, R188, -R200 ;  /* 0x800000c8bcd87221 */ /* 0x010fe20000010000 */
[----:B------:R-:W-:Y:S01]  /*4210*/  UMOV UR10, UR6 ;  /* 0x00000006000a7c82 */ /* 0x000fe20008000000 */
[----:B------:R-:W-:Y:S01]  /*4220*/  UMOV UR11, 0x40000040 ;  /* 0x40000040000b7882 */ /* 0x000fe20000000000 */
[----:B-1----:R-:W-:Y:S01]  /*4230*/  FADD.FTZ R220, R189, -R201 ;  /* 0x800000c9bddc7221 */ /* 0x002fe20000010000 */
[----:B------:R-:W-:Y:S02]  /*4240*/  WARPGROUP.DEPBAR.LE gsb0, 0x0 ;  /* 0x00008000000079c5 */ /* 0x000fe40000010000 */
[----:B------:R-:W1:Y:S01]  /*4250*/  LDS.64 R188, [R23+0x2e3c0] ;  /* 0x02e3c00017bc7984 */ /* 0x000e620000000a00 */
[----:B------:R-:W-:-:S06]  /*4260*/  WARPGROUP.ARRIVE ;  /* 0x00000000000079c5 */ /* 0x000fcc0000000000 */
[----:B------:R-:W-:Y:S01]  /*4270*/  HGMMA.64x16x16.F32.BF16 R160, gdesc[UR8], R160, gsb0 ;  /* 0x0020000008a079f0 */ /* 0x000fe200080018a0 */
[----:B------:R-:W-:Y:S01]  /*4280*/  UIADD3 UR4, UR4, 0x486, URZ ;  /* 0x0000048604047890 */ /* 0x000fe2000fffe03f */
[----:B------:R-:W-:Y:S01]  /*4290*/  FADD.FTZ R221, R190, -R200 ;  /* 0x800000c8bedd7221 */ /* 0x000fe20000010000 */
[----:B------:R-:W-:Y:S01]  /*42a0*/  FADD.FTZ R229, R191, -R201 ;  /* 0x800000c9bfe57221 */ /* 0x000fe20000010000 */
[----:B------:R-:W-:Y:S01]  /*42b0*/  UMOV UR7, 0x40000040 ;  /* 0x4000004000077882 */ /* 0x000fe20000000000 */
[----:B------:R-:W-:-:S03]  /*42c0*/  UMOV UR5, UR9 ;  /* 0x0000000900057c82 */ /* 0x000fc60008000000 */
[----:B------:R-:W-:Y:S01]  /*42d0*/  UMOV UR6, UR4 ;  /* 0x0000000400067c82 */ /* 0x000fe20008000000 */
[----:B------:R-:W-:Y:S01]  /*42e0*/  UMOV UR4, UR8 ;  /* 0x0000000800047c82 */ /* 0x000fe20008000000 */
[----:B------:R-:W-:Y:S02]  /*42f0*/  WARPGROUP.DEPBAR.LE gsb0, 0x0 ;  /* 0x00008000000079c5 */ /* 0x000fe40000010000 */
[----:B------:R-:W-:Y:S04]  /*4300*/  LDS.64 R200, [R23+0x2e3e0] ;  /* 0x02e3e00017c87984 */ /* 0x000fe80000000a00 */
[----:B------:R-:W4:Y:S01]  /*4310*/  LDS.64 R190, [R23+0x2e400] ;  /* 0x02e4000017be7984 */ /* 0x000f220000000a00 */
[----:B------:R-:W-:-:S06]  /*4320*/  WARPGROUP.ARRIVE ;  /* 0x00000000000079c5 */ /* 0x000fcc0000000000 */
[----:B------:R-:W-:Y:S01]  /*4330*/  HGMMA.64x16x16.F32.BF16 R152, gdesc[UR4], R152, gsb0 ;  /* 0x00200000049879f0 */ /* 0x000fe20008001898 */
[----:B------:R-:W-:Y:S01]  /*4340*/  IMAD R193, R0, 0x500, R193 ;  /* 0x0000050000c17824 */ /* 0x000fe200078e02c1 */
[----:B------:R5:W-:Y:S04]  /*4350*/  MUFU.EX2 R10, R218 ;  /* 0x000000da000a7308 */ /* 0x000be80000000800 */
[----:B------:R-:W-:-:S04]  /*4360*/  R2UR UR12, R193 ;  /* 0x00000000c10c72ca */ /* 0x000fc800000e0000 */
[----:B------:R3:W-:Y:S01]  /*4370*/  MUFU.EX2 R13, R217 ;  /* 0x000000d9000d7308 */ /* 0x0007e20000000800 */
[----:B-----5:R-:W-:-:S07]  /*4380*/  FADD.FTZ R218, R187, -R203 ;  /* 0x800000cbbbda7221 */ /* 0x020fce0000010000 */
[----:B------:R5:W-:Y:S01]  /*4390*/  MUFU.EX2 R9, R215 ;  /* 0x000000d700097308 */ /* 0x000be20000000800 */
[----:B---3--:R-:W-:Y:S01]  /*43a0*/  FADD.FTZ R217, R185, -R203 ;  /* 0x800000cbb9d97221 */ /* 0x008fe20000010000 */
[----:B-----5:R-:W-:Y:S01]  /*43b0*/  FADD.FTZ R215, R186, -R202 ;  /* 0x800000cabad77221 */ /* 0x020fe20000010000 */
[----:B------:R-:W-:Y:S02]  /*43c0*/  WARPGROUP.DEPBAR.LE gsb0, 0x0 ;  /* 0x00008000000079c5 */ /* 0x000fe40000010000 */
[----:B------:R-:W3:Y:S04]  /*43d0*/  LDS.64 R192, [R23+0x2e420] ;  /* 0x02e4200017c07984 */ /* 0x000ee80000000a00 */
[----:B------:R-:W5:Y:S04]  /*43e0*/  LDS.64 R202, [R23+0x2e4a0] ;  /* 0x02e4a00017ca7984 */ /* 0x000f680000000a00 */
[----:B------:R-:W5:Y:S04]  /*43f0*/  LDS.64 R196, [R23+0x2e440] ;  /* 0x02e4400017c47984 */ /* 0x000f680000000a00 */
[----:B------:R-:W5:Y:S04]  /*4400*/  LDS.64 R194, [R23+0x2e460] ;  /* 0x02e4600017c27984 */ /* 0x000f680000000a00 */
[----:B------:R5:W5:Y:S01]  /*4410*/  LDS.64 R198, [R23+0x2e480] ;  /* 0x02e4800017c67984 */ /* 0x000b620000000a00 */
[----:B------:R-:W5:Y:S01]  /*4420*/  MUFU.EX2 R3, R3 ;  /* 0x0000000300037308 */ /* 0x000f620000000800 */
[--C-:B-1----:R-:W-:Y:S01]  /*4430*/  FADD.FTZ R176, R176, -R188.reuse ;  /* 0x800000bcb0b07221 */ /* 0x102fe20000010000 */
[----:B------:R-:W-:Y:S01]  /*4440*/  FADD.FTZ R178, R178, -R188 ;  /* 0x800000bcb2b27221 */ /* 0x000fe20000010000 */
[--C-:B----4-:R-:W-:Y:S01]  /*4450*/  FADD.FTZ R188, R168, -R190.reuse ;  /* 0x800000bea8bc7221 */ /* 0x110fe20000010000 */
[----:B------:R-:W-:-:S04]  /*4460*/  FADD.FTZ R170, R170, -R190 ;  /* 0x800000beaaaa7221 */ /* 0x000fc80000010000 */
[----:B------:R-:W1:Y:S01]  /*4470*/  MUFU.EX2 R7, R7 ;  /* 0x0000000700077308 */ /* 0x000e620000000800 */
[--C-:B------:R-:W-:Y:S01]  /*4480*/  FADD.FTZ R177, R177, -R189.reuse ;  /* 0x800000bdb1b17221 */ /* 0x100fe20000010000 */
[----:B------:R-:W-:Y:S01]  /*4490*/  FADD.FTZ R179, R179, -R189 ;  /* 0x800000bdb3b37221 */ /* 0x000fe20000010000 */
[----:B------:R-:W-:-:S05]  /*44a0*/  FADD.FTZ R189, R169, -R191 ;  /* 0x800000bfa9bd7221 */ /* 0x000fca0000010000 */
[----:B------:R2:W-:Y:S01]  /*44b0*/  MUFU.EX2 R185, R210 ;  /* 0x000000d200b97308 */ /* 0x0005e20000000800 */
[----:B------:R-:W-:Y:S01]  /*44c0*/  FADD.FTZ R171, R171, -R191 ;  /* 0x800000bfabab7221 */ /* 0x000fe20000010000 */
[--C-:B---3--:R-:W-:Y:S01]  /*44d0*/  FADD.FTZ R190, R173, -R193.reuse ;  /* 0x800000c1adbe7221 */ /* 0x108fe20000010000 */
[----:B------:R-:W-:-:S05]  /*44e0*/  FADD.FTZ R175, R175, -R193 ;  /* 0x800000c1afaf7221 */ /* 0x000fca0000010000 */
[----:B------:R-:W3:Y:S01]  /*44f0*/  MUFU.EX2 R227, R227 ;  /* 0x000000e300e37308 */ /* 0x000ee20000000800 */
[----:B--2---:R-:W-:Y:S01]  /*4500*/  FMUL.FTZ R210, R226, R216 ;  /* 0x000000d8e2d27220 */ /* 0x004fe20000410000 */
[----:B-----5:R-:W-:Y:S01]  /*4510*/  FADD.FTZ R193, R157, -R203 ;  /* 0x800000cb9dc17221 */ /* 0x020fe20000010000 */
[----:B------:R-:W-:Y:S01]  /*4520*/  FMUL.FTZ R157, R3, R220 ;  /* 0x000000dc039d7220 */ /* 0x000fe20000410000 */
[----:B------:R-:W-:-:S04]  /*4530*/  FADD.FTZ R172, R172, -R192 ;  /* 0x800000c0acac7221 */ /* 0x000fc80000010000 */
[----:B------:R-:W2:Y:S01]  /*4540*/  MUFU.EX2 R4, R233 ;  /* 0x000000e900047308 */ /* 0x000ea20000000800 */
[----:B------:R-:W-:Y:S01]  /*4550*/  FADD.FTZ R174, R174, -R192 ;  /* 0x800000c0aeae7221 */ /* 0x000fe20000010000 */
[----:B------:R-:W-:Y:S01]  /*4560*/  FADD.FTZ R173, R160, -R196 ;  /* 0x800000c4a0ad7221 */ /* 0x000fe20000010000 */
[----:B------:R-:W-:Y:S01]  /*4570*/  FADD.FTZ R191, R161, -R197 ;  /* 0x800000c5a1bf7221 */ /* 0x000fe20000010000 */
[----:B------:R-:W-:Y:S01]  /*4580*/  FADD.FTZ R192, R156, -R202 ;  /* 0x800000ca9cc07221 */ /* 0x000fe20000010000 */
[----:B------:R-:W-:-:S03]  /*4590*/  F2FP.BF16.F32.PACK_AB R210, R157, R210 ;  /* 0x000000d29dd2723e */ /* 0x000fc600000010ff */
[----:B------:R-:W4:Y:S01]  /*45a0*/  MUFU.EX2 R187, R219 ;  /* 0x000000db00bb7308 */ /* 0x000f220000000800 */
[----:B------:R-:W-:Y:S01]  /*45b0*/  FADD.FTZ R162, R162, -R196 ;  /* 0x800000c4a2a27221 */ /* 0x000fe20000010000 */
[----:B------:R-:W-:-:S06]  /*45c0*/  FADD.FTZ R163, R163, -R197 ;  /* 0x800000c5a3a37221 */ /* 0x000fcc0000010000 */
[----:B------:R-:W5:Y:S08]  /*45d0*/  MUFU.EX2 R186, R209 ;  /* 0x000000d100ba7308 */ /* 0x000f700000000800 */
[----:B------:R-:W5:Y:S08]  /*45e0*/  MUFU.EX2 R23, R222 ;  /* 0x000000de00177308 */ /* 0x000f700000000800 */
[----:B------:R3:W5:Y:S08]  /*45f0*/  MUFU.EX2 R168, R211 ;  /* 0x000000d300a87308 */ /* 0x0007700000000800 */
[----:B------:R4:W5:Y:S08]  /*4600*/  MUFU.EX2 R169, R204 ;  /* 0x000000cc00a97308 */ /* 0x0009700000000800 */
[----:B------:R-:W5:Y:S08]  /*4610*/  MUFU.EX2 R160, R205 ;  /* 0x000000cd00a07308 */ /* 0x000f700000000800 */
[----:B------:R-:W5:Y:S08]  /*4620*/  MUFU.EX2 R161, R208 ;  /* 0x000000d000a17308 */ /* 0x000f700000000800 */
[----:B------:R-:W5:Y:S08]  /*4630*/  MUFU.EX2 R156, R207 ;  /* 0x000000cf009c7308 */ /* 0x000f700000000800 */
[----:B------:R-:W5:Y:S08]  /*4640*/  MUFU.EX2 R157, R206 ;  /* 0x000000ce009d7308 */ /* 0x000f700000000800 */
[----:B------:R-:W5:Y:S01]  /*4650*/  MUFU.EX2 R223, R223 ;  /* 0x000000df00df7308 */ /* 0x000f620000000800 */
[----:B------:R-:W-:Y:S01]  /*4660*/  FMUL.FTZ R162, R8, R162 ;  /* 0x000000a208a27220 */ /* 0x000fe20000410000 */
[----:B------:R-:W-:Y:S01]  /*4670*/  FMUL.FTZ R163, R22, R163 ;  /* 0x000000a316a37220 */ /* 0x000fe20000410000 */
[----:B------:R-:W-:Y:S01]  /*4680*/  FMUL.FTZ R176, R5, R176 ;  /* 0x000000b005b07220 */ /* 0x000fe20000410000 */
[----:B-1----:R-:W-:Y:S01]  /*4690*/  FMUL.FTZ R177, R7, R177 ;  /* 0x000000b107b17220 */ /* 0x002fe20000410000 */
[--C-:B------:R-:W-:Y:S01]  /*46a0*/  FADD.FTZ R180, R180, -R200.reuse ;  /* 0x800000c8b4b47221 */ /* 0x100fe20000010000 */
[----:B------:R-:W-:Y:S01]  /*46b0*/  FADD.FTZ R182, R182, -R200 ;  /* 0x800000c8b6b67221 */ /* 0x000fe20000010000 */
[--C-:B------:R-:W-:Y:S01]  /*46c0*/  FADD.FTZ R181, R181, -R201.reuse ;  /* 0x800000c9b5b57221 */ /* 0x100fe20000010000 */
[----:B------:R-:W-:Y:S01]  /*46d0*/  FADD.FTZ R183, R183, -R201 ;  /* 0x800000c9b7b77221 */ /* 0x000fe20000010000 */
[--C-:B------:R-:W-:Y:S01]  /*46e0*/  FADD.FTZ R164, R164, -R194.reuse ;  /* 0x800000c2a4a47221 */ /* 0x100fe20000010000 */
[----:B------:R-:W-:Y:S01]  /*46f0*/  FADD.FTZ R166, R166, -R194 ;  /* 0x800000c2a6a67221 */ /* 0x000fe20000010000 */
[----:B---3--:R-:W-:Y:S01]  /*4700*/  FMUL.FTZ R211, R227, R221 ;  /* 0x000000dde3d37220 */ /* 0x008fe20000410000 */
[----:B--2---:R-:W-:Y:S01]  /*4710*/  FMUL.FTZ R194, R4, R229 ;  /* 0x000000e504c27220 */ /* 0x004fe20000410000 */
        /* <DEDUP_REMOVED lines=8> */
[----:B------:R-:W-:Y:S01]  /*47a0*/  FADD.FTZ R158, R158, -R202 ;  /* 0x800000ca9e9e7221 */ /* 0x000fe20000010000 */
[----:B------:R-:W-:Y:S01]  /*47b0*/  FADD.FTZ R159, R159, -R203 ;  /* 0x800000cb9f9f7221 */ /* 0x000fe20000010000 */
[----:B------:R-:W-:Y:S01]  /*47c0*/  FMUL.FTZ R209, R234, R215 ;  /* 0x000000d7ead17220 */ /* 0x000fe20000410000 */
[----:B------:R-:W-:Y:S01]  /*47d0*/  FMUL.FTZ R218, R228, R218 ;  /* 0x000000dae4da7220 */ /* 0x000fe20000410000 */
[----:B------:R-:W-:Y:S01]  /*47e0*/  F2FP.BF16.F32.PACK_AB R197, R163, R162 ;  /* 0x000000a2a3c5723e */ /* 0x000fe200000010ff */
[----:B------:R-:W-:Y:S01]  /*47f0*/  FMUL.FTZ R178, R6, R178 ;  /* 0x000000b206b27220 */ /* 0x000fe20000410000 */
[----:B------:R-:W-:Y:S01]  /*4800*/  FMUL.FTZ R179, R20, R179 ;  /* 0x000000b314b37220 */ /* 0x000fe20000410000 */
[----:B----4-:R-:W-:Y:S01]  /*4810*/  F2FP.BF16.F32.PACK_AB R204, R177, R176 ;  /* 0x000000b0b1cc723e */ /* 0x010fe200000010ff */
[----:B------:R-:W-:Y:S01]  /*4820*/  FMUL.FTZ R180, R18, R180 ;  /* 0x000000b412b47220 */ /* 0x000fe20000410000 */
[----:B------:R-:W-:Y:S01]  /*4830*/  FMUL.FTZ R182, R21, R182 ;  /* 0x000000b615b67220 */ /* 0x000fe20000410000 */
[----:B------:R-:W-:Y:S01]  /*4840*/  FMUL.FTZ R181, R19, R181 ;  /* 0x000000b513b57220 */ /* 0x000fe20000410000 */
[----:B------:R-:W-:Y:S01]  /*4850*/  FMUL.FTZ R183, R212, R183 ;  /* 0x000000b7d4b77220 */ /* 0x000fe20000410000 */
[----:B------:R-:W-:-:S02]  /*4860*/  IMAD R162, R0, 0x2800, R230 ;  /* 0x0000280000a27824 */ /* 0x000fc400078e02e6 */
        /* <DEDUP_REMOVED lines=9> */
[----:B------:R-:W-:Y:S01]  /*4900*/  FMUL.FTZ R173, R11, R173 ;  /* 0x000000ad0bad7220 */ /* 0x000fe20000410000 */
[----:B------:R-:W-:Y:S01]  /*4910*/  FMUL.FTZ R196, R9, R191 ;  /* 0x000000bf09c47220 */ /* 0x000fe20000410000 */
[----:B------:R-:W-:Y:S01]  /*4920*/  FMUL.FTZ R164, R184, R164 ;  /* 0x000000a4b8a47220 */ /* 0x000fe20000410000 */
[----:B------:R-:W-:Y:S01]  /*4930*/  FMUL.FTZ R166, R187, R166 ;  /* 0x000000a6bba67220 */ /* 0x000fe20000410000 */
[----:B------:R-:W-:Y:S01]  /*4940*/  FMUL.FTZ R165, R185, R165 ;  /* 0x000000a5b9a57220 */ /* 0x000fe20000410000 */
[----:B-----5:R-:W-:Y:S01]  /*4950*/  FMUL.FTZ R167, R186, R167 ;  /* 0x000000a7baa77220 */ /* 0x020fe20000410000 */
        /* <DEDUP_REMOVED lines=20> */
[----:B------:R-:W-:Y:S01]  /*4aa0*/  F2FP.BF16.F32.PACK_AB R199, R167, R166 ;  /* 0x000000a6a7c7723e */ /* 0x000fe200000010ff */
[----:B------:R-:W-:Y:S01]  /*4ab0*/  STSM.16.MT88.4 [R162+0x2e800], R208 ;  /* 0x02e800d0a2007844 */ /* 0x000fe20000004200 */
[----:B------:R-:W-:Y:S02]  /*4ac0*/  F2FP.BF16.F32.PACK_AB R192, R153, R152 ;  /* 0x0000009899c0723e */ /* 0x000fe400000010ff */
[----:B------:R-:W-:-:S02]  /*4ad0*/  F2FP.BF16.F32.PACK_AB R193, R155, R154 ;  /* 0x0000009a9bc1723e */ /* 0x000fc400000010ff */
[----:B------:R-:W-:Y:S02]  /*4ae0*/  F2FP.BF16.F32.PACK_AB R194, R163, R194 ;  /* 0x000000c2a3c2723e */ /* 0x000fe400000010ff */
[----:B------:R-:W-:Y:S01]  /*4af0*/  F2FP.BF16.F32.PACK_AB R195, R159, R158 ;  /* 0x0000009e9fc3723e */ /* 0x000fe200000010ff */
[----:B------:R-:W-:Y:S01]  /*4b00*/  STSM.16.MT88.4 [R162+0x2f000], R204 ;  /* 0x02f000cca2007844 */ /* 0x000fe20000004200 */
[----:B------:R-:W-:Y:S02]  /*4b10*/  F2FP.BF16.F32.PACK_AB R224, R225, R224 ;  /* 0x000000e0e1e0723e */ /* 0x000fe400000010ff */
[----:B------:R-:W-:Y:S01]  /*4b20*/  F2FP.BF16.F32.PACK_AB R225, R228, R234 ;  /* 0x000000eae4e1723e */ /* 0x000fe200000010ff */
[----:B------:R-:W-:Y:S01]  /*4b30*/  STSM.16.MT88.4 [R162+0x2f800], R200 ;  /* 0x02f800c8a2007844 */ /* 0x000fe20000004200 */
[----:B------:R-:W-:Y:S02]  /*4b40*/  F2FP.BF16.F32.PACK_AB R226, R3, R226 ;  /* 0x000000e203e2723e */ /* 0x000fe400000010ff */
[----:B------:R-:W-:Y:S01]  /*4b50*/  F2FP.BF16.F32.PACK_AB R227, R4, R227 ;  /* 0x000000e304e3723e */ /* 0x000fe200000010ff */
[----:B------:R-:W-:Y:S04]  /*4b60*/  STSM.16.MT88.4 [R162+0x30000], R196 ;  /* 0x030000c4a2007844 */ /* 0x000fe80000004200 */
[----:B------:R1:W-:Y:S01]  /*4b70*/  STSM.16.MT88.4 [R162+0x30800], R192 ;  /* 0x030800c0a2007844 */ /* 0x0003e20000004200 */
[----:B------:R-:W-:Y:S01]  /*4b80*/  WARPGROUP.ARRIVE ;  /* 0x00000000000079c5 */ /* 0x000fe20000000000 */
[----:B------:R-:W-:Y:S01]  /*4b90*/  UMOV UR6, UR12 ;  /* 0x0000000c00067c82 */ /* 0x000fe20008000000 */
[----:B------:R-:W-:Y:S01]  /*4ba0*/  UMOV UR7, 0x40000040 ;  /* 0x4000004000077882 */ /* 0x000fe20000000000 */
[----:B------:R-:W-:Y:S01]  /*4bb0*/  UIADD3 UR4, UR12, 0x80, URZ ;  /* 0x000000800c047890 */ /* 0x000fe2000fffe03f */
[----:B------:R-:W2:Y:S08]  /*4bc0*/  LDL R164, [R1+0x4] ;  /* 0x0000040001a47983 */ /* 0x000eb00000100800 */
[----:B------:R-:W-:Y:S01]  /*4bd0*/  HGMMA.64x128x16.F32.BF16 R24, R224, gdesc[UR4].tnspB, R24, gsb0 ;  /* 0x41e00004e0187df0 */ /* 0x000fe20008001818 */
[----:B------:R-:W-:-:S02]  /*4be0*/  F2FP.BF16.F32.PACK_AB R152, R7, R5 ;  /* 0x000000050798723e */ /* 0x000fc400000010ff */
[----:B------:R-:W-:Y:S02]  /*4bf0*/  F2FP.BF16.F32.PACK_AB R153, R20, R6 ;  /* 0x000000061499723e */ /* 0x000fe400000010ff */
[----:B------:R-:W-:Y:S02]  /*4c00*/  F2FP.BF16.F32.PACK_AB R154, R19, R18 ;  /* 0x00000012139a723e */ /* 0x000fe400000010ff */
[----:B------:R-:W-:Y:S01]  /*4c10*/  F2FP.BF16.F32.PACK_AB R155, R212, R21 ;  /* 0x00000015d49b723e */ /* 0x000fe200000010ff */
[----:B------:R-:W-:Y:S01]  /*4c20*/  UMOV UR6, UR4 ;  /* 0x0000000400067c82 */ /* 0x000fe20008000000 */
[----:B------:R-:W-:Y:S01]  /*4c30*/  UMOV UR7, 0x40000040 ;  /* 0x4000004000077882 */ /* 0x000fe20000000000 */
[----:B------:R-:W-:Y:S01]  /*4c40*/  UIADD3 UR4, UR12, 0x100, URZ ;  /* 0x000001000c047890 */ /* 0x000fe2000fffe03f */
[----:B------:R-:W-:Y:S02]  /*4c50*/  WARPGROUP.DEPBAR.LE gsb0, 0x0 ;  /* 0x00008000000079c5 */ /* 0x000fe40000010000 */
[----:B------:R-:W-:-:S06]  /*4c60*/  WARPGROUP.ARRIVE ;  /* 0x00000000000079c5 */ /* 0x000fcc0000000000 */
[----:B------:R-:W-:Y:S01]  /*4c70*/  HGMMA.64x128x16.F32.BF16 R24, R152, gdesc[UR4].tnspB, R24, gsb0 ;  /* 0x41e0000498187df0 */ /* 0x000fe20008001818 */
[----:B------:R-:W-:Y:S01]  /*4c80*/  UMOV UR6, UR4 ;  /* 0x0000000400067c82 */ /* 0x000fe20008000000 */
[----:B------:R-:W-:Y:S01]  /*4c90*/  UMOV UR7, 0x40000040 ;  /* 0x4000004000077882 */ /* 0x000fe20000000000 */
[----:B------:R-:W-:Y:S01]  /*4ca0*/  UIADD3 UR4, UR12, 0x180, URZ ;  /* 0x000001800c047890 */ /* 0x000fe2000fffe03f */
[----:B------:R-:W-:Y:S02]  /*4cb0*/  WARPGROUP.DEPBAR.LE gsb0, 0x0 ;  /* 0x00008000000079c5 */ /* 0x000fe40000010000 */
[----:B------:R-:W-:Y:S02]  /*4cc0*/  F2FP.BF16.F32.PACK_AB R152, R14, R16 ;  /* 0x000000100e98723e */ /* 0x000fe400000010ff */
[----:B------:R-:W-:Y:S02]  /*4cd0*/  F2FP.BF16.F32.PACK_AB R153, R15, R17 ;  /* 0x000000110f99723e */ /* 0x000fe400000010ff */
[----:B------:R-:W-:-:S02]  /*4ce0*/  F2FP.BF16.F32.PACK_AB R154, R10, R213 ;  /* 0x000000d50a9a723e */ /* 0x000fc400000010ff */
        /* <DEDUP_REMOVED lines=9> */
[----:B------:R-:W-:Y:S02]  /*4d80*/  F2FP.BF16.F32.PACK_AB R152, R9, R11 ;  /* 0x0000000b0998723e */ /* 0x000fe400000010ff */
[----:B------:R-:W-:Y:S02]  /*4d90*/  F2FP.BF16.F32.PACK_AB R153, R22, R8 ;  /* 0x000000081699723e */ /* 0x000fe400000010ff */
[----:B------:R-:W-:Y:S02]  /*4da0*/  F2FP.BF16.F32.PACK_AB R154, R185, R184 ;  /* 0x000000b8b99a723e */ /* 0x000fe400000010ff */
[----:B------:R-:W-:-:S04]  /*4db0*/  F2FP.BF16.F32.PACK_AB R155, R186, R187 ;  /* 0x000000bbba9b723e */ /* 0x000fc800000010ff */
[----:B------:R-:W-:-:S06]  /*4dc0*/  WARPGROUP.ARRIVE ;  /* 0x00000000000079c5 */ /* 0x000fcc0000000000 */
[----:B------:R-:W-:Y:S03]  /*4dd0*/  HGMMA.64x128x16.F32.BF16 R24, R152, gdesc[UR4].tnspB, R24, gsb0 ;  /* 0x41e0000498187df0 */ /* 0x000fe60008001818 */
[----:B------:R-:W3:Y:S01]  /*4de0*/  S2R R166, SR_CgaCtaId ;  /* 0x0000000000a67919 */ /* 0x000ee20000008800 */
[----:B------:R-:W-:Y:S01]  /*4df0*/  MOV R165, 0x400 ;  /* 0x0000040000a57802 */ /* 0x000fe20000000f00 */
[----:B--2---:R-:W-:Y:S01]  /*4e00*/  IMAD R4, R164, 0x4000, R232 ;  /* 0x00004000a4047824 */ /* 0x004fe200078e02e8 */
[----:B------:R-:W-:Y:S02]  /*4e10*/  WARPGROUP.DEPBAR.LE gsb0, 0x0 ;  /* 0x00008000000079c5 */ /* 0x000fe40000010000 */
[----:B------:R-:W-:Y:S02]  /*4e20*/  F2FP.BF16.F32.PACK_AB R152, R169, R23 ;  /* 0x00000017a998723e */ /* 0x000fe400000010ff */
[----:B------:R-:W-:-:S02]  /*4e30*/  F2FP.BF16.F32.PACK_AB R153, R160, R168 ;  /* 0x000000a8a099723e */ /* 0x000fc400000010ff */
[----:B------:R-:W-:Y:S02]  /*4e40*/  F2FP.BF16.F32.PACK_AB R154, R157, R161 ;  /* 0x000000a19d9a723e */ /* 0x000fe400000010ff */
[----:B------:R-:W-:-:S04]  /*4e50*/  F2FP.BF16.F32.PACK_AB R155, R223, R156 ;  /* 0x0000009cdf9b723e */ /* 0x000fc800000010ff */
        /* <DEDUP_REMOVED lines=270> */
.L_x_249:
[----:B------:R-:W-:Y:S01]  /*5f40*/  LOP3.LUT R235, R235, 0x2800000, RZ, 0xfc, !PT ;  /* 0x02800000ebeb7812 */ /* 0x000fe200078efcff */
[----:B------:R-:W-:Y:S01]  /*5f50*/  VIADD R3, R2, 0x38840 ;  /* 0x0003884002037836 */ /* 0x000fe20000000000 */
[----:B------:R-:W2:Y:S01]  /*5f60*/  LDL R7, [R1+0x10] ;  /* 0x0000100001077983 */ /* 0x000ea20000100800 */
[----:B------:R-:W-:Y:S02]  /*5f70*/  UMOV UR7, 0x40000040 ;  /* 0x4000004000077882 */ /* 0x000fe40000000000 */
[----:B------:R-:W-:Y:S01]  /*5f80*/  IMAD R235, R0, 0x500, R235 ;  /* 0x0000050000eb7824 */ /* 0x000fe200078e02eb */
[----:B------:R-:W-:Y:S01]  /*5f90*/  PRMT R3, RZ, 0x654, R3 ;  /* 0x00000654ff037816 */ /* 0x000fe20000000003 */
[----:B------:R-:W1:Y:S03]  /*5fa0*/  S2R R5, SR_TID.X ;  /* 0x0000000000057919 */ /* 0x000e660000002100 */
[----:B------:R-:W-:Y:S01]  /*5fb0*/  R2UR UR4, R235 ;  /* 0x00000000eb0472ca */ /* 0x000fe200000e0000 */
[----:B------:R2:W-:Y:S01]  /*5fc0*/  SYNCS.ARRIVE.TRANS64.RED.A1T0 RZ, [R3+URZ], RZ ;  /* 0x000000ff03ff79a7 */ /* 0x0005e2000810043f */
[----:B------:R-:W-:-:S11]  /*5fd0*/  WARPGROUP.ARRIVE ;  /* 0x00000000000079c5 */ /* 0x000fd60000000000 */
[----:B------:R-:W-:Y:S02]  /*5fe0*/  UMOV UR6, UR4 ;  /* 0x0000000400067c82 */ /* 0x000fe40008000000 */
[----:B------:R-:W-:Y:S01]  /*5ff0*/  HGMMA.64x128x16.F32.BF16 R88, R208, gdesc[UR4].tnspB, R88, gsb0 ;  /* 0x41e00004d0587df0 */ /* 0x000fe20008001858 */
[----:B------:R-:W-:Y:S01]  /*6000*/  UIADD3 UR6, UR4, 0x80, URZ ;  /* 0x0000008004067890 */ /* 0x000fe2000fffe03f */
[----:B------:R-:W-:Y:S01]  /*6010*/  UMOV UR7, 0x40000040 ;  /* 0x4000004000077882 */ /* 0x000fe20000000000 */
[C---:B-1----:R-:W-:Y:S02]  /*6020*/  VIADD R4, R5.reuse, 0xffffff80 ;  /* 0xffffff8005047836 */ /* 0x042fe40000000000 */
[----:B------:R-:W-:Y:S01]  /*6030*/  VIADD R6, R5, 0xffffff80 ;  /* 0xffffff8005067836 */ /* 0x000fe20000000000 */
[----:B------:R-:W-:Y:S02]  /*6040*/  SHF.R.U32.HI R5, RZ, 0x7, R5 ;  /* 0x00000007ff057819 */ /* 0x000fe40000011605 */
[----:B------:R-:W-:-:S04]  /*6050*/  SHF.R.S32.HI R4, RZ, 0x1f, R4 ;  /* 0x0000001fff047819 */ /* 0x000fc80000011404 */
[----:B------:R-:W-:-:S04]  /*6060*/  LEA.HI R4, R4, R6, RZ, 0x7 ;  /* 0x0000000604047211 */ /* 0x000fc800078f38ff */
[----:B------:R-:W-:Y:S01]  /*6070*/  SHF.R.S32.HI R4, RZ, 0x7, R4 ;  /* 0x00000007ff047819 */ /* 0x000fe20000011404 */
[----:B------:R-:W-:Y:S02]  /*6080*/  WARPGROUP.DEPBAR.LE gsb0, 0x0 ;  /* 0x00008000000079c5 */ /* 0x000fe40000010000 */
[----:B------:R-:W-:-:S06]  /*6090*/  WARPGROUP.ARRIVE ;  /* 0x00000000000079c5 */ /* 0x000fcc0000000000 */
[----:B------:R-:W-:Y:S01]  /*60a0*/  HGMMA.64x128x16.F32.BF16 R88, R204, gdesc[UR4].tnspB, R88, gsb0 ;  /* 0x41e00004cc587df0 */ /* 0x000fe20008001858 */
[----:B------:R-:W-:Y:S01]  /*60b0*/  UIADD3 UR6, UR4, 0x100, URZ ;  /* 0x0000010004067890 */ /* 0x000fe2000fffe03f */
[----:B------:R-:W-:Y:S01]  /*60c0*/  UMOV UR7, 0x40000040 ;  /* 0x4000004000077882 */ /* 0x000fe20000000000 */
[----:B--2---:R-:W-:Y:S02]  /*60d0*/  IMAD R3, R4, 0x1400, R7 ;  /* 0x0000140004037824 */ /* 0x004fe400078e0207 */
[----:B------:R-:W-:Y:S02]  /*60e0*/  VIADD R4, R5, 0x9 ;  /* 0x0000000905047836 */ /* 0x000fe40000000000 */
[----:B------:R-:W-:Y:S01]  /*60f0*/  IMAD R3, R3, 0x4, R232 ;  /* 0x0000000403037824 */ /* 0x000fe200078e02e8 */
[----:B------:R-:W-:Y:S02]  /*6100*/  WARPGROUP.DEPBAR.LE gsb0, 0x0 ;  /* 0x00008000000079c5 */ /* 0x000fe40000010000 */
[----:B------:R-:W-:-:S06]  /*6110*/  WARPGROUP.ARRIVE ;  /* 0x00000000000079c5 */ /* 0x000fcc0000000000 */
        /* <DEDUP_REMOVED lines=34> */
.L_x_250:
[----:B-1----:R-:W2:Y:S01]  /*6340*/  LDL R3, [R1+0x14] ;  /* 0x0000140001037983 */ /* 0x002ea20000100800 */
[----:B------:R-:W-:Y:S02]  /*6350*/  VIADD R236, R236, 0x1 ;  /* 0x00000001ecec7836 */ /* 0x000fe40000000000 */
[----:B------:R-:W-:Y:S02]  /*6360*/  VIADD R2, R2, 0x38820 ;  /* 0x0003882002027836 */ /* 0x000fe40000000000 */
[----:B------:R-:W-:-:S03]  /*6370*/  VIADD R0, R0, 0x1 ;  /* 0x0000000100007836 */ /* 0x000fc60000000000 */
[----:B------:R-:W-:Y:S02]  /*6380*/  PRMT R2, RZ, 0x654, R2 ;  /* 0x00000654ff027816 */ /* 0x000fe40000000002 */
[C---:B------:R-:W-:Y:S02]  /*6390*/  ISETP.NE.AND P0, PT, R0.reuse, 0x2, PT ;  /* 0x000000020000780c */ /* 0x040fe40003f05270 */
[----:B------:R1:W-:Y:S02]  /*63a0*/  SYNCS.ARRIVE.TRANS64.RED.A1T0 RZ, [R2+URZ], RZ ;  /* 0x000000ff02ff79a7 */ /* 0x0003e4000810043f */
[----:B------:R-:W-:Y:S02]  /*63b0*/  SEL R0, R0, RZ, P0 ;  /* 0x000000ff00007207 */ /* 0x000fe40000000000 */
[----:B-1----:R-:W-:-:S04]  /*63c0*/  SEL R2, RZ, 0x1, P0 ;  /* 0x00000001ff027807 */ /* 0x002fc80000000000 */
[----:B------:R-:W-:Y:S02]  /*63d0*/  LOP3.LUT R237, R237, R2, RZ, 0x3c, !PT ;  /* 0x00000002eded7212 */ /* 0x000fe400078e3cff */
[----:B--2---:R-:W-:-:S13]  /*63e0*/  ISETP.GE.AND P1, PT, R236, R3, PT ;  /* 0x00000003ec00720c */ /* 0x004fda0003f26270 */
[----:B------:R-:W-:Y:S05]  /*63f0*/  @!P1 BRA `(.L_x_251) ;  /* 0xffffffb000f49947 */ /* 0x000fea000383ffff */
.L_x_240:
[----:B------:R-:W2:Y:S01]  /*6400*/  LDL.LU R7, [R1+0x10] ;  /* 0x0000100001077983 */ /* 0x000ea20000300800 */
[----:B------:R-:W3:Y:S01]  /*6410*/  S2UR UR8, SR_CTAID.Y ;  /* 0x00000000000879c3 */ /* 0x000ee20000002600 */
[----:B------:R-:W-:Y:S01]  /*6420*/  ULDC UR5, c[0x0][0x850] ;  /* 0x0002140000057ab9 */ /* 0x000fe20000000800 */
[----:B------:R-:W-:Y:S01]  /*6430*/  ULDC.64 UR10, c[0x0][0x818] ;  /* 0x00020600000a7ab9 */ /* 0x000fe20000000a00 */
[----:B------:R-:W-:Y:S01]  /*6440*/  UISETP.NE.AND UP0, UPT, UR5, 0x1, UPT ;  /* 0x000000010500788c */ /* 0x000fe2000bf05270 */
[----:B------:R-:W4:Y:S01]  /*6450*/  S2R R0, SR_TID.X ;  /* 0x0000000000007919 */ /* 0x000f220000002100 */
[----:B------:R-:W-:Y:S01]  /*6460*/  ULDC.64 UR12, c[0x0][0x840] ;  /* 0x00021000000c7ab9 */ /* 0x000fe20000000a00 */
[----:B------:R-:W-:Y:S02]  /*6470*/  MOV R14, 0x400 ;  /* 0x00000400000e7802 */ /* 0x000fe40000000f00 */
[----:B------:R-:W5:Y:S01]  /*6480*/  S2UR UR4, SR_CTAID.X ;  /* 0x00000000000479c3 */ /* 0x000f620000002500 */
[----:B------:R-:W1:Y:S05]  /*6490*/  S2R R15, SR_CgaCtaId ;  /* 0x00000000000f7919 */ /* 0x000e6a0000008800 */
[----:B------:R-:W-:Y:S01]  /*64a0*/  @UP0 ULDC UR6, c[0x0][0x854] ;  /* 0x0002150000060ab9 */ /* 0x000fe20000000800 */
[----:B------:R-:W-:Y:S01]  /*64b0*/  @UP0 ULDC UR9, c[0x0][0x858] ;  /* 0x0002160000090ab9 */ /* 0x000fe20000000800 */
[----:B------:R-:W1:Y:S01]  /*64c0*/  S2UR UR16, SR_CTAID.Z ;  /* 0x00000000001079c3 */ /* 0x000e620000002700 */
[----:B---3--:R-:W-:-:S07]  /*64d0*/  UIMAD.WIDE.U32 UR6, UR8, UR6, URZ ;  /* 0x00000006080672a5 */ /* 0x008fce000f8e003f */
[----:B------:R-:W3:Y:S01]  /*64e0*/  LDC.64 R12, c[0x0][0x848] ;  /* 0x00021200ff0c7b82 */ /* 0x000ee20000000a00 */
[----:B------:R-:W-:Y:S02]  /*64f0*/  @UP0 USHF.R.U32.HI UR8, URZ, UR9, UR7 ;  /* 0x000000093f080299 */ /* 0x000fe40008011607 */
[----:B-----5:R-:W-:-:S05]  /*6500*/  USHF.L.U32 UR4, UR4, 0xe, URZ ;  /* 0x0000000e04047899 */ /* 0x020fca000800063f */
[----:B------:R-:W5:Y:S01]  /*6510*/  LDC.64 R10, c[0x0][0x820] ;  /* 0x00020800ff0a7b82 */ /* 0x000f620000000a00 */
[----:B------:R-:W-:Y:S02]  /*6520*/  USHF.R.S32.HI UR6, URZ, 0x1f, UR8 ;  /* 0x0000001f3f067899 */ /* 0x000fe40008011408 */
[----:B------:R-:W-:Y:S01]  /*6530*/  USHF.R.S32.HI UR5, URZ, 0x1f, UR4 ;  /* 0x0000001f3f057899 */ /* 0x000fe20008011404 */
[C---:B----4-:R-:W-:Y:S01]  /*6540*/  VIADD R6, R0.reuse, 0xffffff80 ;  /* 0xffffff8000067836 */ /* 0x050fe20000000000 */
[----:B------:R-:W-:Y:S01]  /*6550*/  UIMAD UR7, UR6, UR10, URZ ;  /* 0x0000000a060772a4 */ /* 0x000fe2000f8e023f */
[----:B------:R-:W-:Y:S01]  /*6560*/  VIADD R0, R0, 0xffffff80 ;  /* 0xffffff8000007836 */ /* 0x000fe20000000000 */
[----:B------:R-:W-:Y:S01]  /*6570*/  UIMAD UR6, UR6, UR12, URZ ;  /* 0x0000000c060672a4 */ /* 0x000fe2000f8e023f */
[----:B-1----:R-:W-:Y:S01]  /*6580*/  LEA R14, R15, R14, 0x18 ;  /* 0x0000000e0f0e7211 */ /* 0x002fe200078ec0ff */
[----:B------:R-:W-:Y:S02]  /*6590*/  UIMAD.WIDE.U32 UR14, UR8, UR10, UR4 ;  /* 0x0000000a080e72a5 */ /* 0x000fe4000f8e0004 */
[----:B------:R-:W-:Y:S01]  /*65a0*/  UIMAD.WIDE.U32 UR4, UR8, UR12, UR4 ;  /* 0x0000000c080472a5 */ /* 0x000fe2000f8e0004 */
[----:B------:R-:W-:Y:S01]  /*65b0*/  SHF.R.S32.HI R0, RZ, 0x1f, R0 ;  /* 0x0000001fff007819 */ /* 0x000fe20000011400 */
[----:B------:R-:W-:-:S02]  /*65c0*/  UIMAD UR6, UR8, UR13, UR6 ;  /* 0x0000000d080672a4 */ /* 0x000fc4000f8e0206 */
[----:B------:R-:W-:Y:S01]  /*65d0*/  UIMAD UR7, UR8, UR11, UR7 ;  /* 0x0000000b080772a4 */ /* 0x000fe2000f8e0207 */
[----:B------:R-:W-:Y:S01]  /*65e0*/  LEA.HI R0, R0, R6, RZ, 0x7 ;  /* 0x0000000600007211 */ /* 0x000fe200078f38ff */
[----:B------:R-:W-:Y:S02]  /*65f0*/  UIADD3 UR6, UR5, UR6, URZ ;  /* 0x0000000605067290 */ /* 0x000fe4000fffe03f */
[----:B------:R-:W-:Y:S01]  /*6600*/  IMAD.U32 R5, RZ, RZ, UR5 ;  /* 0x00000005ff057e24 */ /* 0x000fe2000f8e00ff */
[----:B------:R-:W-:Y:S01]  /*6610*/  USHF.R.S32.HI UR8, URZ, 0x1f, UR16 ;  /* 0x0000001f3f087899 */ /* 0x000fe20008011410 */
[----:B------:R-:W-:Y:S01]  /*6620*/  IMAD.U32 R4, RZ, RZ, UR4 ;  /* 0x00000004ff047e24 */ /* 0x000fe2000f8e00ff */
[----:B------:R-:W-:Y:S01]  /*6630*/  UIADD3 UR7, UR15, UR7, URZ ;  /* 0x000000070f077290 */ /* 0x000fe2000fffe03f */
[----:B------:R-:W-:Y:S01]  /*6640*/  SHF.R.S32.HI R0, RZ, 0x7, R0 ;  /* 0x00000007ff007819 */ /* 0x000fe20000011400 */
[----:B------:R-:W-:Y:S01]  /*6650*/  IMAD.U32 R5, RZ, RZ, UR6 ;  /* 0x00000006ff057e24 */ /* 0x000fe2000f8e00ff */
[----:B------:R-:W-:Y:S01]  /*6660*/  ULDC UR4, c[0x0][0x740] ;  /* 0x0001d00000047ab9 */ /* 0x000fe20000000800 */
[----:B---3--:R-:W-:-:S02]  /*6670*/  IMAD R8, R12, UR8, RZ ;  /* 0x000000080c087c24 */ /* 0x008fc4000f8e02ff */
[----:B------:R-:W-:Y:S01]  /*6680*/  FMUL.FTZ R88, R88, UR4 ;  /* 0x0000000458587c20 */ /* 0x000fe20008410000 */
[----:B------:R-:W-:-:S04]  /*6690*/  IMAD.WIDE.U32 R4, R12, UR16, R4 ;  /* 0x000000100c047c25 */ /* 0x000fc8000f8e0004 */
[----:B------:R-:W-:Y:S01]  /*66a0*/  FMUL.FTZ R89, R89, UR4 ;  /* 0x0000000459597c20 */ /* 0x000fe20008410000 */
[----:B------:R-:W1:Y:S01]  /*66b0*/  S2R R12, SR_TID.X ;  /* 0x00000000000c7919 */ /* 0x000e620000002100 */
[----:B------:R-:W-:Y:S01]  /*66c0*/  FMUL.FTZ R90, R90, UR4 ;  /* 0x000000045a5a7c20 */ /* 0x000fe20008410000 */
[----:B------:R-:W-:Y:S02]  /*66d0*/  IMAD.U32 R3, RZ, RZ, UR15 ;  /* 0x0000000fff037e24 */ /* 0x000fe4000f8e00ff */
[----:B------:R-:W-:Y:S01]  /*66e0*/  FMUL.FTZ R91, R91, UR4 ;  /* 0x000000045b5b7c20 */ /* 0x000fe20008410000 */
[----:B------:R-:W-:Y:S02]  /*66f0*/  IMAD.U32 R2, RZ, RZ, UR14 ;  /* 0x0000000eff027e24 */ /* 0x000fe4000f8e00ff */
[----:B------:R-:W-:Y:S01]  /*6700*/  FMUL.FTZ R92, R92, UR4 ;  /* 0x000000045c5c7c20 */ /* 0x000fe20008410000 */
[----:B------:R-:W-:Y:S02]  /*6710*/  IMAD.U32 R3, RZ, RZ, UR7 ;  /* 0x00000007ff037e24 */ /* 0x000fe4000f8e00ff */
[----:B------:R-:W-:Y:S01]  /*6720*/  FMUL.FTZ R93, R93, UR4 ;  /* 0x000000045d5d7c20 */ /* 0x000fe20008410000 */
[----:B-----5:R-:W-:-:S02]  /*6730*/  IMAD R6, R10, UR8, RZ ;  /* 0x000000080a067c24 */ /* 0x020fc4000f8e02ff */
[----:B------:R-:W-:Y:S01]  /*6740*/  FMUL.FTZ R94, R94, UR4 ;  /* 0x000000045e5e7c20 */ /* 0x000fe20008410000 */
[----:B------:R-:W-:-:S04]  /*6750*/  IMAD.WIDE.U32 R2, R10, UR16, R2 ;  /* 0x000000100a027c25 */ /* 0x000fc8000f8e0002 */
[----:B------:R-:W-:Y:S01]  /*6760*/  FMUL.FTZ R95, R95, UR4 ;  /* 0x000000045f5f7c20 */ /* 0x000fe20008410000 */
[----:B------:R-:W-:Y:S01]  /*6770*/  FMUL.FTZ R96, R96, UR4 ;  /* 0x0000000460607c20 */ /* 0x000fe20008410000 */
[----:B------:R-:W-:Y:S01]  /*6780*/  FMUL.FTZ R97, R97, UR4 ;  /* 0x0000000461617c20 */ /* 0x000fe20008410000 */
[----:B------:R-:W-:Y:S02]  /*6790*/  IMAD R9, R13, UR16, R8 ;  /* 0x000000100d097c24 */ /* 0x000fe4000f8e0208 */
        /* <DEDUP_REMOVED lines=54> */
[----:B--2---:R-:W-:-:S02]  /*6b00*/  IMAD R0, R0, 0x2000, R7 ;  /* 0x0000200000007824 */ /* 0x004fc400078e0207 */
[----:B------:R-:W-:Y:S01]  /*6b10*/  IMAD R7, R11, UR16, R6 ;  /* 0x000000100b077c24 */ /* 0x000fe2000f8e0206 */
[----:B------:R-:W-:Y:S05]  /*6b20*/  WARPSYNC.ALL ;  /* 0x0000000000007948 */ /* 0x000fea0003800000 */
[----:B------:R-:W-:Y:S02]  /*6b30*/  IMAD R0, R0, 0x4, R14 ;  /* 0x0000000400007824 */ /* 0x000fe400078e020e */
[----:B------:R-:W-:Y:S02]  /*6b40*/  IMAD.IADD R7, R3, 0x1, R7 ;  /* 0x0000000103077824 */ /* 0x000fe400078e0207 */
[----:B------:R-:W-:Y:S01]  /*6b50*/  IMAD.IADD R6, R5, 0x1, R9 ;  /* 0x0000000105067824 */ /* 0x000fe200078e0209 */
[----:B------:R-:W-:Y:S01]  /*6b60*/  BAR.SYNC.DEFER_BLOCKING 0x1, 0x100 ;  /* 0x0044000000007b1d */ /* 0x000fe20000010000 */
[----:B-1----:R-:W-:-:S07]  /*6b70*/  ISETP.NE.AND P1, PT, R12, 0x80, PT ;  /* 0x000000800c00780c */ /* 0x002fce0003f25270 */
[----:B------:R-:W1:Y:S01]  /*6b80*/  LDC.64 R8, c[0x0][0x800] ;  /* 0x00020000ff087b82 */ /* 0x000e620000000a00 */
[----:B------:R-:W-:Y:S07]  /*6b90*/  BSSY B0, `(.L_x_252) ;  /* 0x000002c000007945 */ /* 0x000fee0003800000 */
[----:B------:R-:W2:Y:S01]  /*6ba0*/  LDC.64 R10, c[0x0][0x828] ;  /* 0x00020a00ff0a7b82 */ /* 0x000ea20000000a00 */
[----:B------:R3:W-:Y:S04]  /*6bb0*/  STS.128 [R0], R24 ;  /* 0x0000001800007388 */ /* 0x0007e80000000c00 */
[----:B------:R3:W-:Y:S01]  /*6bc0*/  STS.128 [R0+0x800], R28 ;  /* 0x0008001c00007388 */ /* 0x0007e20000000c00 */
[----:B-1----:R-:W-:-:S03]  /*6bd0*/  LEA R8, P0, R2, R8, 0x2 ;  /* 0x0000000802087211 */ /* 0x002fc600078010ff */
[----:B------:R3:W-:Y:S01]  /*6be0*/  STS.128 [R0+0x1000], R32 ;  /* 0x0010002000007388 */ /* 0x0007e20000000c00 */
[----:B------:R-:W-:-:S03]  /*6bf0*/  LEA.HI.X R7, R2, R9, R7, 0x2, P0 ;  /* 0x0000000902077211 */ /* 0x000fc600000f1407 */
[----:B------:R3:W-:Y:S01]  /*6c00*/  STS.128 [R0+0x1800], R36 ;  /* 0x0018002400007388 */ /* 0x0007e20000000c00 */
[----:B--2---:R-:W-:-:S03]  /*6c10*/  LEA R10, P2, R4, R10, 0x2 ;  /* 0x0000000a040a7211 */ /* 0x004fc600078410ff */
[----:B------:R3:W-:Y:S01]  /*6c20*/  STS.128 [R0+0x2000], R40 ;  /* 0x0020002800007388 */ /* 0x0007e20000000c00 */
[----:B------:R-:W-:-:S03]  /*6c30*/  LEA.HI.X R6, R4, R11, R6, 0x2, P2 ;  /* 0x0000000b04067211 */ /* 0x000fc600010f1406 */
        /* <DEDUP_REMOVED lines=16> */
[----:B-1----:R-:W1:Y:S02]  /*6d40*/  FENCE.VIEW.ASYNC.S ;  /* 0x00000000000073c6 */ /* 0x002e640000000000 */
[----:B-1----:R-:W-:Y:S06]  /*6d50*/  BAR.SYNC.DEFER_BLOCKING 0x1, 0x100 ;  /* 0x0044000000007b1d */ /* 0x002fec0000010000 */
[----:B------:R-:W-:Y:S05]  /*6d60*/  @P1 BRA `(.L_x_253) ;  /* 0x0000000000381947 */ /* 0x000fea0003800000 */
[----:B------:R-:W-:Y:S01]  /*6d70*/  R2UR UR4, R10 ;  /* 0x000000000a0472ca */ /* 0x000fe200000e0000 */
[----:B------:R-:W-:Y:S01]  /*6d80*/  UMOV UR7, 0x1000 ;  /* 0x0000100000077882 */ /* 0x000fe20000000000 */
[----:B------:R-:W-:Y:S01]  /*6d90*/  R2UR UR5, R6 ;  /* 0x00000000060572ca */ /* 0x000fe200000e0000 */
[----:B------:R-:W-:Y:S01]  /*6da0*/  UMOV UR8, 0x0 ;  /* 0x0000000000087882 */ /* 0x000fe20000000000 */
[----:B------:R-:W-:Y:S01]  /*6db0*/  R2UR UR6, R14 ;  /* 0x000000000e0672ca */ /* 0x000fe200000e0000 */
[----:B------:R-:W-:Y:S01]  /*6dc0*/  UMOV UR9, 0x14f00000 ;  /* 0x14f0000000097882 */ /* 0x000fe20000000000 */
[----:B------:R-:W-:-:S13]  /*6dd0*/  PLOP3.LUT P0, PT, PT, PT, PT, 0x80, 0x0 ;  /* 0x000000000000781c */ /* 0x000fda0003f0f070 */
.L_x_254:
[----:B------:R-:W-:Y:S01]  /*6de0*/  @P0 ELECT P2, URZ, PT ;  /* 0x00000000003f082f */ /* 0x000fe20003840000 */
[----:B------:R1:W-:-:S12]  /*6df0*/  UBLKRED.G.S.ADD.F32.RN [UR4], [UR6], UR7, desc[UR8] ;  /* 0x00000804060073bb */ /* 0x0003d800080a1407 */
[----:B------:R-:W-:Y:S02]  /*6e00*/  @P2 PLOP3.LUT P0, PT, P2, PT, PT, 0x8, 0x0 ;  /* 0x000000000000281c */ /* 0x000fe4000170e170 */
[----:B------:R-:W-:-:S11]  /*6e10*/  PLOP3.LUT P2, PT, PT, PT, PT, 0x8, 0x0 ;  /* 0x000000000000781c */ /* 0x000fd60003f4e170 */
[----:B-1----:R-:W-:Y:S05]  /*6e20*/  @P0 BRA.U.ANY `(.L_x_254) ;  /* 0xfffffffd00ec0947 */ /* 0x002fea000393ffff */
[----:B------:R0:W-:Y:S01]  /*6e30*/  UTMACMDFLUSH ;  /* 0x00000000000079b7 */ /* 0x0001e20000000000 */
[----:B------:R-:W-:-:S04]  /*6e40*/  DEPBAR.LE SB0, 0x0 ;  /* 0x000080000000791a */ /* 0x000fc80000000000 */
.L_x_253:
[----:B------:R-:W-:Y:S05]  /*6e50*/  BSYNC B0 ;  /* 0x0000000000007941 */ /* 0x000fea0003800000 */
.L_x_252:
[----:B------:R-:W-:Y:S06]  /*6e60*/  BAR.SYNC.DEFER_BLOCKING 0x1, 0x100 ;  /* 0x0044000000007b1d */ /* 0x000fec0000010000 */
[----:B------:R4:W-:Y:S04]  /*6e70*/  STS.128 [R0], R88 ;  /* 0x0000005800007388 */ /* 0x0009e80000000c00 */
        /* <DEDUP_REMOVED lines=23> */
[----:B------:R-:W1:Y:S01]  /*6ff0*/  S2R R3, SR_CgaCtaId ;  /* 0x0000000000037919 */ /* 0x000e620000008800 */
[----:B------:R-:W-:Y:S01]  /*7000*/  MOV R2, 0x400 ;  /* 0x0000040000027802 */ /* 0x000fe20000000f00 */
[----:B------:R-:W-:Y:S01]  /*7010*/  UMOV UR7, 0x1000 ;  /* 0x0000100000077882 */ /* 0x000fe20000000000 */
[----:B------:R-:W-:Y:S01]  /*7020*/  R2UR UR4, R8 ;  /* 0x00000000080472ca */ /* 0x000fe200000e0000 */
[----:B------:R-:W-:Y:S01]  /*7030*/  UMOV UR8, 0x0 ;  /* 0x0000000000087882 */ /* 0x000fe20000000000 */
[----:B------:R-:W-:Y:S01]  /*7040*/  R2UR UR5, R7 ;  /* 0x00000000070572ca */ /* 0x000fe200000e0000 */
[----:B------:R-:W-:Y:S01]  /*7050*/  UMOV UR9, 0x14f00000 ;  /* 0x14f0000000097882 */ /* 0x000fe20000000000 */
[----:B------:R-:W-:Y:S02]  /*7060*/  PLOP3.LUT P0, PT, PT, PT, PT, 0x80, 0x0 ;  /* 0x000000000000781c */ /* 0x000fe40003f0f070 */
[----:B-1----:R-:W-:-:S04]  /*7070*/  LEA R2, R3, R2, 0x18 ;  /* 0x0000000203027211 */ /* 0x002fc800078ec0ff */
[----:B------:R-:W-:-:S15]  /*7080*/  R2UR UR6, R2 ;  /* 0x00000000020672ca */ /* 0x000fde00000e0000 */
.L_x_255:
[----:B------:R-:W-:Y:S01]  /*7090*/  @P0 ELECT P1, URZ, PT ;  /* 0x00000000003f082f */ /* 0x000fe20003820000 */
[----:B------:R1:W-:-:S12]  /*70a0*/  UBLKRED.G.S.ADD.F32.RN [UR4], [UR6], UR7, desc[UR8] ;  /* 0x00000804060073bb */ /* 0x0003d800080a1407 */
[----:B------:R-:W-:Y:S02]  /*70b0*/  @P1 PLOP3.LUT P0, PT, P1, PT, PT, 0x8, 0x0 ;  /* 0x000000000000181c */ /* 0x000fe40000f0e170 */
[----:B------:R-:W-:-:S11]  /*70c0*/  PLOP3.LUT P1, PT, PT, PT, PT, 0x8, 0x0 ;  /* 0x000000000000781c */ /* 0x000fd60003f2e170 */
[----:B-1----:R-:W-:Y:S05]  /*70d0*/  @P0 BRA.U.ANY `(.L_x_255) ;  /* 0xfffffffd00ec0947 */ /* 0x002fea000393ffff */
[----:B------:R0:W-:Y:S01]  /*70e0*/  UTMACMDFLUSH ;  /* 0x00000000000079b7 */ /* 0x0001e20000000000 */
[----:B------:R-:W-:-:S04]  /*70f0*/  DEPBAR.LE SB0, 0x0 ;  /* 0x000080000000791a */ /* 0x000fc80000000000 */
[----:B------:R-:W-:Y:S05]  /*7100*/  BRA `(.L_x_232) ;  /* 0x0000002800207947 */ /* 0x000fea0003800000 */
.L_x_230:
        /* <DEDUP_REMOVED lines=14> */
[----:B------:R-:W-:-:S06]  /*71f0*/  ELECT P0, URZ, PT ;  /* 0x00000000003f782f */ /* 0x000fcc0003800000 */
[----:B------:R-:W2:Y:S01]  /*7200*/  LDC R2, c[0x0][0x280] ;  /* 0x0000a000ff027b82 */ /* 0x000ea20000000800 */
[----:B-1----:R-:W-:-:S04]  /*7210*/  USHF.R.S32.HI UR4, URZ, 0x1f, UR10 ;  /* 0x0000001f3f047899 */ /* 0x002fc8000801140a */
[----:B------:R-:W-:Y:S02]  /*7220*/  UIMAD UR6, UR4, UR8, URZ ;  /* 0x00000008040672a4 */ /* 0x000fe4000f8e023f */
[----:B------:R-:W-:Y:S01]  /*7230*/  UIMAD.WIDE.U32 UR4, UR10, UR8, URZ ;  /* 0x000000080a0472a5 */ /* 0x000fe2000f8e003f */
[----:B--2---:R-:W-:Y:S01]  /*7240*/  ISETP.GE.AND P1, PT, R2, 0x1, PT ;  /* 0x000000010200780c */ /* 0x004fe20003f26270 */
[----:B------:R-:W-:Y:S02]  /*7250*/  UIMAD UR6, UR10, UR9, UR6 ;  /* 0x000000090a0672a4 */ /* 0x000fe4000f8e0206 */
[----:B------:R-:W-:Y:S01]  /*7260*/  USHF.R.S32.HI UR8, URZ, 0x1f, UR7 ;  /* 0x0000001f3f087899 */ /* 0x000fe20008011407 */
[----:B------:R-:W-:Y:S01]  /*7270*/  ULDC.64 UR10, c[0x0][0x2e0] ;  /* 0x0000b800000a7ab9 */ /* 0x000fe20000000a00 */
        /* <DEDUP_REMOVED lines=28> */
.L_x_270:
        /* <DEDUP_REMOVED lines=21> */
.L_x_259:
[----:B------:R-:W-:Y:S05]  /*7590*/  BSYNC B0 ;  /* 0x0000000000007941 */ /* 0x000fea0003800000 */
.L_x_258:
        /* <DEDUP_REMOVED lines=13> */
.L_x_261:
[----:B------:R-:W-:Y:S05]  /*7670*/  BSYNC B0 ;  /* 0x0000000000007941 */ /* 0x000fea0003800000 */
.L_x_260:
[----:B------:R-:W-:Y:S06]  /*7680*/  BAR.ARV 0xa, 0xa0 ;  /* 0x0282800000007b1d */ /* 0x000fec0000002000 */
[----:B------:R-:W-:Y:S04]  /*7690*/  BSSY B0, `(.L_x_262) ;  /* 0x0000003000007945 */ /* 0x000fe80003800000 */
[----:B------:R-:W-:Y:S05]  /*76a0*/  @!P0 BRA `(.L_x_263) ;  /* 0x0000000000048947 */ /* 0x000fea0003800000 */
[----:B------:R-:W-:-:S04]  /*76b0*/  DEPBAR.LE SB0, 0x0 ;  /* 0x000080000000791a */ /* 0x000fc80000000000 */
.L_x_263:
[----:B------:R-:W-:Y:S05]  /*76c0*/  BSYNC B0 ;  /* 0x0000000000007941 */ /* 0x000fea0003800000 */
.L_x_262:
        /* <DEDUP_REMOVED lines=13> */
.L_x_265:
[----:B------:R-:W-:Y:S05]  /*77a0*/  BSYNC B0 ;  /* 0x0000000000007941 */ /* 0x000fea0003800000 */
.L_x_264:
        /* <DEDUP_REMOVED lines=13> */
.L_x_267:
[----:B------:R-:W-:Y:S05]  /*7880*/  BSYNC B0 ;  /* 0x0000000000007941 */ /* 0x000fea0003800000 */
.L_x_266:
[----:B------:R-:W-:Y:S01]  /*7890*/  VIADD R0, R0, 0xfffffffe ;  /* 0xfffffffe00007836 */ /* 0x000fe20000000000 */
[----:B------:R-:W-:Y:S06]  /*78a0*/  BAR.ARV 0xa, 0xa0 ;  /* 0x0282800000007b1d */ /* 0x000fec0000002000 */
[----:B------:R-:W-:Y:S01]  /*78b0*/  BSSY B0, `(.L_x_268) ;  /* 0x0000004000007945 */ /* 0x000fe20003800000 */
[----:B------:R-:W-:-:S03]  /*78c0*/  ISETP.NE.AND P1, PT, R0, RZ, PT ;  /* 0x000000ff0000720c */ /* 0x000fc60003f25270 */
[----:B------:R-:W-:Y:S10]  /*78d0*/  @!P0 BRA `(.L_x_269) ;  /* 0x0000000000048947 */ /* 0x000ff40003800000 */
[----:B------:R-:W-:-:S04]  /*78e0*/  DEPBAR.LE SB0, 0x0 ;  /* 0x000080000000791a */ /* 0x000fc80000000000 */
.L_x_269:
[----:B------:R-:W-:Y:S05]  /*78f0*/  BSYNC B0 ;  /* 0x0000000000007941 */ /* 0x000fea0003800000 */
.L_x_268:
[----:B------:R-:W-:Y:S06]  /*7900*/  BAR.ARV 0xb, 0xa0 ;  /* 0x02c2800000007b1d */ /* 0x000fec0000002000 */
[----:B------:R-:W-:Y:S02]  /*7910*/  UIADD3 UR5, UR5, 0x2, URZ ;  /* 0x0000000205057890 */ /* 0x000fe4000fffe03f */
[----:B------:R-:W-:Y:S01]  /*7920*/  UIADD3 UR4, UR4, 0x1, URZ ;  /* 0x0000000104047890 */ /* 0x000fe2000fffe03f */
[----:B------:R-:W-:Y:S11]  /*7930*/  @P1 BRA `(.L_x_270) ;  /* 0xfffffff800c01947 */ /* 0x000ff6000383ffff */
[----:B------:R-:W-:-:S12]  /*7940*/  UIADD3 UR4, UR9, 0x5000, URZ ;  /* 0x0000500009047890 */ /* 0x000fd8000fffe03f */
.L_x_257:
        /* <DEDUP_REMOVED lines=19> */
.L_x_272:
[----:B------:R-:W-:Y:S05]  /*7a80*/  BSYNC B0 ;  /* 0x0000000000007941 */ /* 0x000fea0003800000 */
.L_x_271:
        /* <DEDUP_REMOVED lines=19> */
.L_x_274:
[----:B------:R-:W-:Y:S05]  /*7bc0*/  BSYNC B0 ;  /* 0x0000000000007941 */ /* 0x000fea0003800000 */
.L_x_273:
[----:B------:R-:W-:Y:S06]  /*7bd0*/  BAR.ARV 0xa, 0xa0 ;  /* 0x0282800000007b1d */ /* 0x000fec0000002000 */
[----:B------:R-:W-:Y:S04]  /*7be0*/  BSSY B0, `(.L_x_275) ;  /* 0x0000003000007945 */ /* 0x000fe80003800000 */
[----:B------:R-:W-:Y:S05]  /*7bf0*/  @!P0 BRA `(.L_x_276) ;  /* 0x0000000000048947 */ /* 0x000fea0003800000 */
[----:B------:R-:W-:-:S04]  /*7c00*/  DEPBAR.LE SB0, 0x0 ;  /* 0x000080000000791a */ /* 0x000fc80000000000 */
.L_x_276:
[----:B------:R-:W-:Y:S05]  /*7c10*/  BSYNC B0 ;  /* 0x0000000000007941 */ /* 0x000fea0003800000 */
.L_x_275:
[----:B------:R-:W-:Y:S06]  /*7c20*/  BAR.ARV 0xb, 0xa0 ;  /* 0x02c2800000007b1d */ /* 0x000fec0000002000 */
[----:B------:R-:W-:Y:S05]  /*7c30*/  BRA `(.L_x_232) ;  /* 0x0000001c00547947 */ /* 0x000fea0003800000 */
.L_x_256:
        /* <DEDUP_REMOVED lines=55> */
.L_x_307:
        /* <DEDUP_REMOVED lines=10> */
.L_x_280:
        /* <DEDUP_REMOVED lines=84> */
.L_x_291:
[----:B------:R-:W-:-:S04]  /*8590*/  SHF.L.U32 R21, R18, 0x1f, RZ ;  /* 0x0000001f12157819 */ /* 0x000fc800000006ff */
[----:B-1----:R-:W1:Y:S02]  /*85a0*/  SYNCS.PHASECHK.TRANS64.TRYWAIT P1, [R20+URZ+0x38840], R21 ;  /* 0x03884015140075a7 */ /* 0x002e64000802017f */
[----:B-12---:R-:W-:Y:S05]  /*85b0*/  @!P1 BRA `(.L_x_283) ;  /* 0x0000001400789947 */ /* 0x006fea0003800000 */
.L_x_308:
[----:B------:R-:W-:Y:S05]  /*85c0*/  @P0 BRA `(.L_x_284) ;  /* 0x0000000000140947 */ /* 0x000fea0003800000 */
[----:B------:R-:W-:Y:S01]  /*85d0*/  ISETP.NE.AND P1, PT, R12, RZ, PT ;  /* 0x000000ff0c00720c */ /* 0x000fe20003f25270 */
[----:B------:R-:W-:-:S04]  /*85e0*/  IMAD.MOV.U32 R3, RZ, RZ, 0x5140 ;  /* 0x00005140ff037424 */ /* 0x000fc800078e00ff */
[----:B------:R2:W-:Y:S08]  /*85f0*/  SYNCS.ARRIVE.TRANS64 RZ, [R20+URZ+0x38830], R3 ;  /* 0x0388300314ff79a7 */ /* 0x0005f0000800003f */
[----:B------:R-:W-:Y:S05]  /*8600*/  @!P1 BRA `(.L_x_284) ;  /* 0x0000000000049947 */ /* 0x000fea0003800000 */
[----:B------:R-:W-:Y:S01]  /*8610*/  BPT.TRAP 0x1 ;  /* 0x000000040000795c */ /* 0x000fe20000300000 */
.L_x_284:
        /* <DEDUP_REMOVED lines=36> */
.L_x_309:
[----:B------:R-:W-:Y:S05]  /*8860*/  @P0 BRA `(.L_x_286) ;  /* 0x0000000000140947 */ /* 0x000fea0003800000 */
[----:B------:R-:W-:Y:S01]  /*8870*/  ISETP.NE.AND P1, PT, R12, RZ, PT ;  /* 0x000000ff0c00720c */ /* 0x000fe20003f25270 */
[----:B------:R-:W-:-:S04]  /*8880*/  IMAD.MOV.U32 R0, RZ, RZ, 0x5140 ;  /* 0x00005140ff007424 */ /* 0x000fc800078e00ff */
[----:B------:R4:W-:Y:S08]  /*8890*/  SYNCS.ARRIVE.TRANS64 RZ, [R20+URZ+0x38818], R0 ;  /* 0x0388180014ff79a7 */ /* 0x0009f0000800003f */
[----:B------:R-:W-:Y:S05]  /*88a0*/  @!P1 BRA `(.L_x_286) ;  /* 0x0000000000049947 */ /* 0x000fea0003800000 */
[----:B------:R-:W-:Y:S01]  /*88b0*/  BPT.TRAP 0x1 ;  /* 0x000000040000795c */ /* 0x000fe20000300000 */
.L_x_286:
        /* <DEDUP_REMOVED lines=27> */
.L_x_310:
        /* <DEDUP_REMOVED lines=9> */
.L_x_288:
        /* <DEDUP_REMOVED lines=31> */
.L_x_312:
[----:B------:R-:W-:Y:S05]  /*8cf0*/  @P0 BRA `(.L_x_290) ;  /* 0x0000000000140947 */ /* 0x000fea0003800000 */
[----:B------:R-:W-:Y:S01]  /*8d00*/  ISETP.NE.AND P1, PT, R12, RZ, PT ;  /* 0x000000ff0c00720c */ /* 0x000fe20003f25270 */
[----:B-1----:R-:W-:-:S04]  /*8d10*/  IMAD.MOV.U32 R5, RZ, RZ, 0x5140 ;  /* 0x00005140ff057424 */ /* 0x002fc800078e00ff */
[----:B------:R2:W-:Y:S08]  /*8d20*/  SYNCS.ARRIVE.TRANS64 RZ, [R20+URZ+0x38810], R5 ;  /* 0x0388100514ff79a7 */ /* 0x0005f0000800003f */
[----:B------:R-:W-:Y:S05]  /*8d30*/  @!P1 BRA `(.L_x_290) ;  /* 0x0000000000049947 */ /* 0x000fea0003800000 */
[----:B------:R-:W-:Y:S01]  /*8d40*/  BPT.TRAP 0x1 ;  /* 0x000000040000795c */ /* 0x000fe20000300000 */
.L_x_290:
        /* <DEDUP_REMOVED lines=28> */
.L_x_282:
[----:B------:R-:W-:-:S13]  /*8f10*/  ISETP.NE.AND P1, PT, R10, RZ, PT ;  /* 0x000000ff0a00720c */ /* 0x000fda0003f25270 */
[----:B------:R-:W-:Y:S05]  /*8f20*/  @!P1 BRA `(.L_x_281) ;  /* 0x0000000400289947 */ /* 0x000fea0003800000 */
[----:B------:R-:W-:-:S04]  /*8f30*/  SHF.L.U32 R9, R18, 0x1f, RZ ;  /* 0x0000001f12097819 */ /* 0x000fc800000006ff */
[----:B------:R-:W3:Y:S02]  /*8f40*/  SYNCS.PHASECHK.TRANS64.TRYWAIT P1, [R20+URZ+0x38840], R9 ;  /* 0x03884009140075a7 */ /* 0x000ee4000802017f */
[----:B---3--:R-:W-:Y:S05]  /*8f50*/  @!P1 BRA `(.L_x_292) ;  /* 0x0000000c00649947 */ /* 0x008fea0003800000 */
.L_x_313:
[----:B------:R-:W-:Y:S05]  /*8f60*/  @P0 BRA `(.L_x_293) ;  /* 0x0000000000140947 */ /* 0x000fea0003800000 */
[----:B------:R-:W-:Y:S01]  /*8f70*/  ISETP.NE.AND P1, PT, R12, RZ, PT ;  /* 0x000000ff0c00720c */ /* 0x000fe20003f25270 */
[----:B-12---:R-:W-:-:S04]  /*8f80*/  IMAD.MOV.U32 R5, RZ, RZ, 0x5140 ;  /* 0x00005140ff057424 */ /* 0x006fc800078e00ff */
[----:B------:R4:W-:Y:S08]  /*8f90*/  SYNCS.ARRIVE.TRANS64 RZ, [R20+URZ+0x38830], R5 ;  /* 0x0388300514ff79a7 */ /* 0x0009f0000800003f */
[----:B------:R-:W-:Y:S05]  /*8fa0*/  @!P1 BRA `(.L_x_293) ;  /* 0x0000000000049947 */ /* 0x000fea0003800000 */
[----:B------:R-:W-:Y:S01]  /*8fb0*/  BPT.TRAP 0x1 ;  /* 0x000000040000795c */ /* 0x000fe20000300000 */
.L_x_293:
        /* <DEDUP_REMOVED lines=33> */
.L_x_314:
[----:B------:R-:W-:Y:S05]  /*91d0*/  @P0 BRA `(.L_x_295) ;  /* 0x0000000000140947 */ /* 0x000fea0003800000 */
[----:B------:R-:W-:Y:S01]  /*91e0*/  ISETP.NE.AND P0, PT, R12, RZ, PT ;  /* 0x000000ff0c00720c */ /* 0x000fe20003f05270 */
[----:B------:R-:W-:-:S04]  /*91f0*/  IMAD.MOV.U32 R5, RZ, RZ, 0x5140 ;  /* 0x00005140ff057424 */ /* 0x000fc800078e00ff */
[----:B------:R2:W-:Y:S08]  /*9200*/  SYNCS.ARRIVE.TRANS64 RZ, [R20+URZ+0x38818], R5 ;  /* 0x0388180514ff79a7 */ /* 0x0005f0000800003f */
[----:B------:R-:W-:Y:S05]  /*9210*/  @!P0 BRA `(.L_x_295) ;  /* 0x0000000000048947 */ /* 0x000fea0003800000 */
[----:B------:R-:W-:Y:S01]  /*9220*/  BPT.TRAP 0x1 ;  /* 0x000000040000795c */ /* 0x000fe20000300000 */
.L_x_295:
        /* <DEDUP_REMOVED lines=26> */
.L_x_281:
[----:B------:R-:W-:Y:S01]  /*93d0*/  IMAD R4, R13, 0x8, R20 ;  /* 0x000000080d047824 */ /* 0x000fe200078e0214 */
[----:B------:R-:W-:Y:S01]  /*93e0*/  SHF.L.U32 R3, R18, 0x1f, RZ ;  /* 0x0000001f12037819 */ /* 0x000fe200000006ff */
[----:B------:R-:W4:Y:S03]  /*93f0*/  S2R R2, SR_TID.X ;  /* 0x0000000000027919 */ /* 0x000f260000002100 */
[----:B------:R-:W5:Y:S01]  /*9400*/  SYNCS.PHASECHK.TRANS64.TRYWAIT P0, [R4+URZ+0x38840], R3 ;  /* 0x03884003040075a7 */ /* 0x000f62000800017f */
[----:B----4-:R-:W-:-:S04]  /*9410*/  LOP3.LUT R2, R2, 0x7f, RZ, 0xc0, !PT ;  /* 0x0000007f02027812 */ /* 0x010fc800078ec0ff */
[----:B------:R-:W-:Y:S01]  /*9420*/  ISETP.NE.AND P1, PT, R2, RZ, PT ;  /* 0x000000ff0200720c */ /* 0x000fe20003f25270 */
[----:B-----5:R-:W-:-:S12]  /*9430*/  @!P0 BRA `(.L_x_296) ;  /* 0x0000000800548947 */ /* 0x020fd80003800000 */
.L_x_315:
[----:B------:R-:W-:Y:S05]  /*9440*/  @P1 BRA `(.L_x_297) ;  /* 0x0000000000181947 */ /* 0x000fea0003800000 */
[----:B------:R-:W5:Y:S01]  /*9450*/  S2R R2, SR_TID.X ;  /* 0x0000000000027919 */ /* 0x000f620000002100 */
[----:B----4-:R-:W-:-:S04]  /*9460*/  IMAD.MOV.U32 R3, RZ, RZ, 0x5140 ;  /* 0x00005140ff037424 */ /* 0x010fc800078e00ff */
[----:B------:R4:W-:Y:S01]  /*9470*/  SYNCS.ARRIVE.TRANS64 RZ, [R4+URZ+0x38830], R3 ;  /* 0x0388300304ff79a7 */ /* 0x0009e2000800003f */
[----:B-----5:R-:W-:-:S13]  /*9480*/  LOP3.LUT P0, RZ, R2, 0x1f, RZ, 0xc0, !PT ;  /* 0x0000001f02ff7812 */ /* 0x020fda000780c0ff */
[----:B----4-:R-:W-:Y:S05]  /*9490*/  @!P0 BRA `(.L_x_297) ;  /* 0x0000000000048947 */ /* 0x010fea0003800000 */
[----:B------:R-:W-:Y:S01]  /*94a0*/  BPT.TRAP 0x1 ;  /* 0x000000040000795c */ /* 0x000fe20000300000 */
.L_x_297:
        /* <DEDUP_REMOVED lines=40> */
.L_x_278:
[----:B------:R-:W-:Y:S05]  /*9730*/  BSYNC B0 ;  /* 0x0000000000007941 */ /* 0x000fea0003800000 */
.L_x_277:
[----:B------:R-:W-:-:S03]  /*9740*/  UMOV UR6, 0xffffffff ;  /* 0xffffffff00067882 */ /* 0x000fc60000000000 */
[----:B------:R-:W-:Y:S05]  /*9750*/  BRA.DIV UR6, `(.L_x_298) ;  /* 0x0000000606a07947 */ /* 0x000fea000b800000 */
[----:B------:R-:W-:-:S13]  /*9760*/  ELECT P0, URZ, PT ;  /* 0x00000000003f782f */ /* 0x000fda0003800000 */
.L_x_318:
[----:B------:R-:W-:Y:S05]  /*9770*/  @!P0 BRA `(.L_x_232) ;  /* 0x0000000000848947 */ /* 0x000fea0003800000 */
[----:B------:R-:W2:Y:S02]  /*9780*/  LDL.LU R2, [R1] ;  /* 0x0000000001027983 */ /* 0x000ea40000300800 */
[----:B--2---:R-:W-:-:S04]  /*9790*/  LOP3.LUT R2, R2, 0x2, RZ, 0xfc, !PT ;  /* 0x0000000202027812 */ /* 0x004fc800078efcff */
[----:B------:R-:W-:-:S13]  /*97a0*/  ISETP.NE.AND P0, PT, R2, 0x3, PT ;  /* 0x000000030200780c */ /* 0x000fda0003f05270 */
[----:B------:R-:W-:Y:S05]  /*97b0*/  @!P0 BRA `(.L_x_299) ;  /* 0x0000000000048947 */ /* 0x000fea0003800000 */
[----:B------:R-:W-:Y:S01]  /*97c0*/  BPT.TRAP 0x1 ;  /* 0x000000040000795c */ /* 0x000fe20000300000 */
.L_x_299:
        /* <DEDUP_REMOVED lines=15> */
.L_x_319:
[----:B------:R-:W2:Y:S02]  /*98c0*/  SYNCS.PHASECHK.TRANS64.TRYWAIT P1, [R3+URZ], R2 ;  /* 0x00000002030075a7 */ /* 0x000ea4000802017f */
[----:B--2---:R-:W-:Y:S05]  /*98d0*/  @!P1 BRA `(.L_x_301) ;  /* 0x0000000400789947 */ /* 0x004fea0003800000 */
.L_x_320:
[----:B------:R-:W-:Y:S05]  /*98e0*/  @!P0 BRA `(.L_x_302) ;  /* 0x0000000000048947 */ /* 0x000fea0003800000 */
[----:B------:R-:W-:Y:S01]  /*98f0*/  BPT.TRAP 0x1 ;  /* 0x000000040000795c */ /* 0x000fe20000300000 */
.L_x_302:
[----:B--2---:R-:W-:-:S04]  /*9900*/  VIADD R3, R8, 0x38840 ;  /* 0x0003884008037836 */ /* 0x004fc80000000000 */
[----:B------:R-:W-:-:S04]  /*9910*/  IMAD R5, R0, 0x8, R3 ;  /* 0x0000000800057824 */ /* 0x000fc800078e0203 */
[----:B------:R-:W2:Y:S02]  /*9920*/  SYNCS.PHASECHK.TRANS64.TRYWAIT P0, [R5+URZ], R4 ;  /* 0x00000004050075a7 */ /* 0x000ea4000800017f */
[----:B--2---:R-:W-:Y:S05]  /*9930*/  @!P0 BRA `(.L_x_303) ;  /* 0x0000000400748947 */ /* 0x004fea0003800000 */
.L_x_321:
[----:B------:R-:W-:-:S07]  /*9940*/  IMAD R3, R6, 0x8, R3 ;  /* 0x0000000806037824 */ /* 0x000fce00078e0203 */
.L_x_304:
[----:B---3--:R3:W4:Y:S02]  /*9950*/  SYNCS.PHASECHK.TRANS64.TRYWAIT P0, [R3+URZ], R2 ;  /* 0x00000002030075a7 */ /* 0x008724000800017f */
[----:B----4-:R-:W-:Y:S05]  /*9960*/  @!P0 NANOSLEEP.SYNCS 0x989680 ;  /* 0x009896800000895d */ /* 0x010fea0003900000 */
[----:B------:R-:W4:Y:S02]  /*9970*/  @!P0 SYNCS.PHASECHK.TRANS64 P0, [R3+URZ], R2 ;  /* 0x00000002030085a7 */ /* 0x000f24000800007f */
[----:B----4-:R-:W-:Y:S05]  /*9980*/  @!P0 BRA `(.L_x_304) ;  /* 0xfffffffc00f08947 */ /* 0x010fea000383ffff */
.L_x_232:
[----:B------:R-:W-:Y:S05]  /*9990*/  BSYNC B6 ;  /* 0x0000000000067941 */ /* 0x000fea0003800000 */
.L_x_229:
[----:B------:R-:W-:Y:S05]  /*99a0*/  EXIT ;  /* 0x000000000000794d */ /* 0x000fea0003800000 */
.L_x_237:
[----:B------:R-:W-:Y:S02]  /*99b0*/  IMAD.MOV.U32 R13, RZ, RZ, R17 ;  /* 0x000000ffff0d7224 */ /* 0x000fe400078e0011 */
[----:B------:R-:W-:Y:S02]  /*99c0*/  IMAD.MOV.U32 R12, RZ, RZ, RZ ;  /* 0x000000ffff0c7224 */ /* 0x000fe400078e00ff */
[----:B------:R-:W-:Y:S02]  /*99d0*/  IMAD.MOV.U32 R11, RZ, RZ, 0x1f ;  /* 0x0000001fff0b7424 */ /* 0x000fe400078e00ff */
[----:B------:R-:W-:-:S07]  /*99e0*/  IMAD.MOV.U32 R15, RZ, RZ, -0x1 ;  /* 0xffffffffff0f7424 */ /* 0x000fce00078e00ff */
[----:B------:R-:W-:Y:S05]  /*99f0*/  WARPSYNC.COLLECTIVE R15, `(.L_x_305) ;  /* 0x000000000f087348 */ /* 0x000fea0003c00000 */
[----:B------:R1:W2:Y:S02]  /*9a00*/  SHFL.IDX P6, R14, R13, R12, R11 ;  /* 0x0000000c0d0e7389 */ /* 0x0002a400000c000b */
[----:B-12---:R-:W-:Y:S01]  /*9a10*/  ENDCOLLECTIVE ;  /* 0x000000000000791b */ /* 0x006fe20003800000 */
.L_x_305:
[----:B------:R-:W-:Y:S05]  /*9a20*/  BRA `(.L_x_306) ;  /* 0xffffff70004c7947 */ /* 0x000fea000383ffff */
.L_x_239:
[----:B------:R-:W3:Y:S01]  /*9a30*/  S2R R2, SR_CgaCtaId ;  /* 0x0000000000027919 */ /* 0x000ee20000008800 */
[----:B--2---:R-:W-:-:S04]  /*9a40*/  MOV R0, 0x400 ;  /* 0x0000040000007802 */ /* 0x004fc80000000f00 */
[----:B---3--:R-:W-:-:S04]  /*9a50*/  LEA R0, R2, R0, 0x18 ;  /* 0x0000000002007211 */ /* 0x008fc800078ec0ff */
[----:B------:R2:W3:Y:S03]  /*9a60*/  SYNCS.PHASECHK.TRANS64.TRYWAIT P0, [R0+URZ+0x38800], R10 ;  /* 0x0388000a000075a7 */ /* 0x0004e6000800017f */
[----:B---3--:R-:W-:Y:S05]  /*9a70*/  @!P0 NANOSLEEP.SYNCS 0x989680 ;  /* 0x009896800000895d */ /* 0x008fea0003900000 */
[----:B------:R-:W3:Y:S02]  /*9a80*/  @!P0 SYNCS.PHASECHK.TRANS64 P0, [R0+URZ+0x38800], R10 ;  /* 0x0388000a000085a7 */ /* 0x000ee4000800007f */
[----:B---3--:R-:W-:Y:S05]  /*9a90*/  @!P0 BRA `(.L_x_239) ;  /* 0xfffffffc00e48947 */ /* 0x008fea000383ffff */
[----:B------:R-:W-:Y:S05]  /*9aa0*/  BRA `(.L_x_238) ;  /* 0xffffff7000987947 */ /* 0x000fea000383ffff */
.L_x_244:
[----:B---3--:R3:W4:Y:S02]  /*9ab0*/  SYNCS.PHASECHK.TRANS64.TRYWAIT P1, [R2+URZ+0x38810], R153 ;  /* 0x03881099020075a7 */ /* 0x008724000802017f */
[----:B----4-:R-:W-:Y:S05]  /*9ac0*/  @!P1 NANOSLEEP.SYNCS 0x989680 ;  /* 0x009896800000995d */ /* 0x010fea0003900000 */
[----:B------:R-:W4:Y:S02]  /*9ad0*/  @!P1 SYNCS.PHASECHK.TRANS64 P1, [R2+URZ+0x38810], R153 ;  /* 0x03881099020095a7 */ /* 0x000f24000802007f */
[----:B----4-:R-:W-:Y:S05]  /*9ae0*/  @!P1 BRA `(.L_x_244) ;  /* 0xfffffffc00f09947 */ /* 0x010fea000383ffff */
[----:B------:R-:W-:Y:S05]  /*9af0*/  BRA `(.L_x_243) ;  /* 0xffffff7c00707947 */ /* 0x000fea000383ffff */
.L_x_248:
[----:B------:R1:W1:Y:S02]  /*9b00*/  SYNCS.PHASECHK.TRANS64.TRYWAIT P1, [R2+URZ+0x38830], R153 ;  /* 0x03883099020075a7 */ /* 0x000264000802017f */
[----:B-1----:R-:W-:Y:S05]  /*9b10*/  @!P1 NANOSLEEP.SYNCS 0x989680 ;  /* 0x009896800000995d */ /* 0x002fea0003900000 */
[----:B------:R-:W1:Y:S02]  /*9b20*/  @!P1 SYNCS.PHASECHK.TRANS64 P1, [R2+URZ+0x38830], R153 ;  /* 0x03883099020095a7 */ /* 0x000e64000802007f */
[----:B-1----:R-:W-:Y:S05]  /*9b30*/  @!P1 BRA `(.L_x_248) ;  /* 0xfffffffc00f09947 */ /* 0x002fea000383ffff */
[----:B------:R-:W-:Y:S05]  /*9b40*/  BRA `(.L_x_247) ;  /* 0xffffff8c00fc7947 */ /* 0x000fea000383ffff */
.L_x_279:
[----:B-1----:R1:W2:Y:S02]  /*9b50*/  SYNCS.PHASECHK.TRANS64.TRYWAIT P1, [R20+URZ+0x38820], R3 ;  /* 0x03882003140075a7 */ /* 0x0022a4000802017f */
[----:B--2---:R-:W-:Y:S05]  /*9b60*/  @!P1 NANOSLEEP.SYNCS 0x989680 ;  /* 0x009896800000995d */ /* 0x004fea0003900000 */
[----:B------:R-:W2:Y:S02]  /*9b70*/  @!P1 SYNCS.PHASECHK.TRANS64 P1, [R20+URZ+0x38820], R3 ;  /* 0x03882003140095a7 */ /* 0x000ea4000802007f */
[----:B--2---:R-:W-:Y:S05]  /*9b80*/  @!P1 BRA `(.L_x_279) ;  /* 0xfffffffc00f09947 */ /* 0x004fea000383ffff */
[----:B------:R-:W-:Y:S05]  /*9b90*/  BRA `(.L_x_307) ;  /* 0xffffffe400047947 */ /* 0x000fea000383ffff */
.L_x_283:
[----:B-1----:R1:W2:Y:S02]  /*9ba0*/  SYNCS.PHASECHK.TRANS64.TRYWAIT P1, [R20+URZ+0x38840], R21 ;  /* 0x03884015140075a7 */ /* 0x0022a4000802017f */
[----:B--2---:R-:W-:Y:S05]  /*9bb0*/  @!P1 NANOSLEEP.SYNCS 0x989680 ;  /* 0x009896800000995d */ /* 0x004fea0003900000 */
[----:B------:R-:W2:Y:S02]  /*9bc0*/  @!P1 SYNCS.PHASECHK.TRANS64 P1, [R20+URZ+0x38840], R21 ;  /* 0x03884015140095a7 */ /* 0x000ea4000802007f */
[----:B--2---:R-:W-:Y:S05]  /*9bd0*/  @!P1 BRA `(.L_x_283) ;  /* 0xfffffffc00f09947 */ /* 0x004fea000383ffff */
[----:B------:R-:W-:Y:S05]  /*9be0*/  BRA `(.L_x_308) ;  /* 0xffffffe800747947 */ /* 0x000fea000383ffff */
.L_x_285:
[----:B---3--:R3:W4:Y:S02]  /*9bf0*/  SYNCS.PHASECHK.TRANS64.TRYWAIT P1, [R20+URZ+0x38828], R21 ;  /* 0x03882815140075a7 */ /* 0x008724000802017f */
[----:B----4-:R-:W-:Y:S05]  /*9c00*/  @!P1 NANOSLEEP.SYNCS 0x989680 ;  /* 0x009896800000995d */ /* 0x010fea0003900000 */
[----:B------:R-:W4:Y:S02]  /*9c10*/  @!P1 SYNCS.PHASECHK.TRANS64 P1, [R20+URZ+0x38828], R21 ;  /* 0x03882815140095a7 */ /* 0x000f24000802007f */
[----:B----4-:R-:W-:Y:S05]  /*9c20*/  @!P1 BRA `(.L_x_285) ;  /* 0xfffffffc00f09947 */ /* 0x010fea000383ffff */
[----:B------:R-:W-:Y:S05]  /*9c30*/  BRA `(.L_x_309) ;  /* 0xffffffec00087947 */ /* 0x000fea000383ffff */
.L_x_287:
[----:B--2---:R2:W4:Y:S02]  /*9c40*/  SYNCS.PHASECHK.TRANS64.TRYWAIT P1, [R20+URZ+0x38848], R21 ;  /* 0x03884815140075a7 */ /* 0x004524000802017f */
[----:B----4-:R-:W-:Y:S05]  /*9c50*/  @!P1 NANOSLEEP.SYNCS 0x989680 ;  /* 0x009896800000995d */ /* 0x010fea0003900000 */
[----:B------:R-:W4:Y:S02]  /*9c60*/  @!P1 SYNCS.PHASECHK.TRANS64 P1, [R20+URZ+0x38848], R21 ;  /* 0x03884815140095a7 */ /* 0x000f24000802007f */
[----:B----4-:R-:W-:Y:S05]  /*9c70*/  @!P1 BRA `(.L_x_287) ;  /* 0xfffffffc00f09947 */ /* 0x010fea000383ffff */
[----:B------:R-:W-:Y:S05]  /*9c80*/  BRA `(.L_x_310) ;  /* 0xffffffec00787947 */ /* 0x000fea000383ffff */
.L_x_289:
[----:B------:R-:W-:-:S07]  /*9c90*/  SHF.L.U32 R5, R18, 0x1f, RZ ;  /* 0x0000001f12057819 */ /* 0x000fce00000006ff */
.L_x_311:
[----:B-1----:R1:W2:Y:S02]  /*9ca0*/  SYNCS.PHASECHK.TRANS64.TRYWAIT P1, [R20+URZ+0x38820], R5 ;  /* 0x03882005140075a7 */ /* 0x0022a4000802017f */
[----:B--2---:R-:W-:Y:S05]  /*9cb0*/  @!P1 NANOSLEEP.SYNCS 0x989680 ;  /* 0x009896800000995d */ /* 0x004fea0003900000 */
[----:B------:R-:W2:Y:S02]  /*9cc0*/  @!P1 SYNCS.PHASECHK.TRANS64 P1, [R20+URZ+0x38820], R5 ;  /* 0x03882005140095a7 */ /* 0x000ea4000802007f */
[----:B--2---:R-:W-:Y:S05]  /*9cd0*/  @!P1 BRA `(.L_x_311) ;  /* 0xfffffffc00f09947 */ /* 0x004fea000383ffff */
[----:B------:R-:W-:Y:S05]  /*9ce0*/  BRA `(.L_x_312) ;  /* 0xfffffff000007947 */ /* 0x000fea000383ffff */
.L_x_292:
[----:B---3--:R3:W4:Y:S02]  /*9cf0*/  SYNCS.PHASECHK.TRANS64.TRYWAIT P1, [R20+URZ+0x38840], R9 ;  /* 0x03884009140075a7 */ /* 0x008724000802017f */
[----:B----4-:R-:W-:Y:S05]  /*9d00*/  @!P1 NANOSLEEP.SYNCS 0x989680 ;  /* 0x009896800000995d */ /* 0x010fea0003900000 */
[----:B------:R-:W4:Y:S02]  /*9d10*/  @!P1 SYNCS.PHASECHK.TRANS64 P1, [R20+URZ+0x38840], R9 ;  /* 0x03884009140095a7 */ /* 0x000f24000802007f */
[----:B----4-:R-:W-:Y:S05]  /*9d20*/  @!P1 BRA `(.L_x_292) ;  /* 0xfffffffc00f09947 */ /* 0x010fea000383ffff */
[----:B------:R-:W-:Y:S05]  /*9d30*/  BRA `(.L_x_313) ;  /* 0xfffffff000887947 */ /* 0x000fea000383ffff */
.L_x_294:
[----:B-1----:R1:W2:Y:S02]  /*9d40*/  SYNCS.PHASECHK.TRANS64.TRYWAIT P1, [R20+URZ+0x38828], R9 ;  /* 0x03882809140075a7 */ /* 0x0022a4000802017f */
[----:B--2---:R-:W-:Y:S05]  /*9d50*/  @!P1 NANOSLEEP.SYNCS 0x989680 ;  /* 0x009896800000995d */ /* 0x004fea0003900000 */
[----:B------:R-:W2:Y:S02]  /*9d60*/  @!P1 SYNCS.PHASECHK.TRANS64 P1, [R20+URZ+0x38828], R9 ;  /* 0x03882809140095a7 */ /* 0x000ea4000802007f */
[----:B--2---:R-:W-:Y:S05]  /*9d70*/  @!P1 BRA `(.L_x_294) ;  /* 0xfffffffc00f09947 */ /* 0x004fea000383ffff */
[----:B------:R-:W-:Y:S05]  /*9d80*/  BRA `(.L_x_314) ;  /* 0xfffffff400107947 */ /* 0x000fea000383ffff */
.L_x_296:
[----:B----4-:R4:W1:Y:S02]  /*9d90*/  SYNCS.PHASECHK.TRANS64.TRYWAIT P0, [R4+URZ+0x38840], R3 ;  /* 0x03884003040075a7 */ /* 0x010864000800017f */
[----:B-1----:R-:W-:Y:S05]  /*9da0*/  @!P0 NANOSLEEP.SYNCS 0x989680 ;  /* 0x009896800000895d */ /* 0x002fea0003900000 */
[----:B------:R-:W1:Y:S02]  /*9db0*/  @!P0 SYNCS.PHASECHK.TRANS64 P0, [R4+URZ+0x38840], R3 ;  /* 0x03884003040085a7 */ /* 0x000e64000800007f */
[----:B-1----:R-:W-:Y:S05]  /*9dc0*/  @!P0 BRA `(.L_x_296) ;  /* 0xfffffffc00f08947 */ /* 0x002fea000383ffff */
[----:B------:R-:W-:Y:S05]  /*9dd0*/  BRA `(.L_x_315) ;  /* 0xfffffff400987947 */ /* 0x000fea000383ffff */
.L_x_298:
[----:B------:R-:W-:Y:S01]  /*9de0*/  BSSY B0, `(.L_x_316) ;  /* 0x0000006000007945 */ /* 0x000fe20003800000 */
[----:B------:R-:W-:-:S07]  /*9df0*/  IMAD.MOV.U32 R15, RZ, RZ, -0x1 ;  /* 0xffffffffff0f7424 */ /* 0x000fce00078e00ff */
[----:B------:R-:W-:Y:S05]  /*9e00*/  WARPSYNC.COLLECTIVE R15, `(.L_x_317) ;  /* 0x000000000f0c7348 */ /* 0x000fea0003c00000 */
[----:B------:R-:W-:Y:S02]  /*9e10*/  ELECT P6, UR62, PT ;  /* 0x00000000003e782f */ /* 0x000fe400038c0000 */
[----:B------:R-:W-:Y:S01]  /*9e20*/  MOV R14, UR62 ;  /* 0x0000003e000e7c02 */ /* 0x000fe20008000f00 */
[----:B------:R-:W-:Y:S10]  /*9e30*/  ENDCOLLECTIVE ;  /* 0x000000000000791b */ /* 0x000ff40003800000 */
.L_x_317:
[----:B------:R-:W-:Y:S05]  /*9e40*/  BSYNC B0 ;  /* 0x0000000000007941 */ /* 0x000fea0003800000 */
.L_x_316:
[----:B------:R-:W-:Y:S01]  /*9e50*/  PLOP3.LUT P0, PT, P6, PT, PT, 0x80, 0x0 ;  /* 0x000000000000781c */ /* 0x000fe2000370f070 */
[----:B------:R-:W-:-:S12]  /*9e60*/  BRA `(.L_x_318) ;  /* 0xfffffff800407947 */ /* 0x000fd8000383ffff */
.L_x_300:
[----:B-1----:R1:W2:Y:S02]  /*9e70*/  SYNCS.PHASECHK.TRANS64.TRYWAIT P1, [R7+URZ], R4 ;  /* 0x00000004070075a7 */ /* 0x0022a4000802017f */
[----:B--2---:R-:W-:Y:S05]  /*9e80*/  @!P1 NANOSLEEP.SYNCS 0x989680 ;  /* 0x009896800000995d */ /* 0x004fea0003900000 */
[----:B------:R-:W2:Y:S02]  /*9e90*/  @!P1 SYNCS.PHASECHK.TRANS64 P1, [R7+URZ], R4 ;  /* 0x00000004070095a7 */ /* 0x000ea4000802007f */
[----:B--2---:R-:W-:Y:S05]  /*9ea0*/  @!P1 BRA `(.L_x_300) ;  /* 0xfffffffc00f09947 */ /* 0x004fea000383ffff */
[----:B------:R-:W-:Y:S05]  /*9eb0*/  BRA `(.L_x_319) ;  /* 0xfffffff800807947 */ /* 0x000fea000383ffff */
.L_x_301:
[----:B--2---:R2:W3:Y:S02]  /*9ec0*/  SYNCS.PHASECHK.TRANS64.TRYWAIT P1, [R3+URZ], R2 ;  /* 0x00000002030075a7 */ /* 0x0044e4000802017f */
[----:B---3--:R-:W-:Y:S05]  /*9ed0*/  @!P1 NANOSLEEP.SYNCS 0x989680 ;  /* 0x009896800000995d */ /* 0x008fea0003900000 */
[----:B------:R-:W3:Y:S02]  /*9ee0*/  @!P1 SYNCS.PHASECHK.TRANS64 P1, [R3+URZ], R2 ;  /* 0x00000002030095a7 */ /* 0x000ee4000802007f */
[----:B---3--:R-:W-:Y:S05]  /*9ef0*/  @!P1 BRA `(.L_x_301) ;  /* 0xfffffffc00f09947 */ /* 0x008fea000383ffff */
[----:B------:R-:W-:Y:S05]  /*9f00*/  BRA `(.L_x_320) ;  /* 0xfffffff800747947 */ /* 0x000fea000383ffff */
.L_x_303:
[----:B--2---:R2:W3:Y:S02]  /*9f10*/  SYNCS.PHASECHK.TRANS64.TRYWAIT P0, [R5+URZ], R4 ;  /* 0x00000004050075a7 */ /* 0x0044e4000800017f */
[----:B---3--:R-:W-:Y:S05]  /*9f20*/  @!P0 NANOSLEEP.SYNCS 0x989680 ;  /* 0x009896800000895d */ /* 0x008fea0003900000 */
[----:B------:R-:W3:Y:S02]  /*9f30*/  @!P0 SYNCS.PHASECHK.TRANS64 P0, [R5+URZ], R4 ;  /* 0x00000004050085a7 */ /* 0x000ee4000800007f */
[----:B---3--:R-:W-:Y:S05]  /*9f40*/  @!P0 BRA `(.L_x_303) ;  /* 0xfffffffc00f08947 */ /* 0x008fea000383ffff */
[----:B------:R-:W-:Y:S05]  /*9f50*/  BRA `(.L_x_321) ;  /* 0xfffffff800787947 */ /* 0x000fea000383ffff */
.L_x_322:
        /* <DEDUP_REMOVED lines=10> */
.L_x_3684:


//--------------------- .text._ZN7cutlass13device_kernelIN5flash11enable_sm90INS1_16FlashAttnBwdSm90INS1_25CollectiveMainloopBwdSm90ILi2ELi2ELi2EN4cute5tupleIJNS5_1CILi1EEES8_S8_EEENS6_IJNS7_ILi80EEENS7_ILi128EEESB_EEENS_10bfloat16_tEfNS_4arch4Sm90ELb0ELb0ELb0ELb0ELb1ELb1ELb0ELb1ELi2ELi1ELi2ELi1ELb0EEENS1_24CollectiveEpilogueBwdGQAISC_fSF_Li256ELb0ELb1EEENS1_19SingleTileSchedulerILb0ELb0ELb0ELi128EEEEEEEEEvNT_6ParamsE --------------------------
	.section	.text._ZN7cutlass13device_kernelIN5flash11enable_sm90INS1_16FlashAttnBwdSm90INS1_25CollectiveMainloopBwdSm90ILi2ELi2ELi2EN4cute5tupleIJNS5_1CILi1EEES8_S8_EEENS6_IJNS7_ILi80EEENS7_ILi128EEESB_EEENS_10bfloat16_tEfNS_4arch4Sm90ELb0ELb0ELb0ELb0ELb1ELb1ELb0ELb1ELi2ELi1ELi2ELi1ELb0EEENS1_24CollectiveEpilogueBwdGQAISC_fSF_Li256ELb0ELb1EEENS1_19SingleTileSchedulerILb0ELb0ELb0ELi128EEEEEEEEEvNT_6ParamsE,"ax",@progbits
	.align	128
.text._ZN7cutlass13device_kernelIN5flash11enable_sm90INS1_16FlashAttnBwdSm90INS1_25CollectiveMainloopBwdSm90ILi2ELi2ELi2EN4cute5tupleIJNS5_1CILi1EEES8_S8_EEENS6_IJNS7_ILi80EEENS7_ILi128EEESB_EEENS_10bfloat16_tEfNS_4arch4Sm90ELb0ELb0ELb0ELb0ELb1ELb1ELb0ELb1ELi2ELi1ELi2ELi1ELb0EEENS1_24CollectiveEpilogueBwdGQAISC_fSF_Li256ELb0ELb1EEENS1_19SingleTileSchedulerILb0ELb0ELb0ELi128EEEEEEEEEvNT_6ParamsE:
        .type           _ZN7cutlass13device_kernelIN5flash11enable_sm90INS1_16FlashAttnBwdSm90INS1_25CollectiveMainloopBwdSm90ILi2ELi2ELi2EN4cute5tupleIJNS5_1CILi1EEES8_S8_EEENS6_IJNS7_ILi80EEENS7_ILi128EEESB_EEENS_10bfloat16_tEfNS_4arch4Sm90ELb0ELb0ELb0ELb0ELb1ELb1ELb0ELb1ELi2ELi1ELi2ELi1ELb0EEENS1_24CollectiveEpilogueBwdGQAISC_fSF_Li256ELb0ELb1EEENS1_19SingleTileSchedulerILb0ELb0ELb0ELi128EEEEEEEEEvNT_6ParamsE,@function
        .size           _ZN7cutlass13device_kernelIN5flash11enable_sm90INS1_16FlashAttnBwdSm90INS1_25CollectiveMainloopBwdSm90ILi2ELi2ELi2EN4cute5tupleIJNS5_1CILi1EEES8_S8_EEENS6_IJNS7_ILi80EEENS7_ILi128EEESB_EEENS_10bfloat16_tEfNS_4arch4Sm90ELb0ELb0ELb0ELb0ELb1ELb1ELb0ELb1ELi2ELi1ELi2ELi1ELb0EEENS1_24CollectiveEpilogueBwdGQAISC_fSF_Li256ELb0ELb1EEENS1_19SingleTileSchedulerILb0ELb0ELb0ELi128EEEEEEEEEvNT_6ParamsE,(.L_x_3685 - _ZN7cutlass13device_kernelIN5flash11enable_sm90INS1_16FlashAttnBwdSm90INS1_25CollectiveMainloopBwdSm90ILi2ELi2ELi2EN4cute5tupleIJNS5_1CILi1EEES8_S8_EEENS6_IJNS7_ILi80EEENS7_ILi128EEESB_EEENS_10bfloat16_tEfNS_4arch4Sm90ELb0ELb0ELb0ELb0ELb1ELb1ELb0ELb1ELi2ELi1ELi2ELi1ELb0EEENS1_24CollectiveEpilogueBwdGQAISC_fSF_Li256ELb0ELb1EEENS1_19SingleTileSchedulerILb0ELb0ELb0ELi128EEEEEEEEEvNT_6ParamsE)
        .other          _ZN7cutlass13device_kernelIN5flash11enable_sm90INS1_16FlashAttnBwdSm90INS1_25CollectiveMainloopBwdSm90ILi2ELi2ELi2EN4cute5tupleIJNS5_1CILi1EEES8_S8_EEENS6_IJNS7_ILi80EEENS7_ILi128EEESB_EEENS_10bfloat16_tEfNS_4arch4Sm90ELb0ELb0ELb0ELb0ELb1ELb1ELb0ELb1ELi2ELi1ELi2ELi1ELb0EEENS1_24CollectiveEpilogueBwdGQAISC_fSF_Li256ELb0ELb1EEENS1_19SingleTileSchedulerILb0ELb0ELb0ELi128EEEEEEEEEvNT_6ParamsE,@"STO_CUDA_ENTRY STV_DEFAULT"
_ZN7cutlass13device_kernelIN5flash11enable_sm90INS1_16FlashAttnBwdSm90INS1_25CollectiveMainloopBwdSm90ILi2ELi2ELi2EN4cute5tupleIJNS5_1CILi1EEES8_S8_EEENS6_IJNS7_ILi80EEENS7_ILi128EEESB_EEENS_10bfloat16_tEfNS_4arch4Sm90ELb0ELb0ELb0ELb0ELb1ELb1ELb0ELb1ELi2ELi1ELi2ELi1ELb0EEENS1_24CollectiveEpilogueBwdGQAISC_fSF_Li256ELb0ELb1EEENS1_19SingleTileSchedulerILb0ELb0ELb0ELi128EEEEEEEEEvNT_6ParamsE:
        /* <DEDUP_REMOVED lines=23> */
.L_x_324:
[----:B------:R-:W-:Y:S05]  /*0170*/  BSYNC B0 ;  /* 0x0000000000007941 */ /* 0x000fea0003800000 */
.L_x_323:
        /* <DEDUP_REMOVED lines=34> */
.L_x_325:
        /* <DEDUP_REMOVED lines=22> */
.L_x_326:
[----:B---3--:R-:W-:Y:S01]  /*0500*/  ISETP.NE.AND P0, PT, R2, RZ, PT ;  /* 0x000000ff0200720c */ /* 0x008fe20003f05270 */
[----:B------:R-:W-:Y:S01]  /*0510*/  IMAD.MOV.U32 R2, RZ, RZ, 0x1 ;  /* 0x00000001ff027424 */ /* 0x000fe200078e00ff */
[----:B------:R-:W-:Y:S01]  /*0520*/  NOP ;  /* 0x0000000000007918 */ /* 0x000fe20000000000 */
[----:B------:R-:W-:Y:S01]  /*0530*/  ULDC.64 UR38, c[0x0][0x208] ;  /* 0x0000820000267ab9 */ /* 0x000fe20000000a00 */
[----:B------:R-:W-:Y:S02]  /*0540*/  BSSY B6, `(.L_x_327) ;  /* 0x0000a0d000067945 */ /* 0x000fe40003800000 */
[----:B------:R-:W-:-:S05]  /*0550*/  SEL R2, R2, 0x2, !P0 ;  /* 0x0000000202027807 */ /* 0x000fca0004000000 */
[----:B------:R3:W-:Y:S01]  /*0560*/  STL [R1+0x4], R2 ;  /* 0x0000040201007387 */ /* 0x0007e20000100800 */
[----:B-12-4-:R-:W-:Y:S06]  /*0570*/  BAR.SYNC.DEFER_BLOCKING 0x0 ;  /* 0x0000000000007b1d */ /* 0x016fec0000010000 */
[----:B------:R-:W-:Y:S05]  /*0580*/  @!P0 BRA `(.L_x_328) ;  /* 0x0000006c00fc8947 */ /* 0x000fea0003800000 */
.L_x_329:
        /* <DEDUP_REMOVED lines=33> */
.L_x_332:
        /* <DEDUP_REMOVED lines=15> */
.L_x_331:
        /* <DEDUP_REMOVED lines=23> */
.L_x_334:
        /* <DEDUP_REMOVED lines=15> */
.L_x_333:
        /* <DEDUP_REMOVED lines=8> */
.L_x_432:
        /* <DEDUP_REMOVED lines=23> */
[----:B------:R2:W-:Y:S01]  /*0ce0*/  STL [R1], R0 ;  /* 0x0000000001007387 */ /* 0x0005e20000100800 */
[----:B---3--:R-:W-:Y:S05]  /*0cf0*/  @P0 BRA `(.L_x_336) ;  /* 0x0000000000080947 */ /* 0x008fea0003800000 */
[----:B------:R-:W3:Y:S02]  /*0d00*/  SYNCS.PHASECHK.TRANS64.TRYWAIT P0, [R16+URZ+0x38800], R10 ;  /* 0x0388000a100075a7 */ /* 0x000ee4000800017f */
[----:B---3--:R-:W-:Y:S05]  /*0d10*/  @!P0 BRA `(.L_x_337) ;  /* 0x0000009800648947 */ /* 0x008fea0003800000 */
.L_x_336:
        /* <DEDUP_REMOVED lines=76> */
[----:B------:R-:W2:Y:S01]  /*11e0*/  LDL.LU R8, [R1+0x4] ;  /* 0x0000040001087983 */ /* 0x000ea20000300800 */
[----:B------:R-:W3:Y:S01]  /*11f0*/  LDC R7, c[0x0][0x290] ;  /* 0x0000a400ff077b82 */ /* 0x000ee20000000800 */
[----:B------:R-:W-:Y:S01]  /*1200*/  LEA.HI R5, R0, R5, RZ, 0x5 ;  /* 0x0000000500057211 */ /* 0x000fe200078f28ff */
[----:B------:R-:W-:Y:S01]  /*1210*/  VIADD R6, R6, 0x4f ;  /* 0x0000004f06067836 */ /* 0x000fe20000000000 */
[----:B------:R-:W4:Y:S01]  /*1220*/  S2R R9, SR_TID.X ;  /* 0x0000000000097919 */ /* 0x000f220000002100 */
[--C-:B------:R-:W-:Y:S01]  /*1230*/  SHF.R.S32.HI R0, RZ, 0x2, R2.reuse ;  /* 0x00000002ff007819 */ /* 0x100fe20000011402 */
[----:B------:R-:W-:Y:S01]  /*1240*/  IMAD.MOV.U32 R235, RZ, RZ, RZ ;  /* 0x000000ffffeb7224 */ /* 0x000fe200078e00ff */
[----:B------:R-:W-:Y:S01]  /*1250*/  SHF.R.S32.HI R3, RZ, 0x1f, R2 ;  /* 0x0000001fff037819 */ /* 0x000fe20000011402 */
[----:B------:R-:W3:Y:S01]  /*1260*/  S2R R4, SR_CTAID.X ;  /* 0x0000000000047919 */ /* 0x000ee20000002500 */
[----:B------:R-:W-:Y:S01]  /*1270*/  SHF.R.S32.HI R5, RZ, 0x5, R5 ;  /* 0x00000005ff057819 */ /* 0x000fe20000011405 */
[----:B------:R-:W-:Y:S01]  /*1280*/  IMAD.HI R6, R6, 0x66666667, RZ ;  /* 0x6666666706067827 */ /* 0x000fe200078e02ff */
[----:B------:R-:W-:-:S02]  /*1290*/  LEA.HI R3, R3, R0, RZ, 0x3 ;  /* 0x0000000003037211 */ /* 0x000fc400078f18ff */
[----:B------:R-:W-:Y:S02]  /*12a0*/  CS2R R150, SRZ ;  /* 0x0000000000967805 */ /* 0x000fe4000001ff00 */
[----:B------:R-:W-:Y:S01]  /*12b0*/  CS2R R148, SRZ ;  /* 0x0000000000947805 */ /* 0x000fe2000001ff00 */
[----:B------:R-:W-:Y:S01]  /*12c0*/  IMAD.MOV.U32 R236, RZ, RZ, RZ ;  /* 0x000000ffffec7224 */ /* 0x000fe200078e00ff */
[----:B------:R-:W-:Y:S02]  /*12d0*/  LOP3.LUT R3, R3, 0xfffffff8, RZ, 0xc0, !PT ;  /* 0xfffffff803037812 */ /* 0x000fe400078ec0ff */
        /* <DEDUP_REMOVED lines=67> */
[----:B---3--:R-:W-:Y:S01]  /*1710*/  IMAD.MOV.U32 R0, RZ, RZ, RZ ;  /* 0x000000ffff007224 */ /* 0x008fe200078e00ff */
        /* <DEDUP_REMOVED lines=11> */
[----:B--2---:R-:W-:-:S07]  /*17d0*/  LOP3.LUT R237, R8, 0x1, RZ, 0xfc, !PT ;  /* 0x0000000108ed7812 */ /* 0x004fce00078efcff */
.L_x_349:
[----:B------:R-:W-:-:S13]  /*17e0*/  ISETP.NE.AND P0, PT, R237, 0x3, PT ;  /* 0x00000003ed00780c */ /* 0x000fda0003f05270 */
[----:B------:R-:W-:Y:S05]  /*17f0*/  @!P0 BRA `(.L_x_339) ;  /* 0x0000000000048947 */ /* 0x000fea0003800000 */
[----:B------:R-:W-:Y:S01]  /*1800*/  BPT.TRAP 0x1 ;  /* 0x000000040000795c */ /* 0x000fe20000300000 */
.L_x_339:
        /* <DEDUP_REMOVED lines=8> */
.L_x_340:
[----:B---3--:R-:W-:Y:S05]  /*1890*/  @P1 BRA `(.L_x_341) ;  /* 0x0000000000081947 */ /* 0x008fea0003800000 */
[----:B------:R-:W3:Y:S02]  /*18a0*/  SYNCS.PHASECHK.TRANS64.TRYWAIT P1, [R2+URZ+0x38810], R153 ;  /* 0x03881099020075a7 */ /* 0x000ee4000802017f */
[----:B---3--:R-:W-:Y:S05]  /*18b0*/  @!P1 BRA `(.L_x_342) ;  /* 0x0000008c009c9947 */ /* 0x008fea0003800000 */
.L_x_341:
[----:B------:R-:W-:Y:S05]  /*18c0*/  WARPSYNC.ALL ;  /* 0x0000000000007948 */ /* 0x000fea0003800000 */
[----:B------:R-:W4:Y:S01]  /*18d0*/  LDL R4, [R1] ;  /* 0x0000000001047983 */ /* 0x000f220000100800 */
        /* <DEDUP_REMOVED lines=284> */
.L_x_343:
[----:B------:R1:W1:Y:S01]  /*2aa0*/  SYNCS.PHASECHK.TRANS64.TRYWAIT P1, [R2+URZ+0x38830], R153 ;  /* 0x03883099020075a7 */ /* 0x000262000802017f */
[----:B------:R-:W-:Y:S05]  /*2ab0*/  @!P0 BRA `(.L_x_344) ;  /* 0x0000000000048947 */ /* 0x000fea0003800000 */
[----:B------:R-:W-:Y:S01]  /*2ac0*/  BPT.TRAP 0x1 ;  /* 0x000000040000795c */ /* 0x000fe20000300000 */
.L_x_344:
[----:B------:R-:W-:-:S05]  /*2ad0*/  VIADD R3, R22, 0x24000 ;  /* 0x0002400016037836 */ /* 0x000fca0000000000 */
[----:B------:R-:W-:-:S04]  /*2ae0*/  SHF.R.U32.HI R3, RZ, 0x4, R3 ;  /* 0x00000004ff037819 */ /* 0x000fc80000011603 */
[----:B------:R-:W-:-:S04]  /*2af0*/  LOP3.LUT R22, R3, 0x3fff, RZ, 0xc0, !PT ;  /* 0x00003fff03167812 */ /* 0x000fc800078ec0ff */
[----:B------:R-:W-:Y:S01]  /*2b00*/  LOP3.LUT R3, R22, 0x10000, RZ, 0xfc, !PT ;  /* 0x0001000016037812 */ /* 0x000fe200078efcff */
[----:B-1----:R-:W-:Y:S06]  /*2b10*/  @P1 BRA `(.L_x_345) ;  /* 0x0000000000081947 */ /* 0x002fec0003800000 */
[----:B------:R-:W1:Y:S02]  /*2b20*/  SYNCS.PHASECHK.TRANS64.TRYWAIT P1, [R2+URZ+0x38830], R153 ;  /* 0x03883099020075a7 */ /* 0x000e64000802017f */
[----:B-1----:R-:W-:Y:S05]  /*2b30*/  @!P1 BRA `(.L_x_346) ;  /* 0x0000007c00109947 */ /* 0x002fea0003800000 */
.L_x_345:
[----:B------:R-:W-:Y:S01]  /*2b40*/  UIADD3 UR4, UR4, 0x8000, URZ ;  /* 0x0000800004047890 */ /* 0x000fe2000fffe03f */
[----:B------:R-:W-:-:S03]  /*2b50*/  IMAD R3, R0, 0x500, R3 ;  /* 0x0000050000037824 */ /* 0x000fc600078e0203 */
[----:B------:R-:W-:-:S03]  /*2b60*/  USHF.R.U32.HI UR5, URZ, 0x4, UR4 ;  /* 0x000000043f057899 */ /* 0x000fc60008011604 */
[----:B------:R-:W-:Y:S01]  /*2b70*/  R2UR UR4, R3 ;  /* 0x00000000030472ca */ /* 0x000fe200000e0000 */
[----:B------:R-:W-:Y:S01]  /*2b80*/  ULOP3.LUT UR5, UR5, 0x3fff, URZ, 0xc0, !UPT ;  /* 0x00003fff05057892 */ /* 0x000fe2000f8ec03f */
[----:B------:R-:W-:Y:S01]  /*2b90*/  WARPGROUP.ARRIVE ;  /* 0x00000000000079c5 */ /* 0x000fe20000000000 */
[----:B------:R-:W-:Y:S01]  /*2ba0*/  UMOV UR11, 0x40000040 ;  /* 0x40000040000b7882 */ /* 0x000fe20000000000 */
[----:B------:R-:W-:Y:S01]  /*2bb0*/  UMOV UR9, 0x40000040 ;  /* 0x4000004000097882 */ /* 0x000fe20000000000 */
[----:B------:R-:W-:Y:S01]  /*2bc0*/  ULOP3.LUT UR6, UR5, 0x10000, URZ, 0xfc, !UPT ;  /* 0x0001000005067892 */ /* 0x000fe2000f8efc3f */
[----:B------:R-:W5:Y:S01]  /*2bd0*/  LDL R3, [R1+0x4] ;  /* 0x0000040001037983 */ /* 0x000f620000100800 */
[----:B------:R-:W-:Y:S01]  /*2be0*/  UMOV UR15, 0x40000040 ;  /* 0x40000040000f7882 */ /* 0x000fe20000000000 */
[----:B------:R-:W-:Y:S01]  /*2bf0*/  UMOV UR13, UR9 ;  /* 0x00000009000d7c82 */ /* 0x000fe20008000000 */
[----:B------:R-:W-:Y:S01]  /*2c00*/  UMOV UR19, 0x40000040 ;  /* 0x4000004000137882 */ /* 0x000fe20000000000 */
[----:B------:R-:W-:Y:S01]  /*2c10*/  UMOV UR17, UR9 ;  /* 0x0000000900117c82 */ /* 0x000fe20008000000 */
[----:B------:R-:W-:Y:S01]  /*2c20*/  UMOV UR23, 0x40000040 ;  /* 0x4000004000177882 */ /* 0x000fe20000000000 */
        /* <DEDUP_REMOVED lines=35> */
[----:B------:R-:W-:Y:S02]  /*2e60*/  WARPGROUP.DEPBAR.LE gsb0, 0x0 ;  /* 0x00008000000079c5 */ /* 0x000fe40000010000 */
[----:B------:R-:W-:Y:S01]  /*2e70*/  WARPGROUP.ARRIVE ;  /* 0x00000000000079c5 */ /* 0x000fe20000000000 */
[----:B------:R-:W-:Y:S01]  /*2e80*/  UIADD3 UR13, UR4, 0x206, URZ ;  /* 0x00000206040d7890 */ /* 0x000fe2000fffe03f */
[----:B------:R-:W-:Y:S02]  /*2e90*/  ISETP.GT.AND P1, PT, R3, 0x8, PT ;  /* 0x000000080300780c */ /* 0x000fe40003f24270 */
[----:B------:R-:W-:Y:S02]  /*2ea0*/  FSEL R228, R228, -INF , P2 ;  /* 0xff800000e4e47808 */ /* 0x000fe40001000000 */
[----:B------:R-:W-:Y:S01]  /*2eb0*/  HGMMA.64x16x16.F32.BF16 R184, gdesc[UR8], R184, gsb0 ;  /* 0x0020000008b879f0 */ /* 0x000fe200080018b8 */
[----:B------:R-:W-:Y:S01]  /*2ec0*/  UIADD3 UR10, UR4, 0x82, URZ ;  /* 0x00000082040a7890 */ /* 0x000fe2000fffe03f */
[----:B------:R-:W-:Y:S01]  /*2ed0*/  FSEL R3, R230, -INF , P1 ;  /* 0xff800000e6037808 */ /* 0x000fe20000800000 */
[----:B------:R-:W-:Y:S01]  /*2ee0*/  UMOV UR11, 0x40000040 ;  /* 0x40000040000b7882 */ /* 0x000fe20000000000 */
[----:B------:R-:W-:-:S02]  /*2ef0*/  FSEL R218, R218, -INF , P1 ;  /* 0xff800000dada7808 */ /* 0x000fc40000800000 */
[----:B------:R-:W-:Y:S02]  /*2f00*/  FSEL R225, R225, -INF , P2 ;  /* 0xff800000e1e17808 */ /* 0x000fe40001000000 */
[----:B------:R-:W-:Y:S02]  /*2f10*/  FSEL R227, R227, -INF , P1 ;  /* 0xff800000e3e37808 */ /* 0x000fe40000800000 */
[----:B------:R-:W-:Y:S02]  /*2f20*/  FSEL R229, R229, -INF , P2 ;  /* 0xff800000e5e57808 */ /* 0x000fe40001000000 */
[----:B------:R-:W-:Y:S02]  /*2f30*/  FSEL R217, R217, -INF , P2 ;  /* 0xff800000d9d97808 */ /* 0x000fe40001000000 */
[----:B------:R-:W-:Y:S02]  /*2f40*/  FSEL R231, R231, -INF , P1 ;  /* 0xff800000e7e77808 */ /* 0x000fe40000800000 */
[----:B------:R-:W-:-:S02]  /*2f50*/  FSEL R220, R220, -INF , P2 ;  /* 0xff800000dcdc7808 */ /* 0x000fc40001000000 */
[----:B------:R-:W-:Y:S02]  /*2f60*/  FSEL R222, R222, -INF , P1 ;  /* 0xff800000dede7808 */ /* 0x000fe40000800000 */
[----:B------:R-:W-:Y:S02]  /*2f70*/  FSEL R208, R208, -INF , P2 ;  /* 0xff800000d0d07808 */ /* 0x000fe40001000000 */
[----:B------:R-:W-:Y:S02]  /*2f80*/  FSEL R210, R210, -INF , P1 ;  /* 0xff800000d2d27808 */ /* 0x000fe40000800000 */
[----:B------:R-:W-:Y:S02]  /*2f90*/  FSEL R221, R221, -INF , P2 ;  /* 0xff800000dddd7808 */ /* 0x000fe40001000000 */
[----:B------:R-:W-:Y:S02]  /*2fa0*/  FSEL R223, R223, -INF , P1 ;  /* 0xff800000dfdf7808 */ /* 0x000fe40000800000 */
[----:B------:R-:W-:-:S02]  /*2fb0*/  FSEL R224, R224, -INF , P2 ;  /* 0xff800000e0e07808 */ /* 0x000fc40001000000 */
        /* <DEDUP_REMOVED lines=58> */
[----:B------:R-:W-:Y:S01]  /*3360*/  WARPGROUP.ARRIVE ;  /* 0x00000000000079c5 */ /* 0x000fe20000000000 */
[----:B------:R-:W-:Y:S01]  /*3370*/  UIADD3 UR12, UR4, 0x186, URZ ;  /* 0x00000186040c7890 */ /* 0x000fe2000fffe03f */
[----:B------:R-:W-:-:S04]  /*3380*/  ULDC UR5, c[0x0][0x744] ;  /* 0x0001d10000057ab9 */ /* 0x000fc80000000800 */
[----:B------:R-:W-:Y:S01]  /*3390*/  HGMMA.64x16x16.F32.BF16 R184, gdesc[UR8], R184, gsb0 ;  /* 0x0020000008b879f0 */ /* 0x000fe200080018b8 */
[----:B------:R-:W-:Y:S02]  /*33a0*/  UIADD3 UR10, UR4, 0x86, URZ ;  /* 0x00000086040a7890 */ /* 0x000fe4000fffe03f */
[----:B------:R-:W-:Y:S01]  /*33b0*/  UIADD3 UR7, UR4, 0x106, URZ ;  /* 0x0000010604077890 */ /* 0x000fe2000fffe03f */
[--C-:B--2---:R-:W-:Y:S01]  /*33c0*/  FFMA.FTZ R228, R228, UR5, -R6.reuse ;  /* 0x00000005e4e47c23 */ /* 0x104fe20008010806 */
[----:B------:R-:W-:Y:S01]  /*33d0*/  UMOV UR11, 0x40000040 ;  /* 0x40000040000b7882 */ /* 0x000fe20000000000 */
[----:B------:R-:W-:Y:S01]  /*33e0*/  FFMA.FTZ R3, R3, UR5, -R6 ;  /* 0x0000000503037c23 */ /* 0x000fe20008010806 */
[----:B------:R-:W-:Y:S01]  /*33f0*/  FFMA.FTZ R218, R218, UR5, -R4 ;  /* 0x00000005dada7c23 */ /* 0x000fe20008010804 */
[----:B----4-:R-:W-:Y:S01]  /*3400*/  FFMA.FTZ R225, R225, UR5, -R233 ;  /* 0x00000005e1e17c23 */ /* 0x010fe200080108e9 */
[----:B------:R-:W-:Y:S01]  /*3410*/  FFMA.FTZ R220, R220, UR5, -R20 ;  /* 0x00000005dcdc7c23 */ /* 0x000fe20008010814 */
[--C-:B------:R-:W-:Y:S01]  /*3420*/  FFMA.FTZ R224, R224, UR5, -R232.reuse ;  /* 0x00000005e0e07c23 */ /* 0x100fe200080108e8 */
[----:B------:R-:W-:Y:S01]  /*3430*/  FFMA.FTZ R226, R226, UR5, -R232 ;  /* 0x00000005e2e27c23 */ /* 0x000fe200080108e8 */
[----:B------:R-:W-:-:S02]  /*3440*/  WARPGROUP.DEPBAR.LE gsb0, 0x0 ;  /* 0x00008000000079c5 */ /* 0x000fc40000010000 */
[----:B------:R-:W-:Y:S01]  /*3450*/  WARPGROUP.ARRIVE ;  /* 0x00000000000079c5 */ /* 0x000fe20000000000 */
[----:B------:R-:W-:Y:S01]  /*3460*/  FSEL R6, R216, -INF , P2 ;  /* 0xff800000d8067808 */ /* 0x000fe20001000000 */
[----:B------:R-:W-:Y:S01]  /*3470*/  FFMA.FTZ R233, R227, UR5, -R233 ;  /* 0x00000005e3e97c23 */ /* 0x000fe200080108e9 */
[----:B------:R-:W2:Y:S01]  /*3480*/  LDL R232, [R1+0x8] ;  /* 0x0000080001e87983 */ /* 0x000ea20000100800 */
[--C-:B------:R-:W-:Y:S01]  /*3490*/  FFMA.FTZ R227, R229, UR5, -R7.reuse ;  /* 0x00000005e5e37c23 */ /* 0x100fe20008010807 */
[----:B------:R-:W-:Y:S01]  /*34a0*/  FFMA.FTZ R7, R231, UR5, -R7 ;  /* 0x00000005e7077c23 */ /* 0x000fe20008010807 */
[----:B------:R-:W-:Y:S01]  /*34b0*/  HGMMA.64x16x16.F32.BF16 R176, gdesc[UR8], R176, gsb0 ;  /* 0x0020000008b079f0 */ /* 0x000fe200080018b0 */
[----:B------:R-:W-:Y:S01]  /*34c0*/  UMOV UR10, UR7 ;  /* 0x00000007000a7c82 */ /* 0x000fe20008000000 */
[----:B------:R-:W-:Y:S01]  /*34d0*/  UMOV UR11, 0x40000040 ;  /* 0x40000040000b7882 */ /* 0x000fe20000000000 */
[----:B------:R-:W-:Y:S01]  /*34e0*/  UIADD3 UR7, UR4, 0x280, URZ ;  /* 0x0000028004077890 */ /* 0x000fe2000fffe03f */
[----:B------:R-:W-:Y:S01]  /*34f0*/  FFMA.FTZ R6, R6, UR5, -R4 ;  /* 0x0000000506067c23 */ /* 0x000fe20008010804 */
[----:B------:R-:W3:Y:S01]  /*3500*/  LDL R231, [R1+0x14] ;  /* 0x0000140001e77983 */ /* 0x000ee20000100800 */
[----:B------:R-:W-:Y:S08]  /*3510*/  MUFU.EX2 R226, R226 ;  /* 0x000000e200e27308 */ /* 0x000ff00000000800 */
[----:B------:R-:W-:Y:S08]  /*3520*/  MUFU.EX2 R216, R233 ;  /* 0x000000e900d87308 */ /* 0x000ff00000000800 */
[----:B------:R-:W-:Y:S08]  /*3530*/  MUFU.EX2 R224, R224 ;  /* 0x000000e000e07308 */ /* 0x000ff00000000800 */
[----:B------:R-:W-:Y:S08]  /*3540*/  MUFU.EX2 R225, R225 ;  /* 0x000000e100e17308 */ /* 0x000ff00000000800 */
[----:B------:R-:W-:Y:S08]  /*3550*/  MUFU.EX2 R228, R228 ;  /* 0x000000e400e47308 */ /* 0x000ff00000000800 */
[----:B------:R-:W-:Y:S01]  /*3560*/  MUFU.EX2 R227, R227 ;  /* 0x000000e300e37308 */ /* 0x000fe20000000800 */
[----:B------:R-:W-:-:S02]  /*3570*/  WARPGROUP.DEPBAR.LE gsb0, 0x0 ;  /* 0x00008000000079c5 */ /* 0x000fc40000010000 */
        /* <DEDUP_REMOVED lines=113> */
[----:B------:R-:W-:Y:S01]  /*3c90*/  FSEL R4, R219, -INF , P1 ;  /* 0xff800000db047808 */ /* 0x000fe20000800000 */
[----:B------:R-:W-:-:S04]  /*3ca0*/  FFMA.FTZ R219, R217, UR5, -R5 ;  /* 0x00000005d9db7c23 */ /* 0x000fc80008010805 */
[----:B------:R-:W-:Y:S01]  /*3cb0*/  FFMA.FTZ R217, R4, UR5, -R5 ;  /* 0x0000000504d97c23 */ /* 0x000fe20008010805 */
[----:B------:R-:W-:Y:S02]  /*3cc0*/  WARPGROUP.DEPBAR.LE gsb0, 0x0 ;  /* 0x00008000000079c5 */ /* 0x000fe40000010000 */
[----:B------:R-:W-:-:S06]  /*3cd0*/  WARPGROUP.ARRIVE ;  /* 0x00000000000079c5 */ /* 0x000fcc0000000000 */
[----:B------:R-:W-:Y:S01]  /*3ce0*/  HGMMA.64x16x16.F32.BF16 R184, gdesc[UR8], R184, gsb0 ;  /* 0x0020000008b879f0 */ /* 0x000fe200080018b8 */
[----:B------:R-:W-:Y:S08]  /*3cf0*/  MUFU.EX2 R5, R6 ;  /* 0x0000000600057308 */ /* 0x000ff00000000800 */
[----:B------:R1:W-:Y:S02]  /*3d00*/  MUFU.EX2 R6, R218 ;  /* 0x000000da00067308 */ /* 0x0003e40000000800 */
[----:B-1----:R-:W-:-:S06]  /*3d10*/  FFMA.FTZ R218, R222, UR5, -R20 ;  /* 0x00000005deda7c23 */ /* 0x002fcc0008010814 */
[----:B------:R-:W-:Y:S08]  /*3d20*/  MUFU.EX2 R4, R7 ;  /* 0x0000000700047308 */ /* 0x000ff00000000800 */
[----:B------:R1:W-:Y:S08]  /*3d30*/  MUFU.EX2 R20, R217 ;  /* 0x000000d900147308 */ /* 0x0003f00000000800 */
[----:B------:R4:W-:Y:S01]  /*3d40*/  MUFU.EX2 R7, R219 ;  /* 0x000000db00077308 */ /* 0x0009e20000000800 */
[--C-:B-1----:R-:W-:Y:S01]  /*3d50*/  FFMA.FTZ R217, R208, UR5, -R18.reuse ;  /* 0x00000005d0d97c23 */ /* 0x102fe20008010812 */
[----:B------:R-:W-:Y:S01]  /*3d60*/  FFMA.FTZ R208, R210, UR5, -R18 ;  /* 0x00000005d2d07c23 */ /* 0x000fe20008010812 */
[----:B------:R-:W-:-:S02]  /*3d70*/  FSEL R210, R209, -INF , P2 ;  /* 0xff800000d1d27808 */ /* 0x000fc40001000000 */
[----:B------:R-:W-:Y:S02]  /*3d80*/  FSEL R209, R211, -INF , P1 ;  /* 0xff800000d3d17808 */ /* 0x000fe40000800000 */
[----:B------:R-:W-:Y:S01]  /*3d90*/  FSEL R211, R214, -INF , P1 ;  /* 0xff800000d6d37808 */ /* 0x000fe20000800000 */
[--C-:B----4-:R-:W-:Y:S01]  /*3da0*/  FFMA.FTZ R219, R221, UR5, -R21.reuse ;  /* 0x00000005dddb7c23 */ /* 0x110fe20008010815 */
[----:B------:R-:W-:Y:S01]  /*3db0*/  FFMA.FTZ R221, R223, UR5, -R21 ;  /* 0x00000005dfdd7c23 */ /* 0x000fe20008010815 */
[----:B------:R-:W-:Y:S01]  /*3dc0*/  FSEL R214, R213, -INF , P2 ;  /* 0xff800000d5d67808 */ /* 0x000fe20001000000 */
[----:B------:R1:W-:Y:S01]  /*3dd0*/  MUFU.EX2 R21, R218 ;  /* 0x000000da00157308 */ /* 0x0003e20000000800 */
[----:B------:R-:W-:Y:S01]  /*3de0*/  FSEL R213, R200, -INF , P2 ;  /* 0xff800000c8d57808 */ /* 0x000fe20001000000 */
[--C-:B------:R-:W-:Y:S01]  /*3df0*/  FFMA.FTZ R210, R210, UR5, -R19.reuse ;  /* 0x00000005d2d27c23 */ /* 0x100fe20008010813 */
[----:B------:R-:W-:Y:S01]  /*3e00*/  FSEL R200, R201, -INF , P2 ;  /* 0xff800000c9c87808 */ /* 0x000fe20001000000 */
[----:B------:R-:W-:Y:S01]  /*3e10*/  FFMA.FTZ R209, R209, UR5, -R19 ;  /* 0x00000005d1d17c23 */ /* 0x000fe20008010813 */
[----:B-1----:R-:W-:-:S03]  /*3e20*/  FSEL R218, R215, -INF , P1 ;  /* 0xff800000d7da7808 */ /* 0x002fc60000800000 */
[----:B------:R1:W-:Y:S01]  /*3e30*/  MUFU.EX2 R18, R220 ;  /* 0x000000dc00127308 */ /* 0x0003e20000000800 */
[----:B------:R-:W-:Y:S02]  /*3e40*/  FSEL R215, R202, -INF , P1 ;  /* 0xff800000cad77808 */ /* 0x000fe40000800000 */
[----:B------:R-:W-:-:S05]  /*3e50*/  FSEL R202, R203, -INF , P1 ;  /* 0xff800000cbca7808 */ /* 0x000fca0000800000 */
[----:B------:R4:W-:Y:S01]  /*3e60*/  MUFU.EX2 R19, R219 ;  /* 0x000000db00137308 */ /* 0x0009e20000000800 */
[----:B-1----:R-:W-:Y:S01]  /*3e70*/  FSEL R220, R212, -INF , P2 ;  /* 0xff800000d4dc7808 */ /* 0x002fe20001000000 */
[--C-:B------:R-:W-:Y:S01]  /*3e80*/  FFMA.FTZ R211, R211, UR5, -R16.reuse ;  /* 0x00000005d3d37c23 */ /* 0x100fe20008010810 */
[----:B------:R-:W-:Y:S01]  /*3e90*/  FSEL R201, R206, -INF , P1 ;  /* 0xff800000cec97808 */ /* 0x000fe20000800000 */
[--C-:B------:R-:W-:Y:S02]  /*3ea0*/  FFMA.FTZ R218, R218, UR5, -R17.reuse ;  /* 0x00000005dada7c23 */ /* 0x100fe40008010811 */
[----:B------:R-:W-:Y:S01]  /*3eb0*/  FFMA.FTZ R220, R220, UR5, -R16 ;  /* 0x00000005dcdc7c23 */ /* 0x000fe20008010810 */
[----:B----4-:R-:W-:Y:S01]  /*3ec0*/  FFMA.FTZ R219, R214, UR5, -R17 ;  /* 0x00000005d6db7c23 */ /* 0x010fe20008010811 */
[----:B------:R-:W-:Y:S01]  /*3ed0*/  FFMA.FTZ R214, R215, UR5, -R14 ;  /* 0x00000005d7d67c23 */ /* 0x000fe2000801080e */
[----:B------:R-:W-:Y:S01]  /*3ee0*/  FFMA.FTZ R215, R200, UR5, -R15 ;  /* 0x00000005c8d77c23 */ /* 0x000fe2000801080f */
[----:B------:R-:W-:Y:S01]  /*3ef0*/  FSEL R200, R207, -INF , P1 ;  /* 0xff800000cfc87808 */ /* 0x000fe20000800000 */
[----:B------:R1:W-:Y:S01]  /*3f00*/  MUFU.EX2 R16, R217 ;  /* 0x000000d900107308 */ /* 0x0003e20000000800 */
[----:B------:R-:W-:Y:S01]  /*3f10*/  UIADD3 UR10, UR4, 0x306, URZ ;  /* 0x00000306040a7890 */ /* 0x000fe2000fffe03f */
[----:B------:R-:W-:-:S06]  /*3f20*/  WARPGROUP.DEPBAR.LE gsb0, 0x0 ;  /* 0x00008000000079c5 */ /* 0x000fcc0000010000 */
[----:B------:R4:W-:Y:S01]  /*3f30*/  MUFU.EX2 R17, R208 ;  /* 0x000000d000117308 */ /* 0x0009e20000000800 */
[----:B-1----:R-:W-:Y:S02]  /*3f40*/  FFMA.FTZ R217, R202, UR5, -R15 ;  /* 0x00000005cad97c23 */ /* 0x002fe4000801080f */
[----:B------:R-:W1:Y:S05]  /*3f50*/  LDS.64 R202, [R23+0x2e380] ;  /* 0x02e3800017ca7984 */ /* 0x000e6a0000000a00 */
[----:B------:R5:W-:Y:S01]  /*3f60*/  MUFU.EX2 R15, R209 ;  /* 0x000000d1000f7308 */ /* 0x000be20000000800 */
[----:B----4-:R-:W-:-:S07]  /*3f70*/  FFMA.FTZ R208, R213, UR5, -R14 ;  /* 0x00000005d5d07c23 */ /* 0x010fce000801080e */
[----:B------:R4:W-:Y:S01]  /*3f80*/  MUFU.EX2 R213, R220 ;  /* 0x000000dc00d57308 */ /* 0x0009e20000000800 */
[----:B-----5:R-:W-:Y:S01]  /*3f90*/  FFMA.FTZ R209, R200, UR5, -R13 ;  /* 0x00000005c8d17c23 */ /* 0x020fe2000801080d */
[----:B------:R-:W-:Y:S01]  /*3fa0*/  UMOV UR11, 0x40000040 ;  /* 0x40000040000b7882 */ /* 0x000fe20000000000 */
[----:B----4-:R-:W-:Y:S02]  /*3fb0*/  FFMA.FTZ R220, R201, UR5, -R12 ;  /* 0x00000005c9dc7c23 */ /* 0x010fe4000801080c */
[----:B------:R-:W4:Y:S01]  /*3fc0*/  LDS.64 R200, [R23+0x2e3a0] ;  /* 0x02e3a00017c87984 */ /* 0x000f220000000a00 */
[----:B------:R-:W-:-:S06]  /*3fd0*/  WARPGROUP.ARRIVE ;  /* 0x00000000000079c5 */ /* 0x000fcc0000000000 */
[----:B------:R-:W-:Y:S01]  /*3fe0*/  HGMMA.64x16x16.F32.BF16 R176, gdesc[UR8], R176, gsb0 ;  /* 0x0020000008b079f0 */ /* 0x000fe200080018b0 */
[----:B------:R5:W-:Y:S01]  /*3ff0*/  MUFU.EX2 R212, R221 ;  /* 0x000000dd00d47308 */ /* 0x000be20000000800 */
[----:B------:R-:W-:Y:S02]  /*4000*/  FSEL R223, R192, -INF , P2 ;  /* 0xff800000c0df7808 */ /* 0x000fe40001000000 */
[----:B------:R-:W-:Y:S02]  /*4010*/  FSEL R192, R195, -INF , P1 ;  /* 0xff800000c3c07808 */ /* 0x000fe40000800000 */
[----:B-----5:R-:W-:Y:S02]  /*4020*/  FSEL R221, R204, -INF , P2 ;  /* 0xff800000ccdd7808 */ /* 0x020fe40001000000 */
[----:B------:R-:W-:Y:S01]  /*4030*/  FSEL R204, R193, -INF , P2 ;  /* 0xff800000c1cc7808 */ /* 0x000fe20001000000 */
[----:B------:R5:W-:Y:S01]  /*4040*/  MUFU.EX2 R14, R210 ;  /* 0x000000d2000e7308 */ /* 0x000be20000000800 */
[----:B------:R-:W-:-:S03]  /*4050*/  FSEL R193, R196, -INF , P2 ;  /* 0xff800000c4c17808 */ /* 0x000fc60001000000 */
[--C-:B------:R-:W-:Y:S01]  /*4060*/  FFMA.FTZ R204, R204, UR5, -R11.reuse ;  /* 0x00000005cccc7c23 */ /* 0x100fe2000801080b */
[----:B-----5:R-:W-:Y:S01]  /*4070*/  FSEL R210, R205, -INF , P2 ;  /* 0xff800000cdd27808 */ /* 0x020fe20001000000 */
[----:B------:R-:W-:Y:S02]  /*4080*/  FFMA.FTZ R205, R192, UR5, -R11 ;  /* 0x00000005c0cd7c23 */ /* 0x000fe4000801080b */
[----:B------:R5:W-:Y:S01]  /*4090*/  MUFU.EX2 R11, R208 ;  /* 0x000000d0000b7308 */ /* 0x000be20000000800 */
[----:B------:R-:W-:Y:S01]  /*40a0*/  FSEL R207, R198, -INF , P1 ;  /* 0xff800000c6cf7808 */ /* 0x000fe20000800000 */
[----:B------:R-:W-:Y:S01]  /*40b0*/  FFMA.FTZ R210, R210, UR5, -R13 ;  /* 0x00000005d2d27c23 */ /* 0x000fe2000801080d */
[----:B------:R-:W-:Y:S02]  /*40c0*/  FSEL R13, R194, -INF , P1 ;  /* 0xff800000c20d7808 */ /* 0x000fe40000800000 */
[----:B------:R-:W-:Y:S01]  /*40d0*/  FSEL R206, R197, -INF , P2 ;  /* 0xff800000c5ce7808 */ /* 0x000fe20001000000 */
[----:B-----5:R-:W-:Y:S01]  /*40e0*/  FFMA.FTZ R208, R193, UR5, -R8 ;  /* 0x00000005c1d07c23 */ /* 0x020fe20008010808 */
[----:B------:R-:W-:-:S02]  /*40f0*/  LOP3.LUT R193, R22, 0x2800000, RZ, 0xfc, !PT ;  /* 0x0280000016c17812 */ /* 0x000fc400078efcff */
[----:B------:R-:W-:Y:S01]  /*4100*/  FSEL R22, R199, -INF , P1 ;  /* 0xff800000c7167808 */ /* 0x000fe20000800000 */
[----:B------:R-:W-:Y:S01]  /*4110*/  FFMA.FTZ R221, R221, UR5, -R12 ;  /* 0x00000005dddd7c23 */ /* 0x000fe2000801080c */
[----:B------:R-:W-:Y:S01]  /*4120*/  FFMA.FTZ R223, R223, UR5, -R10 ;  /* 0x00000005dfdf7c23 */ /* 0x000fe2000801080a */
[----:B------:R5:W-:Y:S01]  /*4130*/  MUFU.EX2 R12, R211 ;  /* 0x000000d3000c7308 */ /* 0x000be20000000800 */
[----:B------:R-:W-:Y:S01]  /*4140*/  FFMA.FTZ R207, R207, UR5, -R8 ;  /* 0x00000005cfcf7c23 */ /* 0x000fe20008010808 */
[--C-:B------:R-:W-:Y:S01]  /*4150*/  FFMA.FTZ R206, R206, UR5, -R9.reuse ;  /* 0x00000005cece7c23 */ /* 0x100fe20008010809 */
[----:B------:R-:W-:Y:S01]  /*4160*/  FFMA.FTZ R229, R22, UR5, -R9 ;  /* 0x0000000516e57c23 */ /* 0x000fe20008010809 */
[----:B-----5:R-:W-:Y:S01]  /*4170*/  FFMA.FTZ R211, R13, UR5, -R10 ;  /* 0x000000050dd37c23 */ /* 0x020fe2000801080a */
[----:B------:R-:W-:Y:S01]  /*4180*/  UIADD3 UR5, UR4, 0x386, URZ ;  /* 0x0000038604057890 */ /* 0x000fe2000fffe03f */
[----:B------:R-:W-:Y:S02]  /*4190*/  WARPGROUP.DEPBAR.LE gsb0, 0x0 ;  /* 0x00008000000079c5 */ /* 0x000fe40000010000 */
[----:B------:R-:W-:Y:S01]  /*41a0*/  WARPGROUP.ARRIVE ;  /* 0x00000000000079c5 */ /* 0x000fe20000000000 */
[----:B------:R-:W-:-:S03]  /*41b0*/  UMOV UR11, 0x40000040 ;  /* 0x40000040000b7882 */ /* 0x000fc60000000000 */
[----:B------:R-:W-:Y:S02]  /*41c0*/  UMOV UR10, UR5 ;  /* 0x00000005000a7c82 */ /* 0x000fe40008000000 */
[----:B------:R-:W-:Y:S01]  /*41d0*/  HGMMA.64x16x16.F32.BF16 R168, gdesc[UR8], R168, gsb0 ;  /* 0x0020000008a879f0 */ /* 0x000fe200080018a8 */
[----:B------:R1:W5:Y:S01]  /*41e0*/  MUFU.EX2 R8, R214 ;  /* 0x000000d600087308 */ /* 0x0003620000000800 */
[----:B------:R-:W-:-:S07]  /*41f0*/  UIADD3 UR6, UR4, 0x406, URZ ;  /* 0x0000040604067890 */ /* 0x000fce000fffe03f */
[----:B------:R4:W2:Y:S01]  /*4200*/  MUFU.EX2 R22, R217 ;  /* 0x000000d900167308 */ /* 0x0008a20000000800 */
        /* <DEDUP_REMOVED lines=26> */
[----:B---3--:R-:W-:-:S07]  /*43b0*/  FADD.FTZ R219, R187, -R203 ;  /* 0x800000cbbbdb7221 */ /* 0x008fce0000010000 */
[----:B------:R3:W-:Y:S01]  /*43c0*/  MUFU.EX2 R9, R215 ;  /* 0x000000d700097308 */ /* 0x0007e20000000800 */
[----:B-----5:R-:W-:Y:S01]  /*43d0*/  FADD.FTZ R218, R185, -R203 ;  /* 0x800000cbb9da7221 */ /* 0x020fe20000010000 */
[----:B---3--:R-:W-:Y:S01]  /*43e0*/  FADD.FTZ R215, R186, -R202 ;  /* 0x800000cabad77221 */ /* 0x008fe20000010000 */
[----:B------:R-:W-:Y:S02]  /*43f0*/  WARPGROUP.DEPBAR.LE gsb0, 0x0 ;  /* 0x00008000000079c5 */ /* 0x000fe40000010000 */
[----:B------:R-:W3:Y:S04]  /*4400*/  LDS.64 R192, [R23+0x2e420] ;  /* 0x02e4200017c07984 */ /* 0x000ee80000000a00 */
[----:B------:R-:W5:Y:S04]  /*4410*/  LDS.64 R196, [R23+0x2e440] ;  /* 0x02e4400017c47984 */ /* 0x000f680000000a00 */
[----:B------:R-:W2:Y:S04]  /*4420*/  LDS.64 R202, [R23+0x2e4a0] ;  /* 0x02e4a00017ca7984 */ /* 0x000ea80000000a00 */
[----:B------:R-:W2:Y:S04]  /*4430*/  LDS.64 R194, [R23+0x2e460] ;  /* 0x02e4600017c27984 */ /* 0x000ea80000000a00 */
[----:B------:R2:W2:Y:S01]  /*4440*/  LDS.64 R198, [R23+0x2e480] ;  /* 0x02e4800017c67984 */ /* 0x0004a20000000a00 */
[----:B------:R-:W2:Y:S01]  /*4450*/  MUFU.EX2 R3, R3 ;  /* 0x0000000300037308 */ /* 0x000ea20000000800 */
[--C-:B-1----:R-:W-:Y:S01]  /*4460*/  FADD.FTZ R176, R176, -R188.reuse ;  /* 0x800000bcb0b07221 */ /* 0x102fe20000010000 */
[----:B------:R-:W-:Y:S01]  /*4470*/  FADD.FTZ R178, R178, -R188 ;  /* 0x800000bcb2b27221 */ /* 0x000fe20000010000 */
[--C-:B------:R-:W-:Y:S01]  /*4480*/  FADD.FTZ R177, R177, -R189.reuse ;  /* 0x800000bdb1b17221 */ /* 0x100fe20000010000 */
[----:B------:R-:W-:Y:S01]  /*4490*/  FADD.FTZ R179, R179, -R189 ;  /* 0x800000bdb3b37221 */ /* 0x000fe20000010000 */
[--C-:B----4-:R-:W-:Y:S01]  /*44a0*/  FADD.FTZ R188, R168, -R190.reuse ;  /* 0x800000bea8bc7221 */ /* 0x110fe20000010000 */
[----:B------:R-:W-:Y:S01]  /*44b0*/  FADD.FTZ R170, R170, -R190 ;  /* 0x800000beaaaa7221 */ /* 0x000fe20000010000 */
[--C-:B------:R-:W-:Y:S01]  /*44c0*/  FADD.FTZ R189, R169, -R191.reuse ;  /* 0x800000bfa9bd7221 */ /* 0x100fe20000010000 */
[----:B------:R-:W-:Y:S01]  /*44d0*/  FADD.FTZ R171, R171, -R191 ;  /* 0x800000bfabab7221 */ /* 0x000fe20000010000 */
[----:B------:R-:W1:Y:S08]  /*44e0*/  MUFU.EX2 R187, R220 ;  /* 0x000000dc00bb7308 */ /* 0x000e700000000800 */
[----:B------:R-:W4:Y:S01]  /*44f0*/  MUFU.EX2 R185, R210 ;  /* 0x000000d200b97308 */ /* 0x000f220000000800 */
[--C-:B---3--:R-:W-:Y:S01]  /*4500*/  FADD.FTZ R172, R172, -R192.reuse ;  /* 0x800000c0acac7221 */ /* 0x108fe20000010000 */
[----:B------:R-:W-:Y:S01]  /*4510*/  FADD.FTZ R174, R174, -R192 ;  /* 0x800000c0aeae7221 */ /* 0x000fe20000010000 */
[--C-:B------:R-:W-:Y:S01]  /*4520*/  FADD.FTZ R190, R173, -R193.reuse ;  /* 0x800000c1adbe7221 */ /* 0x100fe20000010000 */
[----:B------:R-:W-:-:S04]  /*4530*/  FADD.FTZ R175, R175, -R193 ;  /* 0x800000c1afaf7221 */ /* 0x000fc80000010000 */
[----:B------:R3:W4:Y:S01]  /*4540*/  MUFU.EX2 R186, R209 ;  /* 0x000000d100ba7308 */ /* 0x0007220000000800 */
[----:B-----5:R-:W-:Y:S01]  /*4550*/  FADD.FTZ R173, R160, -R196 ;  /* 0x800000c4a0ad7221 */ /* 0x020fe20000010000 */
[----:B------:R-:W-:Y:S01]  /*4560*/  FADD.FTZ R191, R161, -R197 ;  /* 0x800000c5a1bf7221 */ /* 0x000fe20000010000 */
[----:B--2---:R-:W-:Y:S01]  /*4570*/  FADD.FTZ R192, R156, -R202 ;  /* 0x800000ca9cc07221 */ /* 0x004fe20000010000 */
[----:B------:R-:W-:-:S04]  /*4580*/  FADD.FTZ R193, R157, -R203 ;  /* 0x800000cb9dc17221 */ /* 0x000fc80000010000 */
[----:B------:R-:W2:Y:S01]  /*4590*/  MUFU.EX2 R23, R223 ;  /* 0x000000df00177308 */ /* 0x000ea20000000800 */
[----:B------:R-:W-:Y:S01]  /*45a0*/  FADD.FTZ R162, R162, -R196 ;  /* 0x800000c4a2a27221 */ /* 0x000fe20000010000 */
[----:B------:R-:W-:-:S06]  /*45b0*/  FADD.FTZ R163, R163, -R197 ;  /* 0x800000c5a3a37221 */ /* 0x000fcc0000010000 */
[----:B------:R5:W2:Y:S08]  /*45c0*/  MUFU.EX2 R168, R211 ;  /* 0x000000d300a87308 */ /* 0x000ab00000000800 */
[----:B------:R1:W2:Y:S08]  /*45d0*/  MUFU.EX2 R169, R204 ;  /* 0x000000cc00a97308 */ /* 0x0002b00000000800 */
[----:B------:R-:W2:Y:S08]  /*45e0*/  MUFU.EX2 R160, R205 ;  /* 0x000000cd00a07308 */ /* 0x000eb00000000800 */
[----:B------:R-:W2:Y:S08]  /*45f0*/  MUFU.EX2 R161, R208 ;  /* 0x000000d000a17308 */ /* 0x000eb00000000800 */
[----:B------:R-:W2:Y:S08]  /*4600*/  MUFU.EX2 R156, R207 ;  /* 0x000000cf009c7308 */ /* 0x000eb00000000800 */
[----:B------:R-:W2:Y:S08]  /*4610*/  MUFU.EX2 R157, R206 ;  /* 0x000000ce009d7308 */ /* 0x000eb00000000800 */
[----:B------:R-:W2:Y:S01]  /*4620*/  MUFU.EX2 R229, R229 ;  /* 0x000000e500e57308 */ /* 0x000ea20000000800 */
[----:B------:R-:W-:Y:S01]  /*4630*/  FMUL.FTZ R162, R8, R162 ;  /* 0x000000a208a27220 */ /* 0x000fe20000410000 */
[----:B------:R-:W-:Y:S01]  /*4640*/  FMUL.FTZ R163, R22, R163 ;  /* 0x000000a316a37220 */ /* 0x000fe20000410000 */
[----:B------:R-:W-:Y:S01]  /*4650*/  FMUL.FTZ R176, R5, R176 ;  /* 0x000000b005b07220 */ /* 0x000fe20000410000 */
[----:B------:R-:W-:Y:S01]  /*4660*/  FMUL.FTZ R177, R7, R177 ;  /* 0x000000b107b17220 */ /* 0x000fe20000410000 */
[--C-:B------:R-:W-:Y:S01]  /*4670*/  FADD.FTZ R180, R180, -R200.reuse ;  /* 0x800000c8b4b47221 */ /* 0x100fe20000010000 */
[----:B------:R-:W-:Y:S01]  /*4680*/  FADD.FTZ R182, R182, -R200 ;  /* 0x800000c8b6b67221 */ /* 0x000fe20000010000 */
[--C-:B------:R-:W-:Y:S01]  /*4690*/  FADD.FTZ R181, R181, -R201.reuse ;  /* 0x800000c9b5b57221 */ /* 0x100fe20000010000 */
[----:B------:R-:W-:Y:S01]  /*46a0*/  FADD.FTZ R183, R183, -R201 ;  /* 0x800000c9b7b77221 */ /* 0x000fe20000010000 */
[--C-:B------:R-:W-:Y:S01]  /*46b0*/  FADD.FTZ R164, R164, -R194.reuse ;  /* 0x800000c2a4a47221 */ /* 0x100fe20000010000 */
[----:B------:R-:W-:Y:S01]  /*46c0*/  FADD.FTZ R166, R166, -R194 ;  /* 0x800000c2a6a67221 */ /* 0x000fe20000010000 */
[----:B---3--:R-:W-:Y:S01]  /*46d0*/  FMUL.FTZ R209, R226, R215 ;  /* 0x000000d7e2d17220 */ /* 0x008fe20000410000 */
[----:B------:R-:W-:Y:S01]  /*46e0*/  FMUL.FTZ R194, R216, R219 ;  /* 0x000000dbd8c27220 */ /* 0x000fe20000410000 */
        /* <DEDUP_REMOVED lines=11> */
[----:B-----5:R-:W-:Y:S01]  /*47a0*/  FMUL.FTZ R211, R3, R222 ;  /* 0x000000de03d37220 */ /* 0x020fe20000410000 */
[----:B------:R-:W-:Y:S01]  /*47b0*/  FMUL.FTZ R221, R227, R221 ;  /* 0x000000dde3dd7220 */ /* 0x000fe20000410000 */
[----:B------:R-:W-:Y:S01]  /*47c0*/  FMUL.FTZ R230, R4, R230 ;  /* 0x000000e604e67220 */ /* 0x000fe20000410000 */
[----:B------:R-:W-:Y:S01]  /*47d0*/  F2FP.BF16.F32.PACK_AB R197, R163, R162 ;  /* 0x000000a2a3c5723e */ /* 0x000fe200000010ff */
[----:B------:R-:W-:Y:S01]  /*47e0*/  FMUL.FTZ R178, R6, R178 ;  /* 0x000000b206b27220 */ /* 0x000fe20000410000 */
[----:B------:R-:W-:Y:S01]  /*47f0*/  FMUL.FTZ R179, R20, R179 ;  /* 0x000000b314b37220 */ /* 0x000fe20000410000 */
[----:B-1----:R-:W-:Y:S01]  /*4800*/  F2FP.BF16.F32.PACK_AB R204, R177, R176 ;  /* 0x000000b0b1cc723e */ /* 0x002fe200000010ff */
        /* <DEDUP_REMOVED lines=18> */
[----:B----4-:R-:W-:Y:S01]  /*4930*/  FMUL.FTZ R165, R185, R165 ;  /* 0x000000a5b9a57220 */ /* 0x010fe20000410000 */
[----:B------:R-:W-:Y:S01]  /*4940*/  FMUL.FTZ R167, R186, R167 ;  /* 0x000000a7baa77220 */ /* 0x000fe20000410000 */
[----:B--2---:R-:W-:Y:S01]  /*4950*/  FMUL.FTZ R152, R23, R152 ;  /* 0x0000009817987220 */ /* 0x004fe20000410000 */
        /* <DEDUP_REMOVED lines=26> */
[----:B------:R-:W-:Y:S02]  /*4b00*/  F2FP.BF16.F32.PACK_AB R195, R159, R158 ;  /* 0x0000009e9fc3723e */ /* 0x000fe400000010ff */
[----:B------:R-:W-:Y:S01]  /*4b10*/  F2FP.BF16.F32.PACK_AB R225, R216, R226 ;  /* 0x000000e2d8e1723e */ /* 0x000fe200000010ff */
[----:B------:R-:W-:Y:S01]  /*4b20*/  STSM.16.MT88.4 [R162+0x2f000], R204 ;  /* 0x02f000cca2007844 */ /* 0x000fe20000004200 */
[----:B------:R-:W-:Y:S02]  /*4b30*/  F2FP.BF16.F32.PACK_AB R226, R227, R228 ;  /* 0x000000e4e3e2723e */ /* 0x000fe400000010ff */
[----:B------:R-:W-:Y:S01]  /*4b40*/  F2FP.BF16.F32.PACK_AB R227, R4, R3 ;  /* 0x0000000304e3723e */ /* 0x000fe200000010ff */
[----:B------:R-:W-:Y:S04]  /*4b50*/  STSM.16.MT88.4 [R162+0x2f800], R200 ;  /* 0x02f800c8a2007844 */ /* 0x000fe80000004200 */
[----:B------:R-:W-:Y:S04]  /*4b60*/  STSM.16.MT88.4 [R162+0x30000], R196 ;  /* 0x030000c4a2007844 */ /* 0x000fe80000004200 */
[----:B------:R1:W-:Y:S01]  /*4b70*/  STSM.16.MT88.4 [R162+0x30800], R192 ;  /* 0x030800c0a2007844 */ /* 0x0003e20000004200 */
[----:B------:R-:W-:Y:S01]  /*4b80*/  WARPGROUP.ARRIVE ;  /* 0x00000000000079c5 */ /* 0x000fe20000000000 */
[----:B------:R-:W-:Y:S01]  /*4b90*/  UMOV UR6, UR12 ;  /* 0x0000000c00067c82 */ /* 0x000fe20008000000 */
[----:B------:R-:W-:Y:S01]  /*4ba0*/  UMOV UR7, 0x40000040 ;  /* 0x4000004000077882 */ /* 0x000fe20000000000 */
[----:B------:R-:W-:Y:S01]  /*4bb0*/  UIADD3 UR4, UR12, 0x80, URZ ;  /* 0x000000800c047890 */ /* 0x000fe2000fffe03f */
[----:B------:R-:W2:Y:S08]  /*4bc0*/  LDL R164, [R1] ;  /* 0x0000000001a47983 */ /* 0x000eb00000100800 */
        /* <DEDUP_REMOVED lines=311> */
.L_x_347:
[----:B------:R-:W-:Y:S01]  /*5f40*/  LOP3.LUT R3, R234, 0x2800000, RZ, 0xfc, !PT ;  /* 0x02800000ea037812 */ /* 0x000fe200078efcff */
[----:B------:R-:W2:Y:S01]  /*5f50*/  LDL R7, [R1+0xc] ;  /* 0x00000c0001077983 */ /* 0x000ea20000100800 */
[----:B------:R-:W-:-:S03]  /*5f60*/  UMOV UR7, 0x40000040 ;  /* 0x4000004000077882 */ /* 0x000fc60000000000 */
[----:B------:R-:W-:Y:S01]  /*5f70*/  IMAD R3, R0, 0x500, R3 ;  /* 0x0000050000037824 */ /* 0x000fe200078e0203 */
[----:B------:R-:W1:Y:S04]  /*5f80*/  S2R R5, SR_TID.X ;  /* 0x0000000000057919 */ /* 0x000e680000002100 */
[----:B------:R-:W-:Y:S01]  /*5f90*/  R2UR UR4, R3 ;  /* 0x00000000030472ca */ /* 0x000fe200000e0000 */
[----:B------:R-:W-:-:S05]  /*5fa0*/  VIADD R3, R2, 0x38840 ;  /* 0x0003884002037836 */ /* 0x000fca0000000000 */
[----:B------:R-:W-:-:S04]  /*5fb0*/  PRMT R3, RZ, 0x654, R3 ;  /* 0x00000654ff037816 */ /* 0x000fc80000000003 */
[----:B------:R2:W-:Y:S01]  /*5fc0*/  SYNCS.ARRIVE.TRANS64.RED.A1T0 RZ, [R3+URZ], RZ ;  /* 0x000000ff03ff79a7 */ /* 0x0005e2000810043f */
[----:B------:R-:W-:Y:S02]  /*5fd0*/  WARPGROUP.ARRIVE ;  /* 0x00000000000079c5 */ /* 0x000fe40000000000 */
[----:B------:R-:W-:-:S04]  /*5fe0*/  UMOV UR6, UR4 ;  /* 0x0000000400067c82 */ /* 0x000fc80008000000 */
        /* <DEDUP_REMOVED lines=53> */
.L_x_348:
        /* <DEDUP_REMOVED lines=12> */
.L_x_338:
[----:B------:R-:W2:Y:S01]  /*6400*/  LDL.LU R14, [R1+0xc] ;  /* 0x00000c00010e7983 */ /* 0x000ea20000300800 */
[----:B------:R-:W3:Y:S01]  /*6410*/  LDC R0, c[0x0][0x850] ;  /* 0x00021400ff007b82 */ /* 0x000ee20000000800 */
[----:B------:R-:W-:Y:S01]  /*6420*/  ULDC.64 UR4, c[0x0][0x818] ;  /* 0x0002060000047ab9 */ /* 0x000fe20000000a00 */
[----:B------:R-:W-:Y:S01]  /*6430*/  ULDC.64 UR6, c[0x0][0x840] ;  /* 0x0002100000067ab9 */ /* 0x000fe20000000a00 */
[----:B------:R-:W4:Y:S01]  /*6440*/  S2R R5, SR_CTAID.Y ;  /* 0x0000000000057919 */ /* 0x000f220000002600 */
[----:B------:R-:W5:Y:S01]  /*6450*/  S2R R10, SR_TID.X ;  /* 0x00000000000a7919 */ /* 0x000f620000002100 */
[----:B------:R-:W1:Y:S01]  /*6460*/  S2R R20, SR_CTAID.X ;  /* 0x0000000000147919 */ /* 0x000e620000002500 */
[----:B------:R-:W1:Y:S01]  /*6470*/  S2R R15, SR_CTAID.Z ;  /* 0x00000000000f7919 */ /* 0x000e620000002700 */
[----:B------:R-:W2:Y:S01]  /*6480*/  S2R R16, SR_TID.X ;  /* 0x0000000000107919 */ /* 0x000ea20000002100 */
[----:B---3--:R-:W-:Y:S01]  /*6490*/  ISETP.NE.AND P0, PT, R0, 0x1, PT ;  /* 0x000000010000780c */ /* 0x008fe20003f05270 */
[----:B----4-:R-:W-:-:S12]  /*64a0*/  IMAD.MOV.U32 R4, RZ, RZ, R5 ;  /* 0x000000ffff047224 */ /* 0x010fd800078e0005 */
[----:B------:R-:W3:Y:S01]  /*64b0*/  @P0 LDC R2, c[0x0][0x854] ;  /* 0x00021500ff020b82 */ /* 0x000ee20000000800 */
[C---:B-----5:R-:W-:Y:S02]  /*64c0*/  VIADD R12, R10.reuse, 0xffffff80 ;  /* 0xffffff800a0c7836 */ /* 0x060fe40000000000 */
[----:B------:R-:W-:Y:S02]  /*64d0*/  VIADD R10, R10, 0xffffff80 ;  /* 0xffffff800a0a7836 */ /* 0x000fe40000000000 */
[----:B-1----:R-:W-:-:S03]  /*64e0*/  IMAD.SHL.U32 R6, R20, 0x4000, RZ ;  /* 0x0000400014067824 */ /* 0x002fc600078e00ff */
[----:B------:R-:W1:Y:S01]  /*64f0*/  @P0 LDC R3, c[0x0][0x858] ;  /* 0x00021600ff030b82 */ /* 0x000e620000000800 */
[----:B------:R-:W-:Y:S02]  /*6500*/  SHF.R.S32.HI R10, RZ, 0x1f, R10 ;  /* 0x0000001fff0a7819 */ /* 0x000fe4000001140a */
[----:B------:R-:W-:Y:S02]  /*6510*/  SHF.R.S32.HI R7, RZ, 0x1f, R6 ;  /* 0x0000001fff077819 */ /* 0x000fe40000011406 */
[----:B------:R-:W-:Y:S02]  /*6520*/  LEA.HI R10, R10, R12, RZ, 0x7 ;  /* 0x0000000c0a0a7211 */ /* 0x000fe400078f38ff */
[----:B------:R-:W-:Y:S02]  /*6530*/  MOV R12, 0x400 ;  /* 0x00000400000c7802 */ /* 0x000fe40000000f00 */
[----:B------:R-:W-:Y:S01]  /*6540*/  SHF.R.S32.HI R10, RZ, 0x7, R10 ;  /* 0x00000007ff0a7819 */ /* 0x000fe2000001140a */
[----:B---3--:R-:W-:-:S05]  /*6550*/  @P0 IMAD.HI.U32 R2, R5, R2, RZ ;  /* 0x0000000205020227 */ /* 0x008fca00078e00ff */
[----:B-1----:R-:W-:-:S04]  /*6560*/  @P0 SHF.R.U32.HI R4, RZ, R3, R2 ;  /* 0x00000003ff040219 */ /* 0x002fc80000011602 */
[----:B------:R-:W-:Y:S01]  /*6570*/  SHF.R.S32.HI R8, RZ, 0x1f, R4 ;  /* 0x0000001fff087819 */ /* 0x000fe20000011404 */
[----:B------:R-:W-:-:S04]  /*6580*/  IMAD.WIDE.U32 R2, R4, UR4, R6 ;  /* 0x0000000404027c25 */ /* 0x000fc8000f8e0006 */
[C---:B------:R-:W-:Y:S02]  /*6590*/  IMAD R9, R8.reuse, UR4, RZ ;  /* 0x0000000408097c24 */ /* 0x040fe4000f8e02ff */
[----:B------:R-:W-:Y:S02]  /*65a0*/  IMAD R13, R8, UR6, RZ ;  /* 0x00000006080d7c24 */ /* 0x000fe4000f8e02ff */
[C---:B------:R-:W-:Y:S01]  /*65b0*/  IMAD R11, R4.reuse, UR5, R9 ;  /* 0x00000005040b7c24 */ /* 0x040fe2000f8e0209 */
[----:B------:R-:W-:Y:S01]  /*65c0*/  ULDC.64 UR4, c[0x0][0x820] ;  /* 0x0002080000047ab9 */ /* 0x000fe20000000a00 */
[----:B------:R-:W-:-:S04]  /*65d0*/  IMAD.WIDE.U32 R6, R4, UR6, R6 ;  /* 0x0000000604067c25 */ /* 0x000fc8000f8e0006 */
[----:B------:R-:W-:Y:S01]  /*65e0*/  IMAD R13, R4, UR7, R13 ;  /* 0x00000007040d7c24 */ /* 0x000fe2000f8e020d */
[----:B------:R-:W-:Y:S01]  /*65f0*/  ULDC.64 UR6, c[0x0][0x848] ;  /* 0x0002120000067ab9 */ /* 0x000fe20000000a00 */
[----:B------:R-:W-:Y:S02]  /*6600*/  IMAD.IADD R3, R3, 0x1, R11 ;  /* 0x0000000103037824 */ /* 0x000fe400078e020b */
[----:B------:R-:W-:Y:S02]  /*6610*/  IMAD.IADD R7, R7, 0x1, R13 ;  /* 0x0000000107077824 */ /* 0x000fe400078e020d */
[----:B------:R-:W-:-:S04]  /*6620*/  IMAD.WIDE.U32 R2, R15, UR4, R2 ;  /* 0x000000040f027c25 */ /* 0x000fc8000f8e0002 */
[----:B------:R-:W-:-:S04]  /*6630*/  IMAD.WIDE.U32 R6, R15, UR6, R6 ;  /* 0x000000060f067c25 */ /* 0x000fc8000f8e0006 */
[----:B--2---:R-:W-:Y:S01]  /*6640*/  IMAD R9, R10, 0x2000, R14 ;  /* 0x000020000a097824 */ /* 0x004fe200078e020e */
[----:B------:R-:W-:Y:S01]  /*6650*/  SHF.R.S32.HI R10, RZ, 0x1f, R15 ;  /* 0x0000001fff0a7819 */ /* 0x000fe2000001140f */
[----:B------:R-:W1:Y:S04]  /*6660*/  S2R R14, SR_CgaCtaId ;  /* 0x00000000000e7919 */ /* 0x000e680000008800 */
[C---:B------:R-:W-:Y:S01]  /*6670*/  IMAD R11, R10.reuse, UR4, RZ ;  /* 0x000000040a0b7c24 */ /* 0x040fe2000f8e02ff */
[----:B------:R-:W-:Y:S01]  /*6680*/  ULDC UR4, c[0x0][0x740] ;  /* 0x0001d00000047ab9 */ /* 0x000fe20000000800 */
[----:B------:R-:W-:Y:S02]  /*6690*/  IMAD R10, R10, UR6, RZ ;  /* 0x000000060a0a7c24 */ /* 0x000fe4000f8e02ff */
[----:B------:R-:W-:Y:S01]  /*66a0*/  FMUL.FTZ R88, R88, UR4 ;  /* 0x0000000458587c20 */ /* 0x000fe20008410000 */
[----:B------:R-:W-:-:S02]  /*66b0*/  IMAD R11, R15, UR5, R11 ;  /* 0x000000050f0b7c24 */ /* 0x000fc4000f8e020b */
        /* <DEDUP_REMOVED lines=23> */
[----:B-1----:R-:W-:Y:S01]  /*6830*/  LEA R12, R14, R12, 0x18 ;  /* 0x0000000c0e0c7211 */ /* 0x002fe200078ec0ff */
        /* <DEDUP_REMOVED lines=41> */
[----:B------:R-:W-:Y:S05]  /*6ad0*/  WARPSYNC.ALL ;  /* 0x0000000000007948 */ /* 0x000fea0003800000 */
[----:B------:R-:W-:-:S02]  /*6ae0*/  IMAD R10, R9, 0x4, R12 ;  /* 0x00000004090a7824 */ /* 0x000fc400078e020c */
[----:B------:R-:W-:Y:S02]  /*6af0*/  IMAD.IADD R14, R3, 0x1, R11 ;  /* 0x00000001030e7824 */ /* 0x000fe400078e020b */
[----:B------:R-:W-:Y:S01]  /*6b00*/  IMAD.IADD R12, R7, 0x1, R13 ;  /* 0x00000001070c7824 */ /* 0x000fe200078e020d */
[----:B------:R-:W-:Y:S01]  /*6b10*/  BAR.SYNC.DEFER_BLOCKING 0x1, 0x100 ;  /* 0x0044000000007b1d */ /* 0x000fe20000010000 */
[----:B------:R-:W-:-:S05]  /*6b20*/  ISETP.NE.AND P1, PT, R16, 0x80, PT ;  /* 0x000000801000780c */ /* 0x000fca0003f25270 */
[----:B------:R-:W-:Y:S02]  /*6b30*/  ULDC UR4, c[0x0][0x870] ;  /* 0x00021c0000047ab9 */ /* 0x000fe40000000800 */
[----:B------:R-:W1:Y:S01]  /*6b40*/  LDC.64 R16, c[0x0][0x800] ;  /* 0x00020000ff107b82 */ /* 0x000e620000000a00 */
[----:B------:R-:W-:Y:S01]  /*6b50*/  IMAD R11, R20, UR4, RZ ;  /* 0x00000004140b7c24 */ /* 0x000fe2000f8e02ff */
[----:B------:R-:W-:Y:S01]  /*6b60*/  ULDC UR4, c[0x0][0x80c] ;  /* 0x0002030000047ab9 */ /* 0x000fe20000000800 */
[----:B------:R-:W-:Y:S01]  /*6b70*/  BSSY B0, `(.L_x_350) ;  /* 0x0000027000007945 */ /* 0x000fe20003800000 */
[----:B------:R-:W-:Y:S02]  /*6b80*/  IMAD R9, R15, UR4, RZ ;  /* 0x000000040f097c24 */ /* 0x000fe4000f8e02ff */
[----:B------:R-:W-:Y:S01]  /*6b90*/  IMAD R11, R11, UR4, RZ ;  /* 0x000000040b0b7c24 */ /* 0x000fe2000f8e02ff */
[----:B------:R-:W-:Y:S01]  /*6ba0*/  ULDC.64 UR4, c[0x0][0x868] ;  /* 0x00021a0000047ab9 */ /* 0x000fe20000000a00 */
[----:B------:R-:W2:Y:S01]  /*6bb0*/  LDC.64 R18, c[0x0][0x828] ;  /* 0x00020a00ff127b82 */ /* 0x000ea20000000a00 */
[----:B------:R-:W-:-:S02]  /*6bc0*/  SHF.R.S32.HI R13, RZ, 0x1f, R9 ;  /* 0x0000001fff0d7819 */ /* 0x000fc40000011409 */
[--C-:B------:R-:W-:Y:S01]  /*6bd0*/  IADD3 R9, P0, P2, R11, R9, R4.reuse ;  /* 0x000000090b097210 */ /* 0x100fe20007a1e004 */
[----:B------:R-:W-:Y:S01]  /*6be0*/  IMAD.MOV R4, RZ, RZ, -R4 ;  /* 0x000000ffff047224 */ /* 0x000fe200078e0a04 */
[----:B------:R-:W-:-:S03]  /*6bf0*/  SHF.R.S32.HI R11, RZ, 0x1f, R11 ;  /* 0x0000001fff0b7819 */ /* 0x000fc6000001140b */
[----:B------:R-:W-:Y:S01]  /*6c00*/  IMAD R5, R0, R4, R5 ;  /* 0x0000000400057224 */ /* 0x000fe200078e0205 */
[----:B------:R3:W-:Y:S01]  /*6c10*/  STS.128 [R10], R24 ;  /* 0x000000180a007388 */ /* 0x0007e20000000c00 */
[----:B------:R-:W-:Y:S01]  /*6c20*/  IADD3.X R8, R11, R13, R8, P0, P2 ;  /* 0x0000000d0b087210 */ /* 0x000fe200007e4408 */
[C---:B------:R-:W-:Y:S02]  /*6c30*/  IMAD.SHL.U32 R13, R9.reuse, 0x4, RZ ;  /* 0x00000004090d7824 */ /* 0x040fe400078e00ff */
[----:B------:R3:W-:Y:S01]  /*6c40*/  STS.128 [R10+0x800], R28 ;  /* 0x0008001c0a007388 */ /* 0x0007e20000000c00 */
[----:B------:R-:W-:Y:S02]  /*6c50*/  SHF.L.U64.HI R11, R9, 0x2, R8 ;  /* 0x00000002090b7819 */ /* 0x000fe40000010208 */
[----:B------:R-:W-:Y:S01]  /*6c60*/  IADD3 R8, P3, R13, UR4, RZ ;  /* 0x000000040d087c10 */ /* 0x000fe2000ff7e0ff */
[----:B------:R3:W-:Y:S01]  /*6c70*/  STS.128 [R10+0x1000], R32 ;  /* 0x001000200a007388 */ /* 0x0007e20000000c00 */
[----:B-1----:R-:W-:-:S02]  /*6c80*/  LEA R16, P2, R2, R16, 0x2 ;  /* 0x0000001002107211 */ /* 0x002fc400078410ff */
[----:B------:R-:W-:Y:S01]  /*6c90*/  IADD3.X R9, R11, UR5, RZ, P3, !PT ;  /* 0x000000050b097c10 */ /* 0x000fe20009ffe4ff */
[----:B------:R3:W-:Y:S01]  /*6ca0*/  STS.128 [R10+0x1800], R36 ;  /* 0x001800240a007388 */ /* 0x0007e20000000c00 */
[----:B--2---:R-:W-:-:S03]  /*6cb0*/  LEA R18, P0, R6, R18, 0x2 ;  /* 0x0000001206127211 */ /* 0x004fc600078010ff */
        /* <DEDUP_REMOVED lines=12> */
[----:B------:R-:W-:Y:S05]  /*6d80*/  @P1 BRA `(.L_x_351) ;  /* 0x0000000000141947 */ /* 0x000fea0003800000 */
.L_x_352:
[----:B------:R-:W2:Y:S04]  /*6d90*/  LDG.E.STRONG.GPU R0, desc[UR38][R8.64] ;  /* 0x0000002608007981 */ /* 0x000ea8000c1ef900 */
[----:B--2---:R-:W-:Y:S01]  /*6da0*/  CCTL.IVALL ;  /* 0x00000000ff00798f */ /* 0x004fe20002000000 */
[----:B------:R-:W-:Y:S05]  /*6db0*/  YIELD ;  /* 0x0000000000007946 */ /* 0x000fea0003800000 */
[----:B------:R-:W-:-:S13]  /*6dc0*/  ISETP.NE.AND P3, PT, R0, R5, PT ;  /* 0x000000050000720c */ /* 0x000fda0003f65270 */
[----:B------:R-:W-:Y:S05]  /*6dd0*/  @P3 BRA `(.L_x_352) ;  /* 0xfffffffc00ec3947 */ /* 0x000fea000383ffff */
.L_x_351:
[----:B------:R-:W-:Y:S05]  /*6de0*/  BSYNC B0 ;  /* 0x0000000000007941 */ /* 0x000fea0003800000 */
.L_x_350:
[----:B------:R-:W-:Y:S01]  /*6df0*/  UMOV UR4, 0xffffffff ;  /* 0xffffffff00047882 */ /* 0x000fe20000000000 */
[----:B------:R-:W-:Y:S02]  /*6e00*/  LEA.HI.X R14, R2, R17, R14, 0x2, P2 ;  /* 0x00000011020e7211 */ /* 0x000fe400010f140e */
[----:B------:R-:W-:Y:S01]  /*6e10*/  LEA.HI.X R12, R6, R19, R12, 0x2, P0 ;  /* 0x00000013060c7211 */ /* 0x000fe200000f140c */
[----:B------:R-:W-:Y:S06]  /*6e20*/  BRA.DIV UR4, `(.L_x_353) ;  /* 0x0000003a04687947 */ /* 0x000fec000b800000 */
[----:B------:R-:W-:Y:S01]  /*6e30*/  NOP ;  /* 0x0000000000007918 */ /* 0x000fe20000000000 */
.L_x_435:
[----:B------:R-:W-:Y:S01]  /*6e40*/  @!PT LDS RZ, [RZ] ;  /* 0x00000000fffff984 */ /* 0x000fe20000000800 */
[----:B------:R-:W-:Y:S01]  /*6e50*/  @!PT LDS RZ, [RZ] ;  /* 0x00000000fffff984 */ /* 0x000fe20000000800 */
[----:B------:R-:W-:Y:S01]  /*6e60*/  @!PT LDS RZ, [RZ] ;  /* 0x00000000fffff984 */ /* 0x000fe20000000800 */
[----:B------:R-:W-:Y:S01]  /*6e70*/  @!PT LDS RZ, [RZ] ;  /* 0x00000000fffff984 */ /* 0x000fe20000000800 */
[----:B------:R1:W-:Y:S06]  /*6e80*/  MEMBAR.ALL.CTA ;  /* 0x0000000000007992 */ /* 0x0003ec0000008000 */
[----:B-1----:R-:W1:Y:S01]  /*6e90*/  FENCE.VIEW.ASYNC.S ;  /* 0x00000000000073c6 */ /* 0x002e620000000000 */
[----:B------:R-:W-:Y:S05]  /*6ea0*/  WARPSYNC.ALL ;  /* 0x0000000000007948 */ /* 0x000fea0003800000 */
[----:B------:R-:W-:Y:S01]  /*6eb0*/  BSSY B0, `(.L_x_354) ;  /* 0x0000014000007945 */ /* 0x000fe20003800000 */
        /* <DEDUP_REMOVED lines=12> */
.L_x_356:
[----:B------:R-:W-:Y:S01]  /*6f80*/  @P0 ELECT P2, URZ, PT ;  /* 0x00000000003f082f */ /* 0x000fe20003840000 */
[----:B------:R1:W-:-:S12]  /*6f90*/  UBLKRED.G.S.ADD.F32.RN [UR4], [UR6], UR7, desc[UR8] ;  /* 0x00000804060073bb */ /* 0x0003d800080a1407 */
[----:B------:R-:W-:Y:S02]  /*6fa0*/  @P2 PLOP3.LUT P0, PT, P2, PT, PT, 0x8, 0x0 ;  /* 0x000000000000281c */ /* 0x000fe4000170e170 */
[----:B------:R-:W-:-:S11]  /*6fb0*/  PLOP3.LUT P2, PT, PT, PT, PT, 0x8, 0x0 ;  /* 0x000000000000781c */ /* 0x000fd60003f4e170 */
[----:B-1----:R-:W-:Y:S05]  /*6fc0*/  @P0 BRA.U.ANY `(.L_x_356) ;  /* 0xfffffffd00ec0947 */ /* 0x002fea000393ffff */
[----:B------:R0:W-:Y:S01]  /*6fd0*/  UTMACMDFLUSH ;  /* 0x00000000000079b7 */ /* 0x0001e20000000000 */
[----:B------:R-:W-:-:S04]  /*6fe0*/  DEPBAR.LE SB0, 0x0 ;  /* 0x000080000000791a */ /* 0x000fc80000000000 */
.L_x_355:
[----:B------:R-:W-:Y:S05]  /*6ff0*/  BSYNC B0 ;  /* 0x0000000000007941 */ /* 0x000fea0003800000 */
.L_x_354:
        /* <DEDUP_REMOVED lines=12> */
[----:B------:R-:W-:-:S05]  /*70c0*/  IMAD.MOV.U32 R3, RZ, RZ, 0x1 ;  /* 0x00000001ff037424 */ /* 0x000fca00078e00ff */
[----:B------:R1:W-:Y:S02]  /*70d0*/  REDG.E.ADD.S32.STRONG.GPU desc[UR38][R8.64], R3 ;  /* 0x000000030800798e */ /* 0x0003e4000c10e3a6 */
.L_x_358:
[----:B------:R-:W-:Y:S05]  /*70e0*/  BSYNC B0 ;  /* 0x0000000000007941 */ /* 0x000fea0003800000 */
.L_x_357:
[----:B------:R-:W-:Y:S06]  /*70f0*/  BAR.SYNC.DEFER_BLOCKING 0x1, 0x100 ;  /* 0x0044000000007b1d */ /* 0x000fec0000010000 */
[----:B------:R-:W-:Y:S01]  /*7100*/  ULDC.64 UR4, c[0x0][0x860] ;  /* 0x0002180000047ab9 */ /* 0x000fe20000000a00 */
[----:B------:R-:W-:Y:S01]  /*7110*/  BSSY B0, `(.L_x_359) ;  /* 0x0000019000007945 */ /* 0x000fe20003800000 */
[----:B------:R-:W-:-:S04]  /*7120*/  IADD3 R2, P0, R13, UR4, RZ ;  /* 0x000000040d027c10 */ /* 0x000fc8000ff1e0ff */
[----:B-1----:R-:W-:Y:S01]  /*7130*/  IADD3.X R3, R11, UR5, RZ, P0, !PT ;  /* 0x000000050b037c10 */ /* 0x002fe200087fe4ff */
        /* <DEDUP_REMOVED lines=17> */
.L_x_361:
[----:B------:R-:W2:Y:S04]  /*7250*/  LDG.E.STRONG.GPU R0, desc[UR38][R2.64] ;  /* 0x0000002602007981 */ /* 0x000ea8000c1ef900 */
[----:B--2---:R-:W-:Y:S01]  /*7260*/  CCTL.IVALL ;  /* 0x00000000ff00798f */ /* 0x004fe20002000000 */
[----:B------:R-:W-:Y:S05]  /*7270*/  YIELD ;  /* 0x0000000000007946 */ /* 0x000fea0003800000 */
[----:B------:R-:W-:-:S13]  /*7280*/  ISETP.NE.AND P0, PT, R0, R5, PT ;  /* 0x000000050000720c */ /* 0x000fda0003f05270 */
[----:B------:R-:W-:Y:S05]  /*7290*/  @P0 BRA `(.L_x_361) ;  /* 0xfffffffc00ec0947 */ /* 0x000fea000383ffff */
.L_x_360:
[----:B------:R-:W-:Y:S05]  /*72a0*/  BSYNC B0 ;  /* 0x0000000000007941 */ /* 0x000fea0003800000 */
.L_x_359:
[----:B------:R-:W-:-:S03]  /*72b0*/  UMOV UR4, 0xffffffff ;  /* 0xffffffff00047882 */ /* 0x000fc60000000000 */
[----:B------:R-:W-:Y:S05]  /*72c0*/  BRA.DIV UR4, `(.L_x_362) ;  /* 0x00000036045c7947 */ /* 0x000fea000b800000 */
[----:B------:R-:W-:Y:S01]  /*72d0*/  NOP ;  /* 0x0000000000007918 */ /* 0x000fe20000000000 */
.L_x_438:
[----:B------:R-:W-:Y:S01]  /*72e0*/  @!PT LDS RZ, [RZ] ;  /* 0x00000000fffff984 */ /* 0x000fe20000000800 */
[----:B------:R-:W-:Y:S01]  /*72f0*/  @!PT LDS RZ, [RZ] ;  /* 0x00000000fffff984 */ /* 0x000fe20000000800 */
[----:B------:R-:W-:Y:S01]  /*7300*/  @!PT LDS RZ, [RZ] ;  /* 0x00000000fffff984 */ /* 0x000fe20000000800 */
[----:B------:R-:W-:Y:S01]  /*7310*/  @!PT LDS RZ, [RZ] ;  /* 0x00000000fffff984 */ /* 0x000fe20000000800 */
[----:B------:R2:W-:Y:S06]  /*7320*/  MEMBAR.ALL.CTA ;  /* 0x0000000000007992 */ /* 0x0005ec0000008000 */
[----:B--2---:R-:W2:Y:S01]  /*7330*/  FENCE.VIEW.ASYNC.S ;  /* 0x00000000000073c6 */ /* 0x004ea20000000000 */
[----:B------:R-:W-:Y:S05]  /*7340*/  WARPSYNC.ALL ;  /* 0x0000000000007948 */ /* 0x000fea0003800000 */
[----:B------:R-:W-:Y:S01]  /*7350*/  BSSY B0, `(.L_x_363) ;  /* 0x0000014000007945 */ /* 0x000fe20003800000 */
[----:B--2---:R-:W-:Y:S06]  /*7360*/  BAR.SYNC.DEFER_BLOCKING 0x1, 0x100 ;  /* 0x0044000000007b1d */ /* 0x004fec0000010000 */
[----:B------:R-:W-:Y:S05]  /*7370*/  @P1 BRA `(.L_x_364) ;  /* 0x0000000000441947 */ /* 0x000fea0003800000 */
[----:B------:R-:W2:Y:S01]  /*7380*/  S2R R4, SR_CgaCtaId ;  /* 0x0000000000047919 */ /* 0x000ea20000008800 */
[----:B------:R-:W-:Y:S01]  /*7390*/  MOV R0, 0x400 ;  /* 0x0000040000007802 */ /* 0x000fe20000000f00 */
[----:B------:R-:W-:Y:S01]  /*73a0*/  UMOV UR7, 0x1000 ;  /* 0x0000100000077882 */ /* 0x000fe20000000000 */
[----:B------:R-:W-:Y:S01]  /*73b0*/  R2UR UR4, R16 ;  /* 0x00000000100472ca */ /* 0x000fe200000e0000 */
[----:B------:R-:W-:Y:S01]  /*73c0*/  UMOV UR8, 0x0 ;  /* 0x0000000000087882 */ /* 0x000fe20000000000 */
[----:B------:R-:W-:Y:S01]  /*73d0*/  R2UR UR5, R14 ;  /* 0x000000000e0572ca */ /* 0x000fe200000e0000 */
[----:B------:R-:W-:Y:S01]  /*73e0*/  UMOV UR9, 0x14f00000 ;  /* 0x14f0000000097882 */ /* 0x000fe20000000000 */
[----:B------:R-:W-:Y:S02]  /*73f0*/  PLOP3.LUT P0, PT, PT, PT, PT, 0x80, 0x0 ;  /* 0x000000000000781c */ /* 0x000fe40003f0f070 */
[----:B--2---:R-:W-:-:S04]  /*7400*/  LEA R0, R4, R0, 0x18 ;  /* 0x0000000004007211 */ /* 0x004fc800078ec0ff */
[----:B------:R-:W-:-:S15]  /*7410*/  R2UR UR6, R0 ;  /* 0x00000000000672ca */ /* 0x000fde00000e0000 */
.L_x_365:
[----:B------:R-:W-:Y:S01]  /*7420*/  @P0 ELECT P2, URZ, PT ;  /* 0x00000000003f082f */ /* 0x000fe20003840000 */
[----:B------:R2:W-:-:S12]  /*7430*/  UBLKRED.G.S.ADD.F32.RN [UR4], [UR6], UR7, desc[UR8] ;  /* 0x00000804060073bb */ /* 0x0005d800080a1407 */
[----:B------:R-:W-:Y:S02]  /*7440*/  @P2 PLOP3.LUT P0, PT, P2, PT, PT, 0x8, 0x0 ;  /* 0x000000000000281c */ /* 0x000fe4000170e170 */
[----:B------:R-:W-:-:S11]  /*7450*/  PLOP3.LUT P2, PT, PT, PT, PT, 0x8, 0x0 ;  /* 0x000000000000781c */ /* 0x000fd60003f4e170 */
[----:B--2---:R-:W-:Y:S05]  /*7460*/  @P0 BRA.U.ANY `(.L_x_365) ;  /* 0xfffffffd00ec0947 */ /* 0x004fea000393ffff */
[----:B------:R0:W-:Y:S01]  /*7470*/  UTMACMDFLUSH ;  /* 0x00000000000079b7 */ /* 0x0001e20000000000 */
[----:B------:R-:W-:-:S04]  /*7480*/  DEPBAR.LE SB0, 0x0 ;  /* 0x000080000000791a */ /* 0x000fc80000000000 */
.L_x_364:
[----:B------:R-:W-:Y:S05]  /*7490*/  BSYNC B0 ;  /* 0x0000000000007941 */ /* 0x000fea0003800000 */
.L_x_363:
[----:B------:R-:W-:Y:S01]  /*74a0*/  NOP ;  /* 0x0000000000007918 */ /* 0x000fe20000000000 */
[----:B------:R-:W-:Y:S05]  /*74b0*/  @P1 BRA `(.L_x_330) ;  /* 0x0000003000541947 */ /* 0x000fea0003800000 */
[----:B------:R-:W-:Y:S01]  /*74c0*/  IMAD.MOV.U32 R5, RZ, RZ, 0x1 ;  /* 0x00000001ff057424 */ /* 0x000fe200078e00ff */
        /* <DEDUP_REMOVED lines=8> */
[----:B012345:R-:W-:Y:S04]  /*7550*/  CCTL.IVALL ;  /* 0x00000000ff00798f */ /* 0x03ffe80002000000 */
[----:B------:R2:W-:Y:S01]  /*7560*/  REDG.E.ADD.S32.STRONG.GPU desc[UR38][R2.64], R5 ;  /* 0x000000050200798e */ /* 0x0005e2000c10e3a6 */
[----:B------:R-:W-:Y:S05]  /*7570*/  BRA `(.L_x_330) ;  /* 0x0000003000247947 */ /* 0x000fea0003800000 */
.L_x_328:
        /* <DEDUP_REMOVED lines=20> */
[----:B------:R-:W-:Y:S02]  /*76c0*/  UIMAD UR6, UR8, UR10, URZ ;  /* 0x0000000a080672a4 */ /* 0x000fe4000f8e023f */
[----:B------:R-:W-:Y:S01]  /*76d0*/  USHF.R.S32.HI UR10, URZ, 0x1f, UR7 ;  /* 0x0000001f3f0a7899 */ /* 0x000fe20008011407 */
[----:B--2---:R-:W-:Y:S01]  /*76e0*/  ISETP.GE.AND P1, PT, R4, 0x1, PT ;  /* 0x000000010400780c */ /* 0x004fe20003f26270 */
[----:B------:R-:W-:Y:S02]  /*76f0*/  UIMAD UR6, UR9, UR11, UR6 ;  /* 0x0000000b090672a4 */ /* 0x000fe4000f8e0206 */
[----:B------:R-:W-:-:S02]  /*7700*/  UIMAD UR11, UR7, UR13, URZ ;  /* 0x0000000d070b72a4 */ /* 0x000fc4000f8e023f */
[----:B------:R-:W-:Y:S02]  /*7710*/  UIADD3 UR5, UR5, UR6, URZ ;  /* 0x0000000605057290 */ /* 0x000fe4000fffe03f */
[----:B------:R-:W-:Y:S02]  /*7720*/  UIMAD UR6, UR10, UR14, URZ ;  /* 0x0000000e0a0672a4 */ /* 0x000fe4000f8e023f */
[----:B------:R-:W-:Y:S02]  /*7730*/  UIADD3 UR10, UP0, UR11, UR9, URZ ;  /* 0x000000090b0a7290 */ /* 0x000fe4000ff1e03f */
        /* <DEDUP_REMOVED lines=13> */
[----:B------:R-:W-:-:S03]  /*7810*/  UMOV UR4, URZ ;  /* 0x0000003f00047c82 */ /* 0x000fc60008000000 */
        /* <DEDUP_REMOVED lines=17> */
.L_x_392:
        /* <DEDUP_REMOVED lines=17> */
.L_x_370:
[----:B------:R-:W2:Y:S04]  /*7a40*/  LDG.E.STRONG.GPU R6, desc[UR38][R2.64] ;  /* 0x0000002602067981 */ /* 0x000ea8000c1ef900 */
[----:B--2---:R-:W-:Y:S01]  /*7a50*/  CCTL.IVALL ;  /* 0x00000000ff00798f */ /* 0x004fe20002000000 */
[----:B------:R-:W-:Y:S05]  /*7a60*/  YIELD ;  /* 0x0000000000007946 */ /* 0x000fea0003800000 */
[----:B------:R-:W-:-:S13]  /*7a70*/  ISETP.NE.AND P3, PT, R6, UR26, PT ;  /* 0x0000001a06007c0c */ /* 0x000fda000bf65270 */
[----:B------:R-:W-:Y:S05]  /*7a80*/  @P3 BRA `(.L_x_370) ;  /* 0xfffffffc00ec3947 */ /* 0x000fea000383ffff */
.L_x_369:
[----:B------:R-:W-:Y:S05]  /*7a90*/  BSYNC B0 ;  /* 0x0000000000007941 */ /* 0x000fea0003800000 */
.L_x_368:
[----:B------:R-:W-:-:S03]  /*7aa0*/  UMOV UR23, 0xffffffff ;  /* 0xffffffff00177882 */ /* 0x000fc60000000000 */
[----:B------:R-:W-:Y:S05]  /*7ab0*/  BRA.DIV UR23, `(.L_x_371) ;  /* 0x0000002e177c7947 */ /* 0x000fea000b800000 */
[----:B------:R-:W-:Y:S01]  /*7ac0*/  NOP ;  /* 0x0000000000007918 */ /* 0x000fe20000000000 */
.L_x_441:
        /* <DEDUP_REMOVED lines=19> */
.L_x_373:
[----:B------:R-:W-:Y:S05]  /*7c00*/  BSYNC B0 ;  /* 0x0000000000007941 */ /* 0x000fea0003800000 */
.L_x_372:
        /* <DEDUP_REMOVED lines=13> */
.L_x_375:
[----:B------:R-:W-:Y:S05]  /*7ce0*/  BSYNC B0 ;  /* 0x0000000000007941 */ /* 0x000fea0003800000 */
.L_x_374:
[----:B------:R-:W-:Y:S06]  /*7cf0*/  BAR.ARV 0xa, 0xa0 ;  /* 0x0282800000007b1d */ /* 0x000fec0000002000 */
[----:B------:R-:W-:Y:S04]  /*7d00*/  BSSY B0, `(.L_x_376) ;  /* 0x0000003000007945 */ /* 0x000fe80003800000 */
[----:B------:R-:W-:Y:S05]  /*7d10*/  @!P0 BRA `(.L_x_377) ;  /* 0x0000000000048947 */ /* 0x000fea0003800000 */
[----:B------:R-:W-:-:S04]  /*7d20*/  DEPBAR.LE SB0, 0x0 ;  /* 0x000080000000791a */ /* 0x000fc80000000000 */
.L_x_377:
[----:B------:R-:W-:Y:S05]  /*7d30*/  BSYNC B0 ;  /* 0x0000000000007941 */ /* 0x000fea0003800000 */
.L_x_376:
        /* <DEDUP_REMOVED lines=19> */
.L_x_379:
[----:B------:R-:W-:Y:S05]  /*7e70*/  BSYNC B0 ;  /* 0x0000000000007941 */ /* 0x000fea0003800000 */
.L_x_378:
        /* <DEDUP_REMOVED lines=9> */
.L_x_382:
[----:B------:R-:W2:Y:S04]  /*7f10*/  LDG.E.STRONG.GPU R6, desc[UR38][R2.64] ;  /* 0x0000002602067981 */ /* 0x000ea8000c1ef900 */
[----:B--2---:R-:W-:Y:S01]  /*7f20*/  CCTL.IVALL ;  /* 0x00000000ff00798f */ /* 0x004fe20002000000 */
[----:B------:R-:W-:Y:S05]  /*7f30*/  YIELD ;  /* 0x0000000000007946 */ /* 0x000fea0003800000 */
[----:B------:R-:W-:-:S13]  /*7f40*/  ISETP.NE.AND P3, PT, R6, UR26, PT ;  /* 0x0000001a06007c0c */ /* 0x000fda000bf65270 */
[----:B------:R-:W-:Y:S05]  /*7f50*/  @P3 BRA `(.L_x_382) ;  /* 0xfffffffc00ec3947 */ /* 0x000fea000383ffff */
.L_x_381:
[----:B------:R-:W-:Y:S05]  /*7f60*/  BSYNC B0 ;  /* 0x0000000000007941 */ /* 0x000fea0003800000 */
.L_x_380:
[----:B------:R-:W-:-:S03]  /*7f70*/  UMOV UR8, 0xffffffff ;  /* 0xffffffff00087882 */ /* 0x000fc60000000000 */
[----:B------:R-:W-:Y:S05]  /*7f80*/  BRA.DIV UR8, `(.L_x_383) ;  /* 0x0000002a08647947 */ /* 0x000fea000b800000 */
[----:B------:R-:W-:Y:S01]  /*7f90*/  NOP ;  /* 0x0000000000007918 */ /* 0x000fe20000000000 */
.L_x_444:
        /* <DEDUP_REMOVED lines=13> */
.L_x_385:
[----:B------:R-:W-:Y:S05]  /*8070*/  BSYNC B0 ;  /* 0x0000000000007941 */ /* 0x000fea0003800000 */
.L_x_384:
        /* <DEDUP_REMOVED lines=13> */
.L_x_387:
[----:B------:R-:W-:Y:S05]  /*8150*/  BSYNC B0 ;  /* 0x0000000000007941 */ /* 0x000fea0003800000 */
.L_x_386:
[----:B------:R-:W-:Y:S06]  /*8160*/  BAR.ARV 0xa, 0xa0 ;  /* 0x0282800000007b1d */ /* 0x000fec0000002000 */
[----:B------:R-:W-:Y:S04]  /*8170*/  BSSY B0, `(.L_x_388) ;  /* 0x0000003000007945 */ /* 0x000fe80003800000 */
[----:B------:R-:W-:Y:S05]  /*8180*/  @!P0 BRA `(.L_x_389) ;  /* 0x0000000000048947 */ /* 0x000fea0003800000 */
[----:B------:R-:W-:-:S04]  /*8190*/  DEPBAR.LE SB0, 0x0 ;  /* 0x000080000000791a */ /* 0x000fc80000000000 */
.L_x_389:
[----:B------:R-:W-:Y:S05]  /*81a0*/  BSYNC B0 ;  /* 0x0000000000007941 */ /* 0x000fea0003800000 */
.L_x_388:
        /* <DEDUP_REMOVED lines=19> */
.L_x_391:
[----:B------:R-:W-:Y:S05]  /*82e0*/  BSYNC B0 ;  /* 0x0000000000007941 */ /* 0x000fea0003800000 */
.L_x_390:
[----:B------:R-:W-:Y:S02]  /*82f0*/  UIADD3 UR4, UR4, 0x2, URZ ;  /* 0x0000000204047890 */ /* 0x000fe4000fffe03f */
[----:B------:R-:W-:Y:S01]  /*8300*/  UIADD3 UR5, UR5, 0x1, URZ ;  /* 0x0000000105057890 */ /* 0x000fe2000fffe03f */
[----:B------:R-:W-:Y:S11]  /*8310*/  @P2 BRA `(.L_x_392) ;  /* 0xfffffff400842947 */ /* 0x000ff6000383ffff */
.L_x_367:
        /* <DEDUP_REMOVED lines=13> */
.L_x_395:
[----:B------:R-:W2:Y:S04]  /*83f0*/  LDG.E.STRONG.GPU R0, desc[UR38][R2.64] ;  /* 0x0000002602007981 */ /* 0x000ea8000c1ef900 */
[----:B--2---:R-:W-:Y:S01]  /*8400*/  CCTL.IVALL ;  /* 0x00000000ff00798f */ /* 0x004fe20002000000 */
[----:B------:R-:W-:Y:S05]  /*8410*/  YIELD ;  /* 0x0000000000007946 */ /* 0x000fea0003800000 */
[----:B------:R-:W-:-:S13]  /*8420*/  ISETP.NE.AND P2, PT, R0, UR26, PT ;  /* 0x0000001a00007c0c */ /* 0x000fda000bf45270 */
[----:B------:R-:W-:Y:S05]  /*8430*/  @P2 BRA `(.L_x_395) ;  /* 0xfffffffc00ec2947 */ /* 0x000fea000383ffff */
.L_x_394:
[----:B------:R-:W-:Y:S05]  /*8440*/  BSYNC B0 ;  /* 0x0000000000007941 */ /* 0x000fea0003800000 */
.L_x_393:
[----:B------:R-:W-:-:S03]  /*8450*/  UMOV UR5, 0xffffffff ;  /* 0xffffffff00057882 */ /* 0x000fc60000000000 */
[----:B------:R-:W-:Y:S05]  /*8460*/  BRA.DIV UR5, `(.L_x_396) ;  /* 0x0000002605487947 */ /* 0x000fea000b800000 */
[----:B------:R-:W-:Y:S01]  /*8470*/  NOP ;  /* 0x0000000000007918 */ /* 0x000fe20000000000 */
.L_x_447:
        /* <DEDUP_REMOVED lines=22> */
.L_x_398:
[----:B------:R-:W-:Y:S05]  /*85e0*/  BSYNC B0 ;  /* 0x0000000000007941 */ /* 0x000fea0003800000 */
.L_x_397:
        /* <DEDUP_REMOVED lines=20> */
.L_x_400:
[----:B------:R-:W-:Y:S05]  /*8730*/  BSYNC B0 ;  /* 0x0000000000007941 */ /* 0x000fea0003800000 */
.L_x_399:
[----:B------:R-:W-:Y:S06]  /*8740*/  BAR.ARV 0xa, 0xa0 ;  /* 0x0282800000007b1d */ /* 0x000fec0000002000 */
[----:B------:R-:W-:Y:S04]  /*8750*/  BSSY B0, `(.L_x_401) ;  /* 0x0000003000007945 */ /* 0x000fe80003800000 */
[----:B------:R-:W-:Y:S05]  /*8760*/  @!P0 BRA `(.L_x_402) ;  /* 0x0000000000048947 */ /* 0x000fea0003800000 */
[----:B------:R-:W-:-:S04]  /*8770*/  DEPBAR.LE SB0, 0x0 ;  /* 0x000080000000791a */ /* 0x000fc80000000000 */
.L_x_402:
[----:B------:R-:W-:Y:S05]  /*8780*/  BSYNC B0 ;  /* 0x0000000000007941 */ /* 0x000fea0003800000 */
.L_x_401:
        /* <DEDUP_REMOVED lines=19> */
.L_x_366:
        /* <DEDUP_REMOVED lines=55> */
.L_x_448:
        /* <DEDUP_REMOVED lines=10> */
.L_x_406:
        /* <DEDUP_REMOVED lines=84> */
.L_x_417:
[----:B------:R-:W-:-:S04]  /*9210*/  SHF.L.U32 R21, R18, 0x1f, RZ ;  /* 0x0000001f12157819 */ /* 0x000fc800000006ff */
[----:B-1----:R-:W1:Y:S02]  /*9220*/  SYNCS.PHASECHK.TRANS64.TRYWAIT P1, [R20+URZ+0x38840], R21 ;  /* 0x03884015140075a7 */ /* 0x002e64000802017f */
[----:B-12---:R-:W-:Y:S05]  /*9230*/  @!P1 BRA `(.L_x_409) ;  /* 0x0000001800049947 */ /* 0x006fea0003800000 */
.L_x_449:
[----:B------:R-:W-:Y:S05]  /*9240*/  @P0 BRA `(.L_x_410) ;  /* 0x0000000000140947 */ /* 0x000fea0003800000 */
[----:B------:R-:W-:Y:S01]  /*9250*/  ISETP.NE.AND P1, PT, R12, RZ, PT ;  /* 0x000000ff0c00720c */ /* 0x000fe20003f25270 */
[----:B------:R-:W-:-:S04]  /*9260*/  IMAD.MOV.U32 R3, RZ, RZ, 0x5140 ;  /* 0x00005140ff037424 */ /* 0x000fc800078e00ff */
[----:B------:R2:W-:Y:S08]  /*9270*/  SYNCS.ARRIVE.TRANS64 RZ, [R20+URZ+0x38830], R3 ;  /* 0x0388300314ff79a7 */ /* 0x0005f0000800003f */
[----:B------:R-:W-:Y:S05]  /*9280*/  @!P1 BRA `(.L_x_410) ;  /* 0x0000000000049947 */ /* 0x000fea0003800000 */
[----:B------:R-:W-:Y:S01]  /*9290*/  BPT.TRAP 0x1 ;  /* 0x000000040000795c */ /* 0x000fe20000300000 */
.L_x_410:
        /* <DEDUP_REMOVED lines=36> */
.L_x_450:
[----:B------:R-:W-:Y:S05]  /*94e0*/  @P0 BRA `(.L_x_412) ;  /* 0x0000000000140947 */ /* 0x000fea0003800000 */
[----:B------:R-:W-:Y:S01]  /*94f0*/  ISETP.NE.AND P1, PT, R12, RZ, PT ;  /* 0x000000ff0c00720c */ /* 0x000fe20003f25270 */
[----:B------:R-:W-:-:S04]  /*9500*/  IMAD.MOV.U32 R0, RZ, RZ, 0x5140 ;  /* 0x00005140ff007424 */ /* 0x000fc800078e00ff */
[----:B------:R4:W-:Y:S08]  /*9510*/  SYNCS.ARRIVE.TRANS64 RZ, [R20+URZ+0x38818], R0 ;  /* 0x0388180014ff79a7 */ /* 0x0009f0000800003f */
[----:B------:R-:W-:Y:S05]  /*9520*/  @!P1 BRA `(.L_x_412) ;  /* 0x0000000000049947 */ /* 0x000fea0003800000 */
[----:B------:R-:W-:Y:S01]  /*9530*/  BPT.TRAP 0x1 ;  /* 0x000000040000795c */ /* 0x000fe20000300000 */
.L_x_412:
        /* <DEDUP_REMOVED lines=27> */
.L_x_451:
        /* <DEDUP_REMOVED lines=9> */
.L_x_414:
        /* <DEDUP_REMOVED lines=31> */
.L_x_453:
[----:B------:R-:W-:Y:S05]  /*9970*/  @P0 BRA `(.L_x_416) ;  /* 0x0000000000140947 */ /* 0x000fea0003800000 */
[----:B------:R-:W-:Y:S01]  /*9980*/  ISETP.NE.AND P1, PT, R12, RZ, PT ;  /* 0x000000ff0c00720c */ /* 0x000fe20003f25270 */
[----:B-1----:R-:W-:-:S04]  /*9990*/  IMAD.MOV.U32 R5, RZ, RZ, 0x5140 ;  /* 0x00005140ff057424 */ /* 0x002fc800078e00ff */
[----:B------:R2:W-:Y:S08]  /*99a0*/  SYNCS.ARRIVE.TRANS64 RZ, [R20+URZ+0x38810], R5 ;  /* 0x0388100514ff79a7 */ /* 0x0005f0000800003f */
[----:B------:R-:W-:Y:S05]  /*99b0*/  @!P1 BRA `(.L_x_416) ;  /* 0x0000000000049947 */ /* 0x000fea0003800000 */
[----:B------:R-:W-:Y:S01]  /*99c0*/  BPT.TRAP 0x1 ;  /* 0x000000040000795c */ /* 0x000fe20000300000 */
.L_x_416:
        /* <DEDUP_REMOVED lines=28> */
.L_x_408:
[----:B------:R-:W-:-:S13]  /*9b90*/  ISETP.NE.AND P1, PT, R10, RZ, PT ;  /* 0x000000ff0a00720c */ /* 0x000fda0003f25270 */
[----:B------:R-:W-:Y:S05]  /*9ba0*/  @!P1 BRA `(.L_x_407) ;  /* 0x0000000400289947 */ /* 0x000fea0003800000 */
[----:B------:R-:W-:-:S04]  /*9bb0*/  SHF.L.U32 R9, R18, 0x1f, RZ ;  /* 0x0000001f12097819 */ /* 0x000fc800000006ff */
[----:B------:R-:W3:Y:S02]  /*9bc0*/  SYNCS.PHASECHK.TRANS64.TRYWAIT P1, [R20+URZ+0x38840], R9 ;  /* 0x03884009140075a7 */ /* 0x000ee4000802017f */
[----:B---3--:R-:W-:Y:S05]  /*9bd0*/  @!P1 BRA `(.L_x_418) ;  /* 0x0000000c00f09947 */ /* 0x008fea0003800000 */
.L_x_454:
[----:B------:R-:W-:Y:S05]  /*9be0*/  @P0 BRA `(.L_x_419) ;  /* 0x0000000000140947 */ /* 0x000fea0003800000 */
[----:B------:R-:W-:Y:S01]  /*9bf0*/  ISETP.NE.AND P1, PT, R12, RZ, PT ;  /* 0x000000ff0c00720c */ /* 0x000fe20003f25270 */
[----:B-12---:R-:W-:-:S04]  /*9c00*/  IMAD.MOV.U32 R5, RZ, RZ, 0x5140 ;  /* 0x00005140ff057424 */ /* 0x006fc800078e00ff */
[----:B------:R4:W-:Y:S08]  /*9c10*/  SYNCS.ARRIVE.TRANS64 RZ, [R20+URZ+0x38830], R5 ;  /* 0x0388300514ff79a7 */ /* 0x0009f0000800003f */
[----:B------:R-:W-:Y:S05]  /*9c20*/  @!P1 BRA `(.L_x_419) ;  /* 0x0000000000049947 */ /* 0x000fea0003800000 */
[----:B------:R-:W-:Y:S01]  /*9c30*/  BPT.TRAP 0x1 ;  /* 0x000000040000795c */ /* 0x000fe20000300000 */
.L_x_419:
        /* <DEDUP_REMOVED lines=33> */
.L_x_455:
[----:B------:R-:W-:Y:S05]  /*9e50*/  @P0 BRA `(.L_x_421) ;  /* 0x0000000000140947 */ /* 0x000fea0003800000 */
[----:B------:R-:W-:Y:S01]  /*9e60*/  ISETP.NE.AND P0, PT, R12, RZ, PT ;  /* 0x000000ff0c00720c */ /* 0x000fe20003f05270 */
[----:B------:R-:W-:-:S04]  /*9e70*/  IMAD.MOV.U32 R5, RZ, RZ, 0x5140 ;  /* 0x00005140ff057424 */ /* 0x000fc800078e00ff */
[----:B------:R2:W-:Y:S08]  /*9e80*/  SYNCS.ARRIVE.TRANS64 RZ, [R20+URZ+0x38818], R5 ;  /* 0x0388180514ff79a7 */ /* 0x0005f0000800003f */
[----:B------:R-:W-:Y:S05]  /*9e90*/  @!P0 BRA `(.L_x_421) ;  /* 0x0000000000048947 */ /* 0x000fea0003800000 */
[----:B------:R-:W-:Y:S01]  /*9ea0*/  BPT.TRAP 0x1 ;  /* 0x000000040000795c */ /* 0x000fe20000300000 */
.L_x_421:
        /* <DEDUP_REMOVED lines=26> */
.L_x_407:
[----:B------:R-:W-:Y:S01]  /*a050*/  IMAD R4, R13, 0x8, R20 ;  /* 0x000000080d047824 */ /* 0x000fe200078e0214 */
[----:B------:R-:W-:Y:S01]  /*a060*/  SHF.L.U32 R3, R18, 0x1f, RZ ;  /* 0x0000001f12037819 */ /* 0x000fe200000006ff */
[----:B------:R-:W4:Y:S03]  /*a070*/  S2R R2, SR_TID.X ;  /* 0x0000000000027919 */ /* 0x000f260000002100 */
[----:B------:R-:W5:Y:S01]  /*a080*/  SYNCS.PHASECHK.TRANS64.TRYWAIT P0, [R4+URZ+0x38840], R3 ;  /* 0x03884003040075a7 */ /* 0x000f62000800017f */
[----:B----4-:R-:W-:-:S04]  /*a090*/  LOP3.LUT R2, R2, 0x7f, RZ, 0xc0, !PT ;  /* 0x0000007f02027812 */ /* 0x010fc800078ec0ff */
[----:B------:R-:W-:Y:S01]  /*a0a0*/  ISETP.NE.AND P1, PT, R2, RZ, PT ;  /* 0x000000ff0200720c */ /* 0x000fe20003f25270 */
[----:B-----5:R-:W-:-:S12]  /*a0b0*/  @!P0 BRA `(.L_x_422) ;  /* 0x0000000800e08947 */ /* 0x020fd80003800000 */
.L_x_456:
[----:B------:R-:W-:Y:S05]  /*a0c0*/  @P1 BRA `(.L_x_423) ;  /* 0x0000000000181947 */ /* 0x000fea0003800000 */
[----:B------:R-:W5:Y:S01]  /*a0d0*/  S2R R2, SR_TID.X ;  /* 0x0000000000027919 */ /* 0x000f620000002100 */
[----:B----4-:R-:W-:-:S04]  /*a0e0*/  IMAD.MOV.U32 R3, RZ, RZ, 0x5140 ;  /* 0x00005140ff037424 */ /* 0x010fc800078e00ff */
[----:B------:R4:W-:Y:S01]  /*a0f0*/  SYNCS.ARRIVE.TRANS64 RZ, [R4+URZ+0x38830], R3 ;  /* 0x0388300304ff79a7 */ /* 0x0009e2000800003f */
[----:B-----5:R-:W-:-:S13]  /*a100*/  LOP3.LUT P0, RZ, R2, 0x1f, RZ, 0xc0, !PT ;  /* 0x0000001f02ff7812 */ /* 0x020fda000780c0ff */
[----:B----4-:R-:W-:Y:S05]  /*a110*/  @!P0 BRA `(.L_x_423) ;  /* 0x0000000000048947 */ /* 0x010fea0003800000 */
[----:B------:R-:W-:Y:S01]  /*a120*/  BPT.TRAP 0x1 ;  /* 0x000000040000795c */ /* 0x000fe20000300000 */
.L_x_423:
        /* <DEDUP_REMOVED lines=40> */
.L_x_404:
[----:B------:R-:W-:Y:S05]  /*a3b0*/  BSYNC B0 ;  /* 0x0000000000007941 */ /* 0x000fea0003800000 */
.L_x_403:
[----:B------:R-:W-:-:S03]  /*a3c0*/  UMOV UR6, 0xffffffff ;  /* 0xffffffff00067882 */ /* 0x000fc60000000000 */
[----:B------:R-:W-:Y:S05]  /*a3d0*/  BRA.DIV UR6, `(.L_x_424) ;  /* 0x0000000a062c7947 */ /* 0x000fea000b800000 */
[----:B------:R-:W-:-:S13]  /*a3e0*/  ELECT P0, URZ, PT ;  /* 0x00000000003f782f */ /* 0x000fda0003800000 */
.L_x_459:
[----:B------:R-:W-:Y:S05]  /*a3f0*/  @!P0 BRA `(.L_x_330) ;  /* 0x0000000000848947 */ /* 0x000fea0003800000 */
[----:B------:R-:W2:Y:S02]  /*a400*/  LDL.LU R2, [R1+0x4] ;  /* 0x0000040001027983 */ /* 0x000ea40000300800 */
[----:B--2---:R-:W-:-:S04]  /*a410*/  LOP3.LUT R2, R2, 0x2, RZ, 0xfc, !PT ;  /* 0x0000000202027812 */ /* 0x004fc800078efcff */
[----:B------:R-:W-:-:S13]  /*a420*/  ISETP.NE.AND P0, PT, R2, 0x3, PT ;  /* 0x000000030200780c */ /* 0x000fda0003f05270 */
[----:B------:R-:W-:Y:S05]  /*a430*/  @!P0 BRA `(.L_x_425) ;  /* 0x0000000000048947 */ /* 0x000fea0003800000 */
[----:B------:R-:W-:Y:S01]  /*a440*/  BPT.TRAP 0x1 ;  /* 0x000000040000795c */ /* 0x000fe20000300000 */
.L_x_425:
        /* <DEDUP_REMOVED lines=15> */
.L_x_460:
[----:B------:R-:W2:Y:S02]  /*a540*/  SYNCS.PHASECHK.TRANS64.TRYWAIT P1, [R3+URZ], R2 ;  /* 0x00000002030075a7 */ /* 0x000ea4000802017f */
[----:B--2---:R-:W-:Y:S05]  /*a550*/  @!P1 BRA `(.L_x_427) ;  /* 0x0000000800049947 */ /* 0x004fea0003800000 */
.L_x_461:
[----:B------:R-:W-:Y:S05]  /*a560*/  @!P0 BRA `(.L_x_428) ;  /* 0x0000000000048947 */ /* 0x000fea0003800000 */
[----:B------:R-:W-:Y:S01]  /*a570*/  BPT.TRAP 0x1 ;  /* 0x000000040000795c */ /* 0x000fe20000300000 */
.L_x_428:
[----:B--2---:R-:W-:-:S04]  /*a580*/  VIADD R3, R8, 0x38840 ;  /* 0x0003884008037836 */ /* 0x004fc80000000000 */
[----:B------:R-:W-:-:S04]  /*a590*/  IMAD R5, R0, 0x8, R3 ;  /* 0x0000000800057824 */ /* 0x000fc800078e0203 */
[----:B------:R-:W2:Y:S02]  /*a5a0*/  SYNCS.PHASECHK.TRANS64.TRYWAIT P0, [R5+URZ], R4 ;  /* 0x00000004050075a7 */ /* 0x000ea4000800017f */
[----:B--2---:R-:W-:Y:S05]  /*a5b0*/  @!P0 BRA `(.L_x_429) ;  /* 0x0000000800008947 */ /* 0x004fea0003800000 */
.L_x_462:
[----:B------:R-:W-:-:S07]  /*a5c0*/  IMAD R3, R6, 0x8, R3 ;  /* 0x0000000806037824 */ /* 0x000fce00078e0203 */
.L_x_430:
[----:B---3--:R3:W4:Y:S02]  /*a5d0*/  SYNCS.PHASECHK.TRANS64.TRYWAIT P0, [R3+URZ], R2 ;  /* 0x00000002030075a7 */ /* 0x008724000800017f */
[----:B----4-:R-:W-:Y:S05]  /*a5e0*/  @!P0 NANOSLEEP.SYNCS 0x989680 ;  /* 0x009896800000895d */ /* 0x010fea0003900000 */
[----:B------:R-:W4:Y:S02]  /*a5f0*/  @!P0 SYNCS.PHASECHK.TRANS64 P0, [R3+URZ], R2 ;  /* 0x00000002030085a7 */ /* 0x000f24000800007f */
[----:B----4-:R-:W-:Y:S05]  /*a600*/  @!P0 BRA `(.L_x_430) ;  /* 0xfffffffc00f08947 */ /* 0x010fea000383ffff */
.L_x_330:
[----:B------:R-:W-:Y:S05]  /*a610*/  BSYNC B6 ;  /* 0x0000000000067941 */ /* 0x000fea0003800000 */
.L_x_327:
[----:B------:R-:W-:Y:S05]  /*a620*/  EXIT ;  /* 0x000000000000794d */ /* 0x000fea0003800000 */
.L_x_335:
[----:B------:R-:W-:Y:S02]  /*a630*/  IMAD.MOV.U32 R13, RZ, RZ, R17 ;  /* 0x000000ffff0d7224 */ /* 0x000fe400078e0011 */
[----:B------:R-:W-:Y:S02]  /*a640*/  IMAD.MOV.U32 R12, RZ, RZ, RZ ;  /* 0x000000ffff0c7224 */ /* 0x000fe400078e00ff */
[----:B------:R-:W-:Y:S02]  /*a650*/  IMAD.MOV.U32 R11, RZ, RZ, 0x1f ;  /* 0x0000001fff0b7424 */ /* 0x000fe400078e00ff */
[----:B------:R-:W-:-:S07]  /*a660*/  IMAD.MOV.U32 R15, RZ, RZ, -0x1 ;  /* 0xffffffffff0f7424 */ /* 0x000fce00078e00ff */
[----:B------:R-:W-:Y:S05]  /*a670*/  WARPSYNC.COLLECTIVE R15, `(.L_x_431) ;  /* 0x000000000f087348 */ /* 0x000fea0003c00000 */
[----:B------:R1:W2:Y:S02]  /*a680*/  SHFL.IDX P6, R14, R13, R12, R11 ;  /* 0x0000000c0d0e7389 */ /* 0x0002a400000c000b */
[----:B-12---:R-:W-:Y:S01]  /*a690*/  ENDCOLLECTIVE ;  /* 0x000000000000791b */ /* 0x006fe20003800000 */
.L_x_431:
[----:B------:R-:W-:Y:S05]  /*a6a0*/  BRA `(.L_x_432) ;  /* 0xffffff6400307947 */ /* 0x000fea000383ffff */
.L_x_337:
        /* <DEDUP_REMOVED lines=8> */
.L_x_342:
[----:B---3--:R3:W4:Y:S02]  /*a730*/  SYNCS.PHASECHK.TRANS64.TRYWAIT P1, [R2+URZ+0x38810], R153 ;  /* 0x03881099020075a7 */ /* 0x008724000802017f */
[----:B----4-:R-:W-:Y:S05]  /*a740*/  @!P1 NANOSLEEP.SYNCS 0x989680 ;  /* 0x009896800000995d */ /* 0x010fea0003900000 */
[----:B------:R-:W4:Y:S02]  /*a750*/  @!P1 SYNCS.PHASECHK.TRANS64 P1, [R2+URZ+0x38810], R153 ;  /* 0x03881099020095a7 */ /* 0x000f24000802007f */
[----:B----4-:R-:W-:Y:S05]  /*a760*/  @!P1 BRA `(.L_x_342) ;  /* 0xfffffffc00f09947 */ /* 0x010fea000383ffff */
[----:B------:R-:W-:Y:S05]  /*a770*/  BRA `(.L_x_341) ;  /* 0xffffff7000507947 */ /* 0x000fea000383ffff */
.L_x_346:
[----:B------:R1:W1:Y:S02]  /*a780*/  SYNCS.PHASECHK.TRANS64.TRYWAIT P1, [R2+URZ+0x38830], R153 ;  /* 0x03883099020075a7 */ /* 0x000264000802017f */
[----:B-1----:R-:W-:Y:S05]  /*a790*/  @!P1 NANOSLEEP.SYNCS 0x989680 ;  /* 0x009896800000995d */ /* 0x002fea0003900000 */
[----:B------:R-:W1:Y:S02]  /*a7a0*/  @!P1 SYNCS.PHASECHK.TRANS64 P1, [R2+URZ+0x38830], R153 ;  /* 0x03883099020095a7 */ /* 0x000e64000802007f */
[----:B-1----:R-:W-:Y:S05]  /*a7b0*/  @!P1 BRA `(.L_x_346) ;  /* 0xfffffffc00f09947 */ /* 0x002fea000383ffff */
[----:B------:R-:W-:Y:S05]  /*a7c0*/  BRA `(.L_x_345) ;  /* 0xffffff8000dc7947 */ /* 0x000fea000383ffff */
.L_x_353:
[----:B------:R-:W-:Y:S01]  /*a7d0*/  BSSY B0, `(.L_x_433) ;  /* 0x0000005000007945 */ /* 0x000fe20003800000 */
[----:B------:R-:W-:-:S07]  /*a7e0*/  IMAD.MOV.U32 R15, RZ, RZ, -0x1 ;  /* 0xffffffffff0f7424 */ /* 0x000fce00078e00ff */
[----:B---3--:R-:W-:Y:S05]  /*a7f0*/  WARPSYNC.COLLECTIVE R15, `(.L_x_434) ;  /* 0x000000000f087348 */ /* 0x008fea0003c00000 */
[----:B------:R-:W-:Y:S01]  /*a800*/  NOP ;  /* 0x0000000000007918 */ /* 0x000fe20000000000 */
[----:B---3--:R-:W-:Y:S01]  /*a810*/  ENDCOLLECTIVE ;  /* 0x000000000000791b */ /* 0x008fe20003800000 */
.L_x_434:
[----:B------:R-:W-:Y:S05]  /*a820*/  BSYNC B0 ;  /* 0x0000000000007941 */ /* 0x000fea0003800000 */
.L_x_433:
[----:B------:R-:W-:Y:S05]  /*a830*/  BRA `(.L_x_435) ;  /* 0xffffffc400807947 */ /* 0x000fea000383ffff */
.L_x_362:
[----:B------:R-:W-:Y:S01]  /*a840*/  BSSY B0, `(.L_x_436) ;  /* 0x0000005000007945 */ /* 0x000fe20003800000 */
[----:B------:R-:W-:-:S07]  /*a850*/  IMAD.MOV.U32 R15, RZ, RZ, -0x1 ;  /* 0xffffffffff0f7424 */ /* 0x000fce00078e00ff */
[----:B-1-3--:R-:W-:Y:S05]  /*a860*/  WARPSYNC.COLLECTIVE R15, `(.L_x_437) ;  /* 0x000000000f087348 */ /* 0x00afea0003c00000 */
[----:B------:R-:W-:Y:S01]  /*a870*/  NOP ;  /* 0x0000000000007918 */ /* 0x000fe20000000000 */
[----:B-1-3--:R-:W-:Y:S01]  /*a880*/  ENDCOLLECTIVE ;  /* 0x000000000000791b */ /* 0x00afe20003800000 */
.L_x_437:
[----:B------:R-:W-:Y:S05]  /*a890*/  BSYNC B0 ;  /* 0x0000000000007941 */ /* 0x000fea0003800000 */
.L_x_436:
[----:B------:R-:W-:Y:S05]  /*a8a0*/  BRA `(.L_x_438) ;  /* 0xffffffc8008c7947 */ /* 0x000fea000383ffff */
.L_x_371:
[----:B------:R-:W-:Y:S01]  /*a8b0*/  BSSY B0, `(.L_x_439) ;  /* 0x0000005000007945 */ /* 0x000fe20003800000 */
[----:B------:R-:W-:-:S07]  /*a8c0*/  IMAD.MOV.U32 R15, RZ, RZ, -0x1 ;  /* 0xffffffffff0f7424 */ /* 0x000fce00078e00ff */
[----:B------:R-:W-:Y:S05]  /*a8d0*/  WARPSYNC.COLLECTIVE R15, `(.L_x_440) ;  /* 0x000000000f087348 */ /* 0x000fea0003c00000 */
[----:B------:R-:W-:Y:S01]  /*a8e0*/  NOP ;  /* 0x0000000000007918 */ /* 0x000fe20000000000 */
[----:B------:R-:W-:Y:S01]  /*a8f0*/  ENDCOLLECTIVE ;  /* 0x000000000000791b */ /* 0x000fe20003800000 */
.L_x_440:
[----:B------:R-:W-:Y:S05]  /*a900*/  BSYNC B0 ;  /* 0x0000000000007941 */ /* 0x000fea0003800000 */
.L_x_439:
[----:B------:R-:W-:Y:S05]  /*a910*/  BRA `(.L_x_441) ;  /* 0xffffffd0006c7947 */ /* 0x000fea000383ffff */
.L_x_383:
[----:B------:R-:W-:Y:S01]  /*a920*/  BSSY B0, `(.L_x_442) ;  /* 0x0000005000007945 */ /* 0x000fe20003800000 */
[----:B------:R-:W-:-:S07]  /*a930*/  IMAD.MOV.U32 R15, RZ, RZ, -0x1 ;  /* 0xffffffffff0f7424 */ /* 0x000fce00078e00ff */
[----:B------:R-:W-:Y:S05]  /*a940*/  WARPSYNC.COLLECTIVE R15, `(.L_x_443) ;  /* 0x000000000f087348 */ /* 0x000fea0003c00000 */
[----:B------:R-:W-:Y:S01]  /*a950*/  NOP ;  /* 0x0000000000007918 */ /* 0x000fe20000000000 */
[----:B------:R-:W-:Y:S01]  /*a960*/  ENDCOLLECTIVE ;  /* 0x000000000000791b */ /* 0x000fe20003800000 */
.L_x_443:
[----:B------:R-:W-:Y:S05]  /*a970*/  BSYNC B0 ;  /* 0x0000000000007941 */ /* 0x000fea0003800000 */
.L_x_442:
[----:B------:R-:W-:Y:S05]  /*a980*/  BRA `(.L_x_444) ;  /* 0xffffffd400847947 */ /* 0x000fea000383ffff */
.L_x_396:
[----:B------:R-:W-:Y:S01]  /*a990*/  BSSY B0, `(.L_x_445) ;  /* 0x0000005000007945 */ /* 0x000fe20003800000 */
[----:B------:R-:W-:-:S07]  /*a9a0*/  IMAD.MOV.U32 R15, RZ, RZ, -0x1 ;  /* 0xffffffffff0f7424 */ /* 0x000fce00078e00ff */
[----:B------:R-:W-:Y:S05]  /*a9b0*/  WARPSYNC.COLLECTIVE R15, `(.L_x_446) ;  /* 0x000000000f087348 */ /* 0x000fea0003c00000 */
[----:B------:R-:W-:Y:S01]  /*a9c0*/  NOP ;  /* 0x0000000000007918 */ /* 0x000fe20000000000 */
[----:B------:R-:W-:Y:S01]  /*a9d0*/  ENDCOLLECTIVE ;  /* 0x000000000000791b */ /* 0x000fe20003800000 */
.L_x_446:
[----:B------:R-:W-:Y:S05]  /*a9e0*/  BSYNC B0 ;  /* 0x0000000000007941 */ /* 0x000fea0003800000 */
.L_x_445:
[----:B------:R-:W-:Y:S05]  /*a9f0*/  BRA `(.L_x_447) ;  /* 0xffffffd800a07947 */ /* 0x000fea000383ffff */
.L_x_405:
[----:B-1----:R1:W2:Y:S02]  /*aa00*/  SYNCS.PHASECHK.TRANS64.TRYWAIT P1, [R20+URZ+0x38820], R3 ;  /* 0x03882003140075a7 */ /* 0x0022a4000802017f */
[----:B--2---:R-:W-:Y:S05]  /*aa10*/  @!P1 NANOSLEEP.SYNCS 0x989680 ;  /* 0x009896800000995d */ /* 0x004fea0003900000 */
[----:B------:R-:W2:Y:S02]  /*aa20*/  @!P1 SYNCS.PHASECHK.TRANS64 P1, [R20+URZ+0x38820], R3 ;  /* 0x03882003140095a7 */ /* 0x000ea4000802007f */
[----:B--2---:R-:W-:Y:S05]  /*aa30*/  @!P1 BRA `(.L_x_405) ;  /* 0xfffffffc00f09947 */ /* 0x004fea000383ffff */
[----:B------:R-:W-:Y:S05]  /*aa40*/  BRA `(.L_x_448) ;  /* 0xffffffe000787947 */ /* 0x000fea000383ffff */
.L_x_409:
[----:B-1----:R1:W2:Y:S02]  /*aa50*/  SYNCS.PHASECHK.TRANS64.TRYWAIT P1, [R20+URZ+0x38840], R21 ;  /* 0x03884015140075a7 */ /* 0x0022a4000802017f */
[----:B--2---:R-:W-:Y:S05]  /*aa60*/  @!P1 NANOSLEEP.SYNCS 0x989680 ;  /* 0x009896800000995d */ /* 0x004fea0003900000 */
[----:B------:R-:W2:Y:S02]  /*aa70*/  @!P1 SYNCS.PHASECHK.TRANS64 P1, [R20+URZ+0x38840], R21 ;  /* 0x03884015140095a7 */ /* 0x000ea4000802007f */
[----:B--2---:R-:W-:Y:S05]  /*aa80*/  @!P1 BRA `(.L_x_409) ;  /* 0xfffffffc00f09947 */ /* 0x004fea000383ffff */
[----:B------:R-:W-:Y:S05]  /*aa90*/  BRA `(.L_x_449) ;  /* 0xffffffe400e87947 */ /* 0x000fea000383ffff */
.L_x_411:
[----:B---3--:R3:W4:Y:S02]  /*aaa0*/  SYNCS.PHASECHK.TRANS64.TRYWAIT P1, [R20+URZ+0x38828], R21 ;  /* 0x03882815140075a7 */ /* 0x008724000802017f */
[----:B----4-:R-:W-:Y:S05]  /*aab0*/  @!P1 NANOSLEEP.SYNCS 0x989680 ;  /* 0x009896800000995d */ /* 0x010fea0003900000 */
[----:B------:R-:W4:Y:S02]  /*aac0*/  @!P1 SYNCS.PHASECHK.TRANS64 P1, [R20+URZ+0x38828], R21 ;  /* 0x03882815140095a7 */ /* 0x000f24000802007f */
[----:B----4-:R-:W-:Y:S05]  /*aad0*/  @!P1 BRA `(.L_x_411) ;  /* 0xfffffffc00f09947 */ /* 0x010fea000383ffff */
[----:B------:R-:W-:Y:S05]  /*aae0*/  BRA `(.L_x_450) ;  /* 0xffffffe8007c7947 */ /* 0x000fea000383ffff */
.L_x_413:
[----:B--2---:R2:W4:Y:S02]  /*aaf0*/  SYNCS.PHASECHK.TRANS64.TRYWAIT P1, [R20+URZ+0x38848], R21 ;  /* 0x03884815140075a7 */ /* 0x004524000802017f */
[----:B----4-:R-:W-:Y:S05]  /*ab00*/  @!P1 NANOSLEEP.SYNCS 0x989680 ;  /* 0x009896800000995d */ /* 0x010fea0003900000 */
[----:B------:R-:W4:Y:S02]  /*ab10*/  @!P1 SYNCS.PHASECHK.TRANS64 P1, [R20+URZ+0x38848], R21 ;  /* 0x03884815140095a7 */ /* 0x000f24000802007f */
[----:B----4-:R-:W-:Y:S05]  /*ab20*/  @!P1 BRA `(.L_x_413) ;  /* 0xfffffffc00f09947 */ /* 0x010fea000383ffff */
[----:B------:R-:W-:Y:S05]  /*ab30*/  BRA `(.L_x_451) ;  /* 0xffffffe800ec7947 */ /* 0x000fea000383ffff */
.L_x_415:
[----:B------:R-:W-:-:S07]  /*ab40*/  SHF.L.U32 R5, R18, 0x1f, RZ ;  /* 0x0000001f12057819 */ /* 0x000fce00000006ff */
.L_x_452:
[----:B-1----:R1:W2:Y:S02]  /*ab50*/  SYNCS.PHASECHK.TRANS64.TRYWAIT P1, [R20+URZ+0x38820], R5 ;  /* 0x03882005140075a7 */ /* 0x0022a4000802017f */
[----:B--2---:R-:W-:Y:S05]  /*ab60*/  @!P1 NANOSLEEP.SYNCS 0x989680 ;  /* 0x009896800000995d */ /* 0x004fea0003900000 */
[----:B------:R-:W2:Y:S02]  /*ab70*/  @!P1 SYNCS.PHASECHK.TRANS64 P1, [R20+URZ+0x38820], R5 ;  /* 0x03882005140095a7 */ /* 0x000ea4000802007f */
[----:B--2---:R-:W-:Y:S05]  /*ab80*/  @!P1 BRA `(.L_x_452) ;  /* 0xfffffffc00f09947 */ /* 0x004fea000383ffff */
[----:B------:R-:W-:Y:S05]  /*ab90*/  BRA `(.L_x_453) ;  /* 0xffffffec00747947 */ /* 0x000fea000383ffff */
.L_x_418:
[----:B---3--:R3:W4:Y:S02]  /*aba0*/  SYNCS.PHASECHK.TRANS64.TRYWAIT P1, [R20+URZ+0x38840], R9 ;  /* 0x03884009140075a7 */ /* 0x008724000802017f */
[----:B----4-:R-:W-:Y:S05]  /*abb0*/  @!P1 NANOSLEEP.SYNCS 0x989680 ;  /* 0x009896800000995d */ /* 0x010fea0003900000 */
[----:B------:R-:W4:Y:S02]  /*abc0*/  @!P1 SYNCS.PHASECHK.TRANS64 P1, [R20+URZ+0x38840], R9 ;  /* 0x03884009140095a7 */ /* 0x000f24000802007f */
[----:B----4-:R-:W-:Y:S05]  /*abd0*/  @!P1 BRA `(.L_x_418) ;  /* 0xfffffffc00f09947 */ /* 0x010fea000383ffff */
[----:B------:R-:W-:Y:S05]  /*abe0*/  BRA `(.L_x_454) ;  /* 0xffffffec00fc7947 */ /* 0x000fea000383ffff */
.L_x_420:
[----:B-1----:R1:W2:Y:S02]  /*abf0*/  SYNCS.PHASECHK.TRANS64.TRYWAIT P1, [R20+URZ+0x38828], R9 ;  /* 0x03882809140075a7 */ /* 0x0022a4000802017f */
[----:B--2---:R-:W-:Y:S05]  /*ac00*/  @!P1 NANOSLEEP.SYNCS 0x989680 ;  /* 0x009896800000995d */ /* 0x004fea0003900000 */
[----:B------:R-:W2:Y:S02]  /*ac10*/  @!P1 SYNCS.PHASECHK.TRANS64 P1, [R20+URZ+0x38828], R9 ;  /* 0x03882809140095a7 */ /* 0x000ea4000802007f */
[----:B--2---:R-:W-:Y:S05]  /*ac20*/  @!P1 BRA `(.L_x_420) ;  /* 0xfffffffc00f09947 */ /* 0x004fea000383ffff */
[----:B------:R-:W-:Y:S05]  /*ac30*/  BRA `(.L_x_455) ;  /* 0xfffffff000847947 */ /* 0x000fea000383ffff */
.L_x_422:
[----:B----4-:R4:W1:Y:S02]  /*ac40*/  SYNCS.PHASECHK.TRANS64.TRYWAIT P0, [R4+URZ+0x38840], R3 ;  /* 0x03884003040075a7 */ /* 0x010864000800017f */
[----:B-1----:R-:W-:Y:S05]  /*ac50*/  @!P0 NANOSLEEP.SYNCS 0x989680 ;  /* 0x009896800000895d */ /* 0x002fea0003900000 */
[----:B------:R-:W1:Y:S02]  /*ac60*/  @!P0 SYNCS.PHASECHK.TRANS64 P0, [R4+URZ+0x38840], R3 ;  /* 0x03884003040085a7 */ /* 0x000e64000800007f */
[----:B-1----:R-:W-:Y:S05]  /*ac70*/  @!P0 BRA `(.L_x_422) ;  /* 0xfffffffc00f08947 */ /* 0x002fea000383ffff */
[----:B------:R-:W-:Y:S05]  /*ac80*/  BRA `(.L_x_456) ;  /* 0xfffffff4000c7947 */ /* 0x000fea000383ffff */
.L_x_424:
[----:B------:R-:W-:Y:S01]  /*ac90*/  BSSY B0, `(.L_x_457) ;  /* 0x0000006000007945 */ /* 0x000fe20003800000 */
[----:B------:R-:W-:-:S07]  /*aca0*/  IMAD.MOV.U32 R15, RZ, RZ, -0x1 ;  /* 0xffffffffff0f7424 */ /* 0x000fce00078e00ff */
[----:B------:R-:W-:Y:S05]  /*acb0*/  WARPSYNC.COLLECTIVE R15, `(.L_x_458) ;  /* 0x000000000f0c7348 */ /* 0x000fea0003c00000 */
[----:B------:R-:W-:Y:S02]  /*acc0*/  ELECT P6, UR62, PT ;  /* 0x00000000003e782f */ /* 0x000fe400038c0000 */
[----:B------:R-:W-:Y:S01]  /*acd0*/  MOV R14, UR62 ;  /* 0x0000003e000e7c02 */ /* 0x000fe20008000f00 */
[----:B------:R-:W-:Y:S10]  /*ace0*/  ENDCOLLECTIVE ;  /* 0x000000000000791b */ /* 0x000ff40003800000 */
.L_x_458:
[----:B------:R-:W-:Y:S05]  /*acf0*/  BSYNC B0 ;  /* 0x0000000000007941 */ /* 0x000fea0003800000 */
.L_x_457:
[----:B------:R-:W-:Y:S01]  /*ad00*/  PLOP3.LUT P0, PT, P6, PT, PT, 0x80, 0x0 ;  /* 0x000000000000781c */ /* 0x000fe2000370f070 */
[----:B------:R-:W-:-:S12]  /*ad10*/  BRA `(.L_x_459) ;  /* 0xfffffff400b47947 */ /* 0x000fd8000383ffff */
.L_x_426:
[----:B-1----:R1:W2:Y:S02]  /*ad20*/  SYNCS.PHASECHK.TRANS64.TRYWAIT P1, [R7+URZ], R4 ;  /* 0x00000004070075a7 */ /* 0x0022a4000802017f */
[----:B--2---:R-:W-:Y:S05]  /*ad30*/  @!P1 NANOSLEEP.SYNCS 0x989680 ;  /* 0x009896800000995d */ /* 0x004fea0003900000 */
[----:B------:R-:W2:Y:S02]  /*ad40*/  @!P1 SYNCS.PHASECHK.TRANS64 P1, [R7+URZ], R4 ;  /* 0x00000004070095a7 */ /* 0x000ea4000802007f */
[----:B--2---:R-:W-:Y:S05]  /*ad50*/  @!P1 BRA `(.L_x_426) ;  /* 0xfffffffc00f09947 */ /* 0x004fea000383ffff */
[----:B------:R-:W-:Y:S05]  /*ad60*/  BRA `(.L_x_460) ;  /* 0xfffffff400f47947 */ /* 0x000fea000383ffff */
.L_x_427:
[----:B--2---:R2:W3:Y:S02]  /*ad70*/  SYNCS.PHASECHK.TRANS64.TRYWAIT P1, [R3+URZ], R2 ;  /* 0x00000002030075a7 */ /* 0x0044e4000802017f */
[----:B---3--:R-:W-:Y:S05]  /*ad80*/  @!P1 NANOSLEEP.SYNCS 0x989680 ;  /* 0x009896800000995d */ /* 0x008fea0003900000 */
[----:B------:R-:W3:Y:S02]  /*ad90*/  @!P1 SYNCS.PHASECHK.TRANS64 P1, [R3+URZ], R2 ;  /* 0x00000002030095a7 */ /* 0x000ee4000802007f */
[----:B---3--:R-:W-:Y:S05]  /*ada0*/  @!P1 BRA `(.L_x_427) ;  /* 0xfffffffc00f09947 */ /* 0x008fea000383ffff */
[----:B------:R-:W-:Y:S05]  /*adb0*/  BRA `(.L_x_461) ;  /* 0xfffffff400e87947 */ /* 0x000fea000383ffff */
.L_x_429:
[----:B--2---:R2:W3:Y:S02]  /*adc0*/  SYNCS.PHASECHK.TRANS64.TRYWAIT P0, [R5+URZ], R4 ;  /* 0x00000004050075a7 */ /* 0x0044e4000800017f */
[----:B---3--:R-:W-:Y:S05]  /*add0*/  @!P0 NANOSLEEP.SYNCS 0x989680 ;  /* 0x009896800000895d */ /* 0x008fea0003900000 */
[----:B------:R-:W3:Y:S02]  /*ade0*/  @!P0 SYNCS.PHASECHK.TRANS64 P0, [R5+URZ], R4 ;  /* 0x00000004050085a7 */ /* 0x000ee4000800007f */
[----:B---3--:R-:W-:Y:S05]  /*adf0*/  @!P0 BRA `(.L_x_429) ;  /* 0xfffffffc00f08947 */ /* 0x008fea000383ffff */
[----:B------:R-:W-:Y:S05]  /*ae00*/  BRA `(.L_x_462) ;  /* 0xfffffff400ec7947 */ /* 0x000fea000383ffff */
.L_x_463:
        /* <DEDUP_REMOVED lines=15> */
.L_x_3685:


//--------------------- .text._ZN7cutlass13device_kernelIN5flash22FlashAttnBwdPreprocessIN4cute5tupleIJNS3_1CILi80EEENS5_ILi128EEEEEENS_10bfloat16_tEfNS_4arch4Sm90ELb1ELb0EEEEEvNT_6ParamsE --------------------------
	.section	.text._ZN7cutlass13device_kernelIN5flash22FlashAttnBwdPreprocessIN4cute5tupleIJNS3_1CILi80EEENS5_ILi128EEEEEENS_10bfloat16_tEfNS_4arch4Sm90ELb1ELb0EEEEEvNT_6ParamsE,"ax",@progbits
	.align	128
.text._ZN7cutlass13device_kernelIN5flash22FlashAttnBwdPreprocessIN4cute5tupleIJNS3_1CILi80EEENS5_ILi128EEEEEENS_10bfloat16_tEfNS_4arch4Sm90ELb1ELb0EEEEEvNT_6ParamsE:
        .type           _ZN7cutlass13device_kernelIN5flash22FlashAttnBwdPreprocessIN4cute5tupleIJNS3_1CILi80EEENS5_ILi128EEEEEENS_10bfloat16_tEfNS_4arch4Sm90ELb1ELb0EEEEEvNT_6ParamsE,@function
        .size           _ZN7cutlass13device_kernelIN5flash22FlashAttnBwdPreprocessIN4cute5tupleIJNS3_1CILi80EEENS5_ILi128EEEEEENS_10bfloat16_tEfNS_4arch4Sm90ELb1ELb0EEEEEvNT_6ParamsE,(.L_x_3686 - _ZN7cutlass13device_kernelIN5flash22FlashAttnBwdPreprocessIN4cute5tupleIJNS3_1CILi80EEENS5_ILi128EEEEEENS_10bfloat16_tEfNS_4arch4Sm90ELb1ELb0EEEEEvNT_6ParamsE)
        .other          _ZN7cutlass13device_kernelIN5flash22FlashAttnBwdPreprocessIN4cute5tupleIJNS3_1CILi80EEENS5_ILi128EEEEEENS_10bfloat16_tEfNS_4arch4Sm90ELb1ELb0EEEEEvNT_6ParamsE,@"STO_CUDA_ENTRY STV_DEFAULT"
_ZN7cutlass13device_kernelIN5flash22FlashAttnBwdPreprocessIN4cute5tupleIJNS3_1CILi80EEENS5_ILi128EEEEEENS_10bfloat16_tEfNS_4arch4Sm90ELb1ELb0EEEEEvNT_6ParamsE:
[----:B------:R-:W-:Y:S01]  /*0000*/  LDC R1, c[0x0][0x28] ;  /* 0x00000a00ff017b82 */ /* 0x000fe20000000800 */
[----:B------:R-:W0:Y:S07]  /*0010*/  S2R R0, SR_TID.X ;  /* 0x0000000000007919 */ /* 0x000e2e0000002100 */
[----:B------:R-:W1:Y:S01]  /*0020*/  LDC R7, c[0x0][0x218] ;  /* 0x00008600ff077b82 */ /* 0x000e620000000800 */
[----:B------:R-:W-:Y:S01]  /*0030*/  ULDC.64 UR4, c[0x0][0x208] ;  /* 0x0000820000047ab9 */ /* 0x000fe20000000a00 */
[----:B------:R-:W-:Y:S01]  /*0040*/  BSSY B0, `(.L_x_464) ;  /* 0x0000027000007945 */ /* 0x000fe20003800000 */
[----:B------:R-:W1:Y:S05]  /*0050*/  S2R R2, SR_CTAID.X ;  /* 0x0000000000027919 */ /* 0x000e6a0000002500 */
[----:B------:R-:W2:Y:S08]  /*0060*/  S2UR UR6, SR_CTAID.Y ;  /* 0x00000000000679c3 */ /* 0x000eb00000002600 */
[----:B------:R-:W3:Y:S08]  /*0070*/  S2UR UR7, SR_CTAID.Z ;  /* 0x00000000000779c3 */ /* 0x000ef00000002700 */
[----:B------:R-:W4:Y:S01]  /*0080*/  LDC.64 R16, c[0x0][0x230] ;  /* 0x00008c00ff107b82 */ /* 0x000f220000000a00 */
[----:B0-----:R-:W-:-:S07]  /*0090*/  SHF.R.S32.HI R3, RZ, 0x1f, R0 ;  /* 0x0000001fff037819 */ /* 0x001fce0000011400 */
[----:B------:R-:W0:Y:S01]  /*00a0*/  LDC.64 R20, c[0x0][0x238] ;  /* 0x00008e00ff147b82 */ /* 0x000e220000000a00 */
[----:B------:R-:W-:Y:S01]  /*00b0*/  ISETP.GT.AND P0, PT, R0, 0x4f, PT ;  /* 0x0000004f0000780c */ /* 0x000fe20003f04270 */
[----:B--2---:R-:W-:Y:S01]  /*00c0*/  USHF.R.S32.HI UR8, URZ, 0x1f, UR6 ;  /* 0x0000001f3f087899 */ /* 0x004fe20008011406 */
[----:B------:R-:W-:Y:S01]  /*00d0*/  LEA.HI R4, R3, R0, RZ, 0x4 ;  /* 0x0000000003047211 */ /* 0x000fe200078f20ff */
[----:B-1----:R-:W-:-:S03]  /*00e0*/  IMAD R3, R2, -0x50, R7 ;  /* 0xffffffb002037824 */ /* 0x002fc600078e0207 */
[----:B------:R-:W-:Y:S01]  /*00f0*/  LOP3.LUT R5, R4, 0xfffffff0, RZ, 0xc0, !PT ;  /* 0xfffffff004057812 */ /* 0x000fe200078ec0ff */
[----:B------:R-:W1:Y:S01]  /*0100*/  LDC.64 R8, c[0x0][0x250] ;  /* 0x00009400ff087b82 */ /* 0x000e620000000a00 */
[CC--:B------:R-:W-:Y:S01]  /*0110*/  ISETP.GE.OR P1, PT, R0.reuse, R3.reuse, P0 ;  /* 0x000000030000720c */ /* 0x0c0fe20000726670 */
[----:B---3--:R-:W-:Y:S01]  /*0120*/  USHF.R.S32.HI UR9, URZ, 0x1f, UR7 ;  /* 0x0000001f3f097899 */ /* 0x008fe20008011407 */
[----:B------:R-:W-:Y:S01]  /*0130*/  SHF.R.S32.HI R54, RZ, 0x4, R4 ;  /* 0x00000004ff367819 */ /* 0x000fe20000011404 */
[----:B------:R-:W-:Y:S02]  /*0140*/  IMAD.IADD R5, R0, 0x1, -R5 ;  /* 0x0000000100057824 */ /* 0x000fe400078e0a05 */
[----:B------:R-:W-:Y:S01]  /*0150*/  IMAD.MOV.U32 R4, RZ, RZ, 0x7f800000 ;  /* 0x7f800000ff047424 */ /* 0x000fe200078e00ff */
[----:B------:R-:W-:Y:S02]  /*0160*/  ISETP.GE.AND P3, PT, R54, R3, PT ;  /* 0x000000033600720c */ /* 0x000fe40003f66270 */
[----:B------:R-:W-:-:S05]  /*0170*/  SHF.L.U32 R22, R5, 0x3, RZ ;  /* 0x0000000305167819 */ /* 0x000fca00000006ff */
[----:B------:R-:W-:Y:S06]  /*0180*/  @P1 BRA `(.L_x_465) ;  /* 0x0000000000481947 */ /* 0x000fec0003800000 */
[----:B------:R-:W2:Y:S01]  /*0190*/  LDC.64 R12, c[0x0][0x290] ;  /* 0x0000a400ff0c7b82 */ /* 0x000ea20000000a00 */
[----:B------:R-:W-:Y:S01]  /*01a0*/  IMAD R11, R2, 0x50, RZ ;  /* 0x00000050020b7824 */ /* 0x000fe200078e02ff */
[----:B------:R-:W-:Y:S01]  /*01b0*/  SHF.R.S32.HI R4, RZ, 0x1f, R0 ;  /* 0x0000001fff047819 */ /* 0x000fe20000011400 */
[----:B------:R-:W-:-:S03]  /*01c0*/  ULDC.64 UR10, c[0x0][0x288] ;  /* 0x0000a200000a7ab9 */ /* 0x000fc60000000a00 */
[C---:B------:R-:W-:Y:S02]  /*01d0*/  IADD3 R10, P1, R11.reuse, R0, RZ ;  /* 0x000000000b0a7210 */ /* 0x040fe40007f3e0ff */
[----:B------:R-:W3:Y:S02]  /*01e0*/  LDC.64 R14, c[0x0][0x298] ;  /* 0x0000a600ff0e7b82 */ /* 0x000ee40000000a00 */
[----:B------:R-:W-:Y:S01]  /*01f0*/  LEA.HI.X.SX32 R11, R11, R4, 0x1, P1 ;  /* 0x000000040b0b7211 */ /* 0x000fe200008f0eff */
[C---:B--2---:R-:W-:Y:S02]  /*0200*/  IMAD R6, R12.reuse, UR8, RZ ;  /* 0x000000080c067c24 */ /* 0x044fe4000f8e02ff */
[----:B------:R-:W-:-:S04]  /*0210*/  IMAD.WIDE.U32 R10, R12, UR6, R10 ;  /* 0x000000060c0a7c25 */ /* 0x000fc8000f8e000a */
[----:B------:R-:W-:Y:S02]  /*0220*/  IMAD R13, R13, UR6, R6 ;  /* 0x000000060d0d7c24 */ /* 0x000fe4000f8e0206 */
[C---:B---3--:R-:W-:Y:S02]  /*0230*/  IMAD R4, R14.reuse, UR9, RZ ;  /* 0x000000090e047c24 */ /* 0x048fe4000f8e02ff */
[----:B------:R-:W-:Y:S02]  /*0240*/  IMAD.IADD R11, R11, 0x1, R13 ;  /* 0x000000010b0b7824 */ /* 0x000fe400078e020d */
[----:B------:R-:W-:Y:S02]  /*0250*/  IMAD R13, R15, UR7, R4 ;  /* 0x000000070f0d7c24 */ /* 0x000fe4000f8e0204 */
[----:B------:R-:W-:-:S05]  /*0260*/  IMAD.WIDE.U32 R10, R14, UR7, R10 ;  /* 0x000000070e0a7c25 */ /* 0x000fca000f8e000a */
[----:B------:R-:W-:Y:S02]  /*0270*/  IADD3 R11, R11, R13, RZ ;  /* 0x0000000d0b0b7210 */ /* 0x000fe40007ffe0ff */
[----:B------:R-:W-:-:S04]  /*0280*/  LEA R12, P1, R10, UR10, 0x2 ;  /* 0x0000000a0a0c7c11 */ /* 0x000fc8000f8210ff */
[----:B------:R-:W-:-:S05]  /*0290*/  LEA.HI.X R13, R10, UR11, R11, 0x2, P1 ;  /* 0x0000000b0a0d7c11 */ /* 0x000fca00088f140b */
[----:B------:R2:W5:Y:S04]  /*02a0*/  LDG.E R4, desc[UR4][R12.64] ;  /* 0x000000040c047981 */ /* 0x000568000c1e1900 */
.L_x_465:
[----:B------:R-:W-:Y:S05]  /*02b0*/  BSYNC B0 ;  /* 0x0000000000007941 */ /* 0x000fea0003800000 */
.L_x_464:
[----:B------:R-:W-:Y:S01]  /*02c0*/  ULDC UR10, c[0x0][0x21c] ;  /* 0x00008700000a7ab9 */ /* 0x000fe20000000800 */
[----:B------:R-:W3:Y:S01]  /*02d0*/  LDC.64 R18, c[0x0][0x258] ;  /* 0x00009600ff127b82 */ /* 0x000ee20000000a00 */
[----:B------:R-:W-:Y:S01]  /*02e0*/  ISETP.LT.AND P2, PT, R22, UR10, !P3 ;  /* 0x0000000a16007c0c */ /* 0x000fe2000df41270 */
[----:B----4-:R-:W-:Y:S01]  /*02f0*/  IMAD R6, R16, UR8, RZ ;  /* 0x0000000810067c24 */ /* 0x010fe2000f8e02ff */
[----:B------:R-:W-:Y:S02]  /*0300*/  SHF.R.S32.HI R23, RZ, 0x1f, R22 ;  /* 0x0000001fff177819 */ /* 0x000fe40000011416 */
[----:B------:R-:W-:Y:S01]  /*0310*/  SHF.R.S32.HI R55, RZ, 0x1f, R54 ;  /* 0x0000001fff377819 */ /* 0x000fe20000011436 */
[----:B------:R-:W-:Y:S01]  /*0320*/  IMAD R11, R17, UR6, R6 ;  /* 0x00000006110b7c24 */ /* 0x000fe2000f8e0206 */
[----:B------:R-:W-:Y:S01]  /*0330*/  ISETP.GE.AND P1, PT, R22, UR10, PT ;  /* 0x0000000a16007c0c */ /* 0x000fe2000bf26270 */
[----:B--2---:R-:W-:-:S04]  /*0340*/  IMAD.WIDE.U32 R12, R16, UR6, R22 ;  /* 0x00000006100c7c25 */ /* 0x004fc8000f8e0016 */
[----:B0-----:R-:W-:Y:S02]  /*0350*/  IMAD R6, R20, UR9, RZ ;  /* 0x0000000914067c24 */ /* 0x001fe4000f8e02ff */
[----:B------:R-:W0:Y:S01]  /*0360*/  @P2 LDC.64 R14, c[0x0][0x228] ;  /* 0x00008a00ff0e2b82 */ /* 0x000e220000000a00 */
[----:B------:R-:W-:Y:S02]  /*0370*/  IMAD.IADD R13, R13, 0x1, R11 ;  /* 0x000000010d0d7824 */ /* 0x000fe400078e020b */
[----:B-1----:R-:W-:Y:S02]  /*0380*/  IMAD R16, R8, UR8, RZ ;  /* 0x0000000808107c24 */ /* 0x002fe4000f8e02ff */
[----:B------:R-:W-:Y:S01]  /*0390*/  IMAD R17, R21, UR7, R6 ;  /* 0x0000000715117c24 */ /* 0x000fe2000f8e0206 */
[----:B------:R-:W-:Y:S01]  /*03a0*/  IADD3 R6, R54, 0x10, RZ ;  /* 0x0000001036067810 */ /* 0x000fe20007ffe0ff */
[----:B------:R-:W-:Y:S01]  /*03b0*/  IMAD.WIDE.U32 R20, R20, UR7, R12 ;  /* 0x0000000714147c25 */ /* 0x000fe2000f8e000c */
[----:B------:R-:W1:Y:S02]  /*03c0*/  @P2 LDC.64 R10, c[0x0][0x248] ;  /* 0x00009200ff0a2b82 */ /* 0x000e640000000a00 */
[----:B------:R-:W-:Y:S01]  /*03d0*/  ISETP.LT.AND P4, PT, R6, R3, !P1 ;  /* 0x000000030600720c */ /* 0x000fe20004f81270 */
[----:B------:R-:W-:-:S02]  /*03e0*/  IMAD R13, R9, UR6, R16 ;  /* 0x00000006090d7c24 */ /* 0x000fc4000f8e0210 */
[----:B------:R-:W-:-:S03]  /*03f0*/  IMAD.WIDE.U32 R8, R8, UR6, R22 ;  /* 0x0000000608087c25 */ /* 0x000fc6000f8e0016 */
[----:B------:R-:W2:Y:S01]  /*0400*/  @P2 LDC.64 R30, c[0x0][0x210] ;  /* 0x00008400ff1e2b82 */ /* 0x000ea20000000a00 */
[----:B---3--:R-:W-:Y:S02]  /*0410*/  IMAD R16, R18, UR9, RZ ;  /* 0x0000000912107c24 */ /* 0x008fe4000f8e02ff */
[----:B------:R-:W-:Y:S02]  /*0420*/  IMAD.IADD R9, R9, 0x1, R13 ;  /* 0x0000000109097824 */ /* 0x000fe400078e020d */
[----:B------:R-:W-:-:S03]  /*0430*/  IMAD.WIDE R48, R2, 0x50, R54 ;  /* 0x0000005002307825 */ /* 0x000fc600078e0236 */
[----:B------:R-:W3:Y:S01]  /*0440*/  @P2 LDC.64 R12, c[0x0][0x240] ;  /* 0x00009000ff0c2b82 */ /* 0x000ee20000000a00 */
[----:B------:R-:W-:Y:S02]  /*0450*/  IMAD R19, R19, UR7, R16 ;  /* 0x0000000713137c24 */ /* 0x000fe4000f8e0210 */
[----:B------:R-:W-:Y:S01]  /*0460*/  IMAD.WIDE.U32 R40, R18, UR7, R8 ;  /* 0x0000000712287c25 */ /* 0x000fe2000f8e0008 */
[----:B------:R-:W-:Y:S02]  /*0470*/  IADD3 R9, R21, R17, RZ ;  /* 0x0000001115097210 */ /* 0x000fe40007ffe0ff */
[----:B------:R-:W-:Y:S01]  /*0480*/  @P2 MOV R8, R20 ;  /* 0x0000001400082202 */ /* 0x000fe20000000f00 */
[----:B0-----:R-:W-:Y:S01]  /*0490*/  @P2 IMAD R16, R49, R14, RZ ;  /* 0x0000000e31102224 */ /* 0x001fe200078e02ff */
[----:B------:R-:W0:Y:S01]  /*04a0*/  @P4 LDC.64 R24, c[0x0][0x228] ;  /* 0x00008a00ff184b82 */ /* 0x000e220000000a00 */
[----:B------:R-:W-:Y:S02]  /*04b0*/  IMAD.IADD R41, R41, 0x1, R19 ;  /* 0x0000000129297824 */ /* 0x000fe400078e0213 */
[----:B------:R-:W-:-:S02]  /*04c0*/  @P2 IMAD R17, R48, R15, R16 ;  /* 0x0000000f30112224 */ /* 0x000fc400078e0210 */
[----:B------:R-:W-:Y:S01]  /*04d0*/  @P2 IMAD.WIDE.U32 R14, R48, R14, R8 ;  /* 0x0000000e300e2225 */ /* 0x000fe200078e0008 */
[----:B------:R-:W-:Y:S02]  /*04e0*/  IADD3 R8, R54, 0x20, RZ ;  /* 0x0000002036087810 */ /* 0x000fe40007ffe0ff */
[----:B------:R-:W4:Y:S01]  /*04f0*/  @P4 LDC.64 R28, c[0x0][0x248] ;  /* 0x00009200ff1c4b82 */ /* 0x000f220000000a00 */
[----:B------:R-:W-:Y:S01]  /*0500*/  @P2 IMAD.IADD R15, R15, 0x1, R17 ;  /* 0x000000010f0f2824 */ /* 0x000fe200078e0211 */
[----:B--2---:R-:W-:Y:S01]  /*0510*/  @P2 LEA R30, P5, R14, R30, 0x1 ;  /* 0x0000001e0e1e2211 */ /* 0x004fe200078a08ff */
[----:B-1----:R-:W-:-:S03]  /*0520*/  @P2 IMAD R16, R49, R10, RZ ;  /* 0x0000000a31102224 */ /* 0x002fc600078e02ff */
[----:B------:R-:W-:Y:S01]  /*0530*/  @P2 LEA.HI.X R31, R14, R31, R15, 0x1, P5 ;  /* 0x0000001f0e1f2211 */ /* 0x000fe200028f0c0f */
[----:B------:R-:W-:Y:S01]  /*0540*/  @P2 IMAD R19, R48, R11, R16 ;  /* 0x0000000b30132224 */ /* 0x000fe200078e0210 */
[----:B------:R-:W-:Y:S01]  /*0550*/  ISETP.LT.AND P5, PT, R8, R3, !P1 ;  /* 0x000000030800720c */ /* 0x000fe20004fa1270 */
[----:B------:R-:W-:Y:S01]  /*0560*/  @P2 IMAD.WIDE.U32 R10, R48, R10, R40 ;  /* 0x0000000a300a2225 */ /* 0x000fe200078e0028 */
[----:B------:R-:W-:Y:S02]  /*0570*/  CS2R R14, SRZ ;  /* 0x00000000000e7805 */ /* 0x000fe4000001ff00 */
[----:B------:R-:W-:Y:S01]  /*0580*/  CS2R R16, SRZ ;  /* 0x0000000000107805 */ /* 0x000fe2000001ff00 */
[----:B------:R-:W1:Y:S01]  /*0590*/  @P4 LDC.64 R32, c[0x0][0x210] ;  /* 0x00008400ff204b82 */ /* 0x000e620000000a00 */
[----:B------:R-:W-:Y:S01]  /*05a0*/  @P2 IMAD.IADD R11, R11, 0x1, R19 ;  /* 0x000000010b0b2824 */ /* 0x000fe200078e0213 */
[----:B---3--:R-:W-:Y:S02]  /*05b0*/  @P2 LEA R36, P6, R10, R12, 0x1 ;  /* 0x0000000c0a242211 */ /* 0x008fe400078c08ff */
[----:B------:R-:W-:-:S02]  /*05c0*/  CS2R R18, SRZ ;  /* 0x0000000000127805 */ /* 0x000fc4000001ff00 */
[----:B------:R-:W-:Y:S02]  /*05d0*/  @P2 LEA.HI.X R37, R10, R13, R11, 0x1, P6 ;  /* 0x0000000d0a252211 */ /* 0x000fe400030f0c0b */
[----:B------:R-:W-:Y:S02]  /*05e0*/  CS2R R12, SRZ ;  /* 0x00000000000c7805 */ /* 0x000fe4000001ff00 */
[C---:B------:R-:W-:Y:S01]  /*05f0*/  @P4 IADD3 R23, P6, R48.reuse, 0x10, RZ ;  /* 0x0000001030174810 */ /* 0x040fe20007fde0ff */
[----:B------:R-:W2:Y:S01]  /*0600*/  @P5 LDC.64 R26, c[0x0][0x228] ;  /* 0x00008a00ff1a5b82 */ /* 0x000ea20000000a00 */
[----:B------:R-:W3:Y:S02]  /*0610*/  @P2 LDG.E.128 R16, desc[UR4][R36.64] ;  /* 0x0000000424102981 */ /* 0x000ee4000c1e1d00 */
[----:B------:R-:W-:Y:S02]  /*0620*/  @P4 IADD3.X R11, RZ, R49, RZ, P6, !PT ;  /* 0x00000031ff0b4210 */ /* 0x000fe400037fe4ff */
[----:B------:R4:W3:Y:S01]  /*0630*/  @P2 LDG.E.128 R12, desc[UR4][R30.64] ;  /* 0x000000041e0c2981 */ /* 0x0008e2000c1e1d00 */
[----:B------:R-:W-:-:S02]  /*0640*/  @P4 IADD3 R45, P2, R48, 0x10, RZ ;  /* 0x00000010302d4810 */ /* 0x000fc40007f5e0ff */
[----:B0-----:R-:W-:Y:S01]  /*0650*/  @P4 IMAD R10, R11, R24, RZ ;  /* 0x000000180b0a4224 */ /* 0x001fe200078e02ff */
[----:B------:R-:W0:Y:S01]  /*0660*/  @P4 LDC.64 R34, c[0x0][0x240] ;  /* 0x00009000ff224b82 */ /* 0x000e220000000a00 */
[----:B------:R-:W-:Y:S02]  /*0670*/  @P4 IADD3.X R21, RZ, R49, RZ, P2, !PT ;  /* 0x00000031ff154210 */ /* 0x000fe400017fe4ff */
[----:B------:R-:W-:Y:S02]  /*0680*/  @P4 IMAD R43, R23, R25, R10 ;  /* 0x00000019172b4224 */ /* 0x000fe400078e020a */
[----:B------:R-:W-:-:S03]  /*0690*/  VIADD R10, R54, 0x40 ;  /* 0x00000040360a7836 */ /* 0x000fc60000000000 */
[----:B------:R-:W0:Y:S01]  /*06a0*/  @P5 LDC.64 R64, c[0x0][0x210] ;  /* 0x00008400ff405b82 */ /* 0x000e220000000a00 */
[----:B----4-:R-:W-:Y:S01]  /*06b0*/  @P4 IMAD R30, R21, R28, RZ ;  /* 0x0000001c151e4224 */ /* 0x010fe200078e02ff */
[----:B------:R-:W-:Y:S01]  /*06c0*/  @P5 IADD3 R39, P6, R48, 0x20, RZ ;  /* 0x0000002030275810 */ /* 0x000fe20007fde0ff */
[----:B------:R-:W-:Y:S01]  /*06d0*/  @P4 IMAD.MOV.U32 R21, RZ, RZ, R9 ;  /* 0x000000ffff154224 */ /* 0x000fe200078e0009 */
[----:B------:R-:W-:Y:S01]  /*06e0*/  ISETP.GE.AND P2, PT, R10, R3, PT ;  /* 0x000000030a00720c */ /* 0x000fe20003f46270 */
[----:B------:R-:W-:Y:S01]  /*06f0*/  VIADD R52, R54, 0x30 ;  /* 0x0000003036347836 */ /* 0x000fe20000000000 */
[----:B------:R-:W-:Y:S01]  /*0700*/  @P5 IADD3.X R11, RZ, R49, RZ, P6, !PT ;  /* 0x00000031ff0b5210 */ /* 0x000fe200037fe4ff */
[----:B------:R-:W-:Y:S01]  /*0710*/  @P4 IMAD.WIDE.U32 R24, R23, R24, R20 ;  /* 0x0000001817184225 */ /* 0x000fe200078e0014 */
[----:B------:R-:W-:Y:S01]  /*0720*/  ISETP.GE.OR P2, PT, R22, UR10, P2 ;  /* 0x0000000a16007c0c */ /* 0x000fe20009746670 */
[----:B------:R-:W4:Y:S01]  /*0730*/  @P5 LDC.64 R50, c[0x0][0x240] ;  /* 0x00009000ff325b82 */ /* 0x000f220000000a00 */
[----:B------:R-:W-:Y:S01]  /*0740*/  @P4 MOV R23, R41 ;  /* 0x0000002900174202 */ /* 0x000fe20000000f00 */
[----:B------:R-:W-:Y:S01]  /*0750*/  @P4 IMAD.MOV.U32 R22, RZ, RZ, R40 ;  /* 0x000000ffff164224 */ /* 0x000fe200078e0028 */
[----:B------:R-:W-:Y:S01]  /*0760*/  ISETP.LT.AND P1, PT, R52, R3, !P1 ;  /* 0x000000033400720c */ /* 0x000fe20004f21270 */
[----:B------:R-:W-:Y:S01]  /*0770*/  @P4 IMAD R29, R45, R29, R30 ;  /* 0x0000001d2d1d4224 */ /* 0x000fe200078e021e */
[----:B-1----:R-:W-:Y:S01]  /*0780*/  @P4 LEA R32, P6, R24, R32, 0x1 ;  /* 0x0000002018204211 */ /* 0x002fe200078c08ff */
[----:B--2---:R-:W-:Y:S01]  /*0790*/  @P5 IMAD R30, R11, R26, RZ ;  /* 0x0000001a0b1e5224 */ /* 0x004fe200078e02ff */
[----:B------:R-:W-:Y:S01]  /*07a0*/  @P4 IADD3 R11, R25, R43, RZ ;  /* 0x0000002b190b4210 */ /* 0x000fe20007ffe0ff */
[----:B------:R-:W-:-:S04]  /*07b0*/  @P4 IMAD.WIDE.U32 R22, R45, R28, R22 ;  /* 0x0000001c2d164225 */ /* 0x000fc800078e0016 */
[----:B------:R-:W-:Y:S01]  /*07c0*/  @P5 IMAD.MOV.U32 R21, RZ, RZ, R9 ;  /* 0x000000ffff155224 */ /* 0x000fe200078e0009 */
[----:B------:R-:W-:Y:S01]  /*07d0*/  @P4 LEA.HI.X R33, R24, R33, R11, 0x1, P6 ;  /* 0x0000002118214211 */ /* 0x000fe200030f0c0b */
[----:B------:R-:W-:Y:S01]  /*07e0*/  @P5 IMAD R25, R39, R27, R30 ;  /* 0x0000001b27195224 */ /* 0x000fe200078e021e */
[----:B------:R-:W-:Y:S01]  /*07f0*/  @P4 IADD3 R11, R23, R29, RZ ;  /* 0x0000001d170b4210 */ /* 0x000fe20007ffe0ff */
[----:B------:R-:W-:Y:S01]  /*0800*/  @P5 IMAD.WIDE.U32 R26, R39, R26, R20 ;  /* 0x0000001a271a5225 */ /* 0x000fe200078e0014 */
[C---:B0-----:R-:W-:Y:S01]  /*0810*/  @P4 LEA R34, P6, R22.reuse, R34, 0x1 ;  /* 0x0000002216224211 */ /* 0x041fe200078c08ff */
[----:B------:R-:W0:Y:S03]  /*0820*/  @P5 LDC.64 R28, c[0x0][0x248] ;  /* 0x00009200ff1c5b82 */ /* 0x000e260000000a00 */
[----:B------:R-:W-:Y:S01]  /*0830*/  @P4 LEA.HI.X R35, R22, R35, R11, 0x1, P6 ;  /* 0x0000002316234211 */ /* 0x000fe200030f0c0b */
[----:B------:R-:W-:Y:S01]  /*0840*/  @P5 IMAD.IADD R11, R27, 0x1, R25 ;  /* 0x000000011b0b5824 */ /* 0x000fe200078e0219 */
[----:B------:R-:W-:-:S03]  /*0850*/  @P5 LEA R64, P6, R26, R64, 0x1 ;  /* 0x000000401a405211 */ /* 0x000fc600078c08ff */
[----:B------:R-:W1:Y:S01]  /*0860*/  @P1 LDC.64 R38, c[0x0][0x228] ;  /* 0x00008a00ff261b82 */ /* 0x000e620000000a00 */
[----:B------:R-:W-:Y:S02]  /*0870*/  @P5 LEA.HI.X R65, R26, R65, R11, 0x1, P6 ;  /* 0x000000411a415211 */ /* 0x000fe400030f0c0b */
[----:B------:R-:W-:-:S05]  /*0880*/  @P5 IADD3 R31, P6, R48, 0x20, RZ ;  /* 0x00000020301f5810 */ /* 0x000fca0007fde0ff */
[----:B------:R-:W2:Y:S01]  /*0890*/  @!P2 LDC.64 R66, c[0x0][0x228] ;  /* 0x00008a00ff42ab82 */ /* 0x000ea20000000a00 */
[----:B------:R-:W-:Y:S02]  /*08a0*/  @P5 IADD3.X R11, RZ, R49, RZ, P6, !PT ;  /* 0x00000031ff0b5210 */ /* 0x000fe400037fe4ff */
[----:B------:R-:W-:-:S05]  /*08b0*/  @P1 IADD3 R27, P6, R48, 0x30, RZ ;  /* 0x00000030301b1810 */ /* 0x000fca0007fde0ff */
[----:B------:R-:W-:Y:S01]  /*08c0*/  @P1 IMAD.X R23, RZ, RZ, R49, P6 ;  /* 0x000000ffff171224 */ /* 0x000fe200030e0631 */
[----:B------:R-:W-:Y:S01]  /*08d0*/  @!P2 IADD3 R25, P6, R48, 0x40, RZ ;  /* 0x000000403019a810 */ /* 0x000fe20007fde0ff */
[----:B0-----:R-:W-:Y:S01]  /*08e0*/  @P5 IMAD R22, R11, R28, RZ ;  /* 0x0000001c0b165224 */ /* 0x001fe200078e02ff */
[----:B------:R-:W0:Y:S02]  /*08f0*/  @P1 LDC.64 R36, c[0x0][0x248] ;  /* 0x00009200ff241b82 */ /* 0x000e240000000a00 */
[----:B------:R-:W-:Y:S01]  /*0900*/  @!P2 IADD3.X R11, RZ, R49, RZ, P6, !PT ;  /* 0x00000031ff0ba210 */ /* 0x000fe200037fe4ff */
[--C-:B------:R-:W-:Y:S02]  /*0910*/  @P1 IMAD.MOV.U32 R21, RZ, RZ, R9.reuse ;  /* 0x000000ffff151224 */ /* 0x100fe400078e0009 */
[----:B------:R-:W-:Y:S01]  /*0920*/  @!P2 IMAD.MOV.U32 R47, RZ, RZ, R9 ;  /* 0x000000ffff2fa224 */ /* 0x000fe200078e0009 */
[----:B------:R-:W-:Y:S01]  /*0930*/  @!P2 MOV R46, R20 ;  /* 0x00000014002ea202 */ /* 0x000fe20000000f00 */
[----:B------:R-:W-:Y:S01]  /*0940*/  @P5 IMAD R9, R31, R29, R22 ;  /* 0x0000001d1f095224 */ /* 0x000fe200078e0216 */
[----:B------:R-:W-:Y:S01]  /*0950*/  @P5 MOV R22, R40 ;  /* 0x0000002800165202 */ /* 0x000fe20000000f00 */
[----:B-1----:R-:W-:Y:S01]  /*0960*/  @P1 IMAD R24, R23, R38, RZ ;  /* 0x0000002617181224 */ /* 0x002fe200078e02ff */
[----:B------:R-:W1:Y:S01]  /*0970*/  @!P2 LDC.64 R56, c[0x0][0x210] ;  /* 0x00008400ff38ab82 */ /* 0x000e620000000a00 */
[----:B------:R-:W-:-:S02]  /*0980*/  @P5 IMAD.MOV.U32 R23, RZ, RZ, R41 ;  /* 0x000000ffff175224 */ /* 0x000fc400078e0029 */
[----:B--2---:R-:W-:Y:S02]  /*0990*/  @!P2 IMAD R26, R11, R66, RZ ;  /* 0x000000420b1aa224 */ /* 0x004fe400078e02ff */
[----:B------:R-:W-:Y:S02]  /*09a0*/  @P1 IMAD R11, R27, R39, R24 ;  /* 0x000000271b0b1224 */ /* 0x000fe400078e0218 */
[----:B------:R-:W-:Y:S01]  /*09b0*/  @P5 IMAD.WIDE.U32 R28, R31, R28, R22 ;  /* 0x0000001c1f1c5225 */ /* 0x000fe200078e0016 */
[----:B------:R-:W-:Y:S01]  /*09c0*/  CS2R R22, SRZ ;  /* 0x0000000000167805 */ /* 0x000fe2000001ff00 */
[----:B------:R-:W2:Y:S02]  /*09d0*/  @!P2 LDC.64 R42, c[0x0][0x248] ;  /* 0x00009200ff2aab82 */ /* 0x000ea40000000a00 */
[----:B------:R-:W-:Y:S01]  /*09e0*/  @P1 IMAD.WIDE.U32 R38, R27, R38, R20 ;  /* 0x000000261b261225 */ /* 0x000fe200078e0014 */
[----:B------:R-:W-:-:S03]  /*09f0*/  CS2R R20, SRZ ;  /* 0x0000000000147805 */ /* 0x000fc6000001ff00 */
[C---:B------:R-:W-:Y:S01]  /*0a00*/  @!P2 IMAD R67, R25.reuse, R67, R26 ;  /* 0x000000431943a224 */ /* 0x040fe200078e021a */
[----:B------:R-:W-:Y:S01]  /*0a10*/  CS2R R26, SRZ ;  /* 0x00000000001a7805 */ /* 0x000fe2000001ff00 */
[----:B------:R-:W-:Y:S01]  /*0a20*/  @!P2 IMAD.WIDE.U32 R46, R25, R66, R46 ;  /* 0x00000042192ea225 */ /* 0x000fe200078e002e */
[----:B------:R-:W-:Y:S01]  /*0a30*/  CS2R R24, SRZ ;  /* 0x0000000000187805 */ /* 0x000fe2000001ff00 */
[----:B------:R0:W3:Y:S01]  /*0a40*/  @P4 LDG.E.128 R20, desc[UR4][R32.64] ;  /* 0x0000000420144981 */ /* 0x0000e2000c1e1d00 */
[----:B------:R-:W-:Y:S01]  /*0a50*/  @P5 IADD3 R9, R29, R9, RZ ;  /* 0x000000091d095210 */ /* 0x000fe20007ffe0ff */
[----:B------:R-:W2:Y:S01]  /*0a60*/  @P1 LDC.64 R58, c[0x0][0x210] ;  /* 0x00008400ff3a1b82 */ /* 0x000ea20000000a00 */
[----:B----4-:R-:W-:Y:S02]  /*0a70*/  @P5 LEA R50, P6, R28, R50, 0x1 ;  /* 0x000000321c325211 */ /* 0x010fe400078c08ff */
[----:B------:R4:W3:Y:S01]  /*0a80*/  @P4 LDG.E.128 R24, desc[UR4][R34.64] ;  /* 0x0000000422184981 */ /* 0x0008e2000c1e1d00 */
[----:B------:R-:W-:-:S02]  /*0a90*/  @P1 IADD3 R63, P4, R48, 0x30, RZ ;  /* 0x00000030303f1810 */ /* 0x000fc40007f9e0ff */
[----:B------:R-:W-:Y:S02]  /*0aa0*/  @P5 LEA.HI.X R51, R28, R51, R9, 0x1, P6 ;  /* 0x000000331c335211 */ /* 0x000fe400030f0c09 */
[----:B------:R-:W2:Y:S01]  /*0ab0*/  @P1 LDC.64 R60, c[0x0][0x240] ;  /* 0x00009000ff3c1b82 */ /* 0x000ea20000000a00 */
[----:B------:R-:W-:Y:S01]  /*0ac0*/  @P1 IMAD.X R9, RZ, RZ, R49, P4 ;  /* 0x000000ffff091224 */ /* 0x000fe200020e0631 */
[----:B------:R-:W-:Y:S02]  /*0ad0*/  CS2R R28, SRZ ;  /* 0x00000000001c7805 */ /* 0x000fe4000001ff00 */
[----:B------:R-:W-:Y:S01]  /*0ae0*/  CS2R R30, SRZ ;  /* 0x00000000001e7805 */ /* 0x000fe2000001ff00 */
[----:B0-----:R-:W-:Y:S01]  /*0af0*/  @P1 IMAD R44, R9, R36, RZ ;  /* 0x00000024092c1224 */ /* 0x001fe200078e02ff */
[----:B------:R-:W-:Y:S02]  /*0b00*/  CS2R R32, SRZ ;  /* 0x0000000000207805 */ /* 0x000fe4000001ff00 */
[----:B----4-:R-:W-:Y:S01]  /*0b10*/  CS2R R34, SRZ ;  /* 0x0000000000227805 */ /* 0x010fe2000001ff00 */
[----:B------:R-:W-:Y:S01]  /*0b20*/  @P1 IMAD R53, R63, R37, R44 ;  /* 0x000000253f351224 */ /* 0x000fe200078e022c */
[----:B------:R-:W4:Y:S01]  /*0b30*/  @P5 LDG.E.128 R28, desc[UR4][R64.64] ;  /* 0x00000004401c5981 */ /* 0x000f22000c1e1d00 */
[----:B------:R-:W0:Y:S03]  /*0b40*/  @!P2 LDC.64 R44, c[0x0][0x240] ;  /* 0x00009000ff2cab82 */ /* 0x000e260000000a00 */
[----:B------:R0:W4:Y:S01]  /*0b50*/  @P5 LDG.E.128 R32, desc[UR4][R50.64] ;  /* 0x0000000432205981 */ /* 0x000122000c1e1d00 */
[----:B------:R-:W-:-:S02]  /*0b60*/  @!P2 IADD3 R9, P5, R48, 0x40, RZ ;  /* 0x000000403009a810 */ /* 0x000fc40007fbe0ff */
[----:B------:R-:W-:Y:S02]  /*0b70*/  @!P2 IADD3 R67, R47, R67, RZ ;  /* 0x000000432f43a210 */ /* 0x000fe40007ffe0ff */
[----:B-1----:R-:W-:Y:S01]  /*0b80*/  @!P2 LEA R56, P4, R46, R56, 0x1 ;  /* 0x000000382e38a211 */ /* 0x002fe200078808ff */
[----:B------:R-:W-:-:S03]  /*0b90*/  @!P2 IMAD.X R49, RZ, RZ, R49, P5 ;  /* 0x000000ffff31a224 */ /* 0x000fc600028e0631 */
[----:B------:R-:W-:Y:S01]  /*0ba0*/  @!P2 LEA.HI.X R57, R46, R57, R67, 0x1, P4 ;  /* 0x000000392e39a211 */ /* 0x000fe200020f0c43 */
[----:B--2---:R-:W-:Y:S02]  /*0bb0*/  @!P2 IMAD R46, R49, R42, RZ ;  /* 0x0000002a312ea224 */ /* 0x004fe400078e02ff */
[----:B------:R-:W-:Y:S01]  /*0bc0*/  @P1 IMAD.WIDE.U32 R36, R63, R36, R40 ;  /* 0x000000243f241225 */ /* 0x000fe200078e0028 */
[----:B------:R-:W-:Y:S02]  /*0bd0*/  @P1 IADD3 R11, R39, R11, RZ ;  /* 0x0000000b270b1210 */ /* 0x000fe40007ffe0ff */
[----:B------:R-:W-:Y:S01]  /*0be0*/  @P1 LEA R58, P4, R38, R58, 0x1 ;  /* 0x0000003a263a1211 */ /* 0x000fe200078808ff */
[C---:B------:R-:W-:Y:S02]  /*0bf0*/  @!P2 IMAD R43, R9.reuse, R43, R46 ;  /* 0x0000002b092ba224 */ /* 0x040fe400078e022e */
[----:B------:R-:W-:Y:S01]  /*0c00*/  @!P2 IMAD.WIDE.U32 R46, R9, R42, R40 ;  /* 0x0000002a092ea225 */ /* 0x000fe200078e0028 */
[----:B------:R-:W-:-:S03]  /*0c10*/  @P1 LEA R60, P5, R36, R60, 0x1 ;  /* 0x0000003c243c1211 */ /* 0x000fc600078a08ff */
[----:B------:R-:W-:Y:S01]  /*0c20*/  @P1 IMAD.IADD R53, R37, 0x1, R53 ;  /* 0x0000000125351824 */ /* 0x000fe200078e0235 */
[----:B------:R-:W-:Y:S02]  /*0c30*/  @P1 LEA.HI.X R59, R38, R59, R11, 0x1, P4 ;  /* 0x0000003b263b1211 */ /* 0x000fe400020f0c0b */
[----:B------:R-:W-:Y:S02]  /*0c40*/  @!P2 IADD3 R9, R47, R43, RZ ;  /* 0x0000002b2f09a210 */ /* 0x000fe40007ffe0ff */
[----:B0-----:R-:W-:Y:S02]  /*0c50*/  @!P2 LEA R62, P4, R46, R44, 0x1 ;  /* 0x0000002c2e3ea211 */ /* 0x001fe400078808ff */
[----:B------:R-:W-:Y:S02]  /*0c60*/  CS2R R38, SRZ ;  /* 0x0000000000267805 */ /* 0x000fe4000001ff00 */
[----:B------:R-:W-:Y:S02]  /*0c70*/  @P1 LEA.HI.X R61, R36, R61, R53, 0x1, P5 ;  /* 0x0000003d243d1211 */ /* 0x000fe400028f0c35 */
[----:B------:R-:W-:-:S02]  /*0c80*/  CS2R R36, SRZ ;  /* 0x0000000000247805 */ /* 0x000fc4000001ff00 */
[----:B------:R-:W-:Y:S02]  /*0c90*/  CS2R R40, SRZ ;  /* 0x0000000000287805 */ /* 0x000fe4000001ff00 */
[----:B------:R-:W-:Y:S02]  /*0ca0*/  CS2R R42, SRZ ;  /* 0x00000000002a7805 */ /* 0x000fe4000001ff00 */
[----:B------:R-:W-:Y:S02]  /*0cb0*/  @!P2 LEA.HI.X R63, R46, R45, R9, 0x1, P4 ;  /* 0x0000002d2e3fa211 */ /* 0x000fe400020f0c09 */
[----:B------:R-:W-:Y:S02]  /*0cc0*/  CS2R R44, SRZ ;  /* 0x00000000002c7805 */ /* 0x000fe4000001ff00 */
[----:B------:R-:W-:Y:S02]  /*0cd0*/  CS2R R46, SRZ ;  /* 0x00000000002e7805 */ /* 0x000fe4000001ff00 */
[----:B------:R-:W-:-:S02]  /*0ce0*/  CS2R R48, SRZ ;  /* 0x0000000000307805 */ /* 0x000fc4000001ff00 */
[----:B------:R-:W-:Y:S01]  /*0cf0*/  CS2R R50, SRZ ;  /* 0x0000000000327805 */ /* 0x000fe2000001ff00 */
[----:B------:R3:W2:Y:S04]  /*0d00*/  @P1 LDG.E.128 R36, desc[UR4][R58.64] ;  /* 0x000000043a241981 */ /* 0x0006a8000c1e1d00 */
[----:B------:R-:W2:Y:S04]  /*0d10*/  @P1 LDG.E.128 R40, desc[UR4][R60.64] ;  /* 0x000000043c281981 */ /* 0x000ea8000c1e1d00 */
[----:B------:R0:W2:Y:S04]  /*0d20*/  @!P2 LDG.E.128 R44, desc[UR4][R56.64] ;  /* 0x00000004382ca981 */ /* 0x0000a8000c1e1d00 */
[----:B------:R-:W2:Y:S01]  /*0d30*/  @!P2 LDG.E.128 R48, desc[UR4][R62.64] ;  /* 0x000000043e30a981 */ /* 0x000ea2000c1e1d00 */
[----:B---3--:R-:W-:-:S02]  /*0d40*/  LOP3.LUT R58, R16, 0xffff0000, RZ, 0xc0, !PT ;  /* 0xffff0000103a7812 */ /* 0x008fc400078ec0ff */
[C---:B------:R-:W-:Y:S01]  /*0d50*/  LOP3.LUT R9, R12.reuse, 0xffff0000, RZ, 0xc0, !PT ;  /* 0xffff00000c097812 */ /* 0x040fe200078ec0ff */
[----:B------:R-:W-:Y:S01]  /*0d60*/  IMAD.U32 R12, R12, 0x10000, RZ ;  /* 0x000100000c0c7824 */ /* 0x000fe200078e00ff */
[----:B------:R-:W-:-:S03]  /*0d70*/  SHF.L.U32 R11, R16, 0x10, RZ ;  /* 0x00000010100b7819 */ /* 0x000fc600000006ff */
[----:B------:R-:W-:Y:S01]  /*0d80*/  FMUL.FTZ R53, R9, R58 ;  /* 0x0000003a09357220 */ /* 0x000fe20000410000 */
[----:B------:R-:W-:Y:S01]  /*0d90*/  SHF.L.U32 R16, R17, 0x10, RZ ;  /* 0x0000001011107819 */ /* 0x000fe200000006ff */
[C---:B------:R-:W-:Y:S02]  /*0da0*/  IMAD.U32 R9, R13.reuse, 0x10000, RZ ;  /* 0x000100000d097824 */ /* 0x040fe400078e00ff */
[----:B------:R-:W-:Y:S01]  /*0db0*/  FFMA.FTZ R58, R12, R11, R53 ;  /* 0x0000000b0c3a7223 */ /* 0x000fe20000010035 */
[----:B------:R-:W-:Y:S02]  /*0dc0*/  LOP3.LUT R13, R13, 0xffff0000, RZ, 0xc0, !PT ;  /* 0xffff00000d0d7812 */ /* 0x000fe400078ec0ff */
[----:B------:R-:W-:Y:S01]  /*0dd0*/  LOP3.LUT R12, R17, 0xffff0000, RZ, 0xc0, !PT ;  /* 0xffff0000110c7812 */ /* 0x000fe200078ec0ff */
[----:B------:R-:W-:Y:S01]  /*0de0*/  FFMA.FTZ R58, R9, R16, R58 ;  /* 0x00000010093a7223 */ /* 0x000fe2000001003a */
[----:B------:R-:W-:Y:S01]  /*0df0*/  SHF.L.U32 R16, R18, 0x10, RZ ;  /* 0x0000001012107819 */ /* 0x000fe200000006ff */
[----:B------:R-:W-:-:S02]  /*0e00*/  IMAD.U32 R9, R14, 0x10000, RZ ;  /* 0x000100000e097824 */ /* 0x000fc400078e00ff */
[----:B------:R-:W-:Y:S01]  /*0e10*/  FFMA.FTZ R12, R13, R12, R58 ;  /* 0x0000000c0d0c7223 */ /* 0x000fe2000001003a */
[----:B------:R-:W-:Y:S02]  /*0e20*/  LOP3.LUT R14, R14, 0xffff0000, RZ, 0xc0, !PT ;  /* 0xffff00000e0e7812 */ /* 0x000fe400078ec0ff */
[----:B------:R-:W-:Y:S01]  /*0e30*/  LOP3.LUT R11, R18, 0xffff0000, RZ, 0xc0, !PT ;  /* 0xffff0000120b7812 */ /* 0x000fe200078ec0ff */
[----:B------:R-:W-:Y:S01]  /*0e40*/  FFMA.FTZ R13, R9, R16, R12 ;  /* 0x00000010090d7223 */ /* 0x000fe2000001000c */
[----:B------:R-:W-:Y:S01]  /*0e50*/  SHF.L.U32 R12, R19, 0x10, RZ ;  /* 0x00000010130c7819 */ /* 0x000fe200000006ff */
[C---:B------:R-:W-:Y:S02]  /*0e60*/  IMAD.U32 R9, R15.reuse, 0x10000, RZ ;  /* 0x000100000f097824 */ /* 0x040fe400078e00ff */
[----:B------:R-:W-:Y:S01]  /*0e70*/  FFMA.FTZ R16, R14, R11, R13 ;  /* 0x0000000b0e107223 */ /* 0x000fe2000001000d */
[----:B------:R-:W-:Y:S02]  /*0e80*/  LOP3.LUT R15, R15, 0xffff0000, RZ, 0xc0, !PT ;  /* 0xffff00000f0f7812 */ /* 0x000fe400078ec0ff */
[----:B------:R-:W-:Y:S01]  /*0e90*/  LOP3.LUT R14, R19, 0xffff0000, RZ, 0xc0, !PT ;  /* 0xffff0000130e7812 */ /* 0x000fe200078ec0ff */
[----:B------:R-:W-:-:S04]  /*0ea0*/  FFMA.FTZ R12, R9, R12, R16 ;  /* 0x0000000c090c7223 */ /* 0x000fc80000010010 */
[----:B------:R-:W-:Y:S01]  /*0eb0*/  FFMA.FTZ R9, R15, R14, R12 ;  /* 0x0000000e0f097223 */ /* 0x000fe2000001000c */
[C---:B------:R-:W-:Y:S01]  /*0ec0*/  IMAD.U32 R18, R20.reuse, 0x10000, RZ ;  /* 0x0001000014127824 */ /* 0x040fe200078e00ff */
[----:B------:R-:W-:Y:S02]  /*0ed0*/  LOP3.LUT R20, R20, 0xffff0000, RZ, 0xc0, !PT ;  /* 0xffff000014147812 */ /* 0x000fe400078ec0ff */
[C---:B0-----:R-:W-:Y:S01]  /*0ee0*/  LOP3.LUT R57, R24.reuse, 0xffff0000, RZ, 0xc0, !PT ;  /* 0xffff000018397812 */ /* 0x041fe200078ec0ff */
[----:B------:R-:W-:Y:S01]  /*0ef0*/  IMAD.U32 R53, R24, 0x10000, RZ ;  /* 0x0001000018357824 */ /* 0x000fe200078e00ff */
[C---:B------:R-:W-:Y:S02]  /*0f00*/  SHF.L.U32 R56, R25.reuse, 0x10, RZ ;  /* 0x0000001019387819 */ /* 0x040fe400000006ff */
[----:B------:R-:W-:Y:S01]  /*0f10*/  LOP3.LUT R58, R25, 0xffff0000, RZ, 0xc0, !PT ;  /* 0xffff0000193a7812 */ /* 0x000fe200078ec0ff */
[----:B------:R-:W-:Y:S01]  /*0f20*/  FMUL.FTZ R57, R20, R57 ;  /* 0x0000003914397220 */ /* 0x000fe20000410000 */
[----:B------:R-:W-:-:S02]  /*0f30*/  SHF.L.U32 R14, R27, 0x10, RZ ;  /* 0x000000101b0e7819 */ /* 0x000fc400000006ff */
[----:B------:R-:W-:Y:S02]  /*0f40*/  LOP3.LUT R12, R27, 0xffff0000, RZ, 0xc0, !PT ;  /* 0xffff00001b0c7812 */ /* 0x000fe400078ec0ff */
[----:B----4-:R-:W-:Y:S02]  /*0f50*/  LOP3.LUT R19, R28, 0xffff0000, RZ, 0xc0, !PT ;  /* 0xffff00001c137812 */ /* 0x010fe400078ec0ff */
[----:B------:R-:W-:Y:S01]  /*0f60*/  LOP3.LUT R24, R32, 0xffff0000, RZ, 0xc0, !PT ;  /* 0xffff000020187812 */ /* 0x000fe200078ec0ff */
[----:B------:R-:W-:Y:S01]  /*0f70*/  IMAD.U32 R28, R28, 0x10000, RZ ;  /* 0x000100001c1c7824 */ /* 0x000fe200078e00ff */
[----:B------:R-:W-:Y:S01]  /*0f80*/  SHF.L.U32 R25, R32, 0x10, RZ ;  /* 0x0000001020197819 */ /* 0x000fe200000006ff */
[----:B------:R-:W-:Y:S01]  /*0f90*/  FFMA.FTZ R20, R18, R53, R57 ;  /* 0x0000003512147223 */ /* 0x000fe20000010039 */
[----:B------:R-:W-:Y:S01]  /*0fa0*/  SHF.L.U32 R17, R21, 0x10, RZ ;  /* 0x0000001015117819 */ /* 0x000fe200000006ff */
[----:B------:R-:W-:Y:S01]  /*0fb0*/  FMUL.FTZ R27, R19, R24 ;  /* 0x00000018131b7220 */ /* 0x000fe20000410000 */
[----:B------:R-:W-:Y:S01]  /*0fc0*/  SHF.L.U32 R19, R33, 0x10, RZ ;  /* 0x0000001021137819 */ /* 0x000fe200000006ff */
[----:B------:R-:W-:Y:S01]  /*0fd0*/  IMAD.U32 R18, R29, 0x10000, RZ ;  /* 0x000100001d127824 */ /* 0x000fe200078e00ff */
[----:B------:R-:W-:Y:S01]  /*0fe0*/  LOP3.LUT R21, R21, 0xffff0000, RZ, 0xc0, !PT ;  /* 0xffff000015157812 */ /* 0x000fe200078ec0ff */
[----:B------:R-:W-:Y:S01]  /*0ff0*/  FFMA.FTZ R25, R28, R25, R27 ;  /* 0x000000191c197223 */ /* 0x000fe2000001001b */
[----:B------:R-:W-:Y:S01]  /*1000*/  FFMA.FTZ R56, R17, R56, R20 ;  /* 0x0000003811387223 */ /* 0x000fe20000010014 */
[----:B------:R-:W-:-:S02]  /*1010*/  LOP3.LUT R29, R29, 0xffff0000, RZ, 0xc0, !PT ;  /* 0xffff00001d1d7812 */ /* 0x000fc400078ec0ff */
[----:B------:R-:W-:Y:S01]  /*1020*/  LOP3.LUT R20, R33, 0xffff0000, RZ, 0xc0, !PT ;  /* 0xffff000021147812 */ /* 0x000fe200078ec0ff */
[----:B------:R-:W-:Y:S01]  /*1030*/  FFMA.FTZ R24, R18, R19, R25 ;  /* 0x0000001312187223 */ /* 0x000fe20000010019 */
[----:B------:R-:W-:Y:S02]  /*1040*/  IMAD.U32 R13, R22, 0x10000, RZ ;  /* 0x00010000160d7824 */ /* 0x000fe400078e00ff */
[----:B------:R-:W-:Y:S01]  /*1050*/  FFMA.FTZ R56, R21, R58, R56 ;  /* 0x0000003a15387223 */ /* 0x000fe20000010038 */
[----:B------:R-:W-:Y:S01]  /*1060*/  IMAD.U32 R16, R26, 0x10000, RZ ;  /* 0x000100001a107824 */ /* 0x000fe200078e00ff */
[----:B------:R-:W-:Y:S01]  /*1070*/  SHF.L.U32 R18, R34, 0x10, RZ ;  /* 0x0000001022127819 */ /* 0x000fe200000006ff */
[----:B------:R-:W-:Y:S02]  /*1080*/  IMAD.U32 R17, R30, 0x10000, RZ ;  /* 0x000100001e117824 */ /* 0x000fe400078e00ff */
[----:B------:R-:W-:Y:S01]  /*1090*/  FFMA.FTZ R20, R29, R20, R24 ;  /* 0x000000141d147223 */ /* 0x000fe20000010018 */
[----:B------:R-:W-:Y:S01]  /*10a0*/  LOP3.LUT R22, R22, 0xffff0000, RZ, 0xc0, !PT ;  /* 0xffff000016167812 */ /* 0x000fe200078ec0ff */
[----:B------:R-:W-:Y:S01]  /*10b0*/  FFMA.FTZ R19, R13, R16, R56 ;  /* 0x000000100d137223 */ /* 0x000fe20000010038 */
[----:B------:R-:W-:Y:S01]  /*10c0*/  LOP3.LUT R15, R26, 0xffff0000, RZ, 0xc0, !PT ;  /* 0xffff00001a0f7812 */ /* 0x000fe200078ec0ff */
[----:B------:R-:W-:Y:S01]  /*10d0*/  FFMA.FTZ R17, R17, R18, R20 ;  /* 0x0000001211117223 */ /* 0x000fe20000010014 */
[----:B------:R-:W-:-:S02]  /*10e0*/  LOP3.LUT R30, R30, 0xffff0000, RZ, 0xc0, !PT ;  /* 0xffff00001e1e7812 */ /* 0x000fc400078ec0ff */
[----:B------:R-:W-:Y:S01]  /*10f0*/  LOP3.LUT R13, R34, 0xffff0000, RZ, 0xc0, !PT ;  /* 0xffff0000220d7812 */ /* 0x000fe200078ec0ff */
[----:B------:R-:W-:Y:S01]  /*1100*/  FFMA.FTZ R22, R22, R15, R19 ;  /* 0x0000000f16167223 */ /* 0x000fe20000010013 */
[----:B------:R-:W-:Y:S01]  /*1110*/  SHF.L.U32 R15, R35, 0x10, RZ ;  /* 0x00000010230f7819 */ /* 0x000fe200000006ff */
[----:B------:R-:W-:Y:S02]  /*1120*/  IMAD.U32 R18, R31, 0x10000, RZ ;  /* 0x000100001f127824 */ /* 0x000fe400078e00ff */
[----:B------:R-:W-:-:S04]  /*1130*/  FFMA.FTZ R13, R30, R13, R17 ;  /* 0x0000000d1e0d7223 */ /* 0x000fc80000010011 */
[----:B------:R-:W-:Y:S01]  /*1140*/  FFMA.FTZ R18, R18, R15, R13 ;  /* 0x0000000f12127223 */ /* 0x000fe2000001000d */
[C---:B--2---:R-:W-:Y:S01]  /*1150*/  IMAD.U32 R13, R36.reuse, 0x10000, RZ ;  /* 0x00010000240d7824 */ /* 0x044fe200078e00ff */
[----:B------:R-:W-:Y:S02]  /*1160*/  LOP3.LUT R36, R36, 0xffff0000, RZ, 0xc0, !PT ;  /* 0xffff000024247812 */ /* 0x000fe400078ec0ff */
[C---:B------:R-:W-:Y:S01]  /*1170*/  LOP3.LUT R21, R40.reuse, 0xffff0000, RZ, 0xc0, !PT ;  /* 0xffff000028157812 */ /* 0x040fe200078ec0ff */
[----:B------:R-:W-:Y:S01]  /*1180*/  IMAD.U32 R24, R40, 0x10000, RZ ;  /* 0x0001000028187824 */ /* 0x000fe200078e00ff */
[----:B------:R-:W-:-:S03]  /*1190*/  LOP3.LUT R15, R44, 0xffff0000, RZ, 0xc0, !PT ;  /* 0xffff00002c0f7812 */ /* 0x000fc600078ec0ff */
[----:B------:R-:W-:Y:S01]  /*11a0*/  FMUL.FTZ R36, R36, R21 ;  /* 0x0000001524247220 */ /* 0x000fe20000410000 */
        /* <DEDUP_REMOVED lines=8> */
[----:B------:R-:W-:Y:S01]  /*1230*/  SHF.L.U32 R24, R49, 0x10, RZ ;  /* 0x0000001031187819 */ /* 0x000fe200000006ff */
[----:B------:R-:W-:Y:S01]  /*1240*/  FFMA.FTZ R44, R44, R21, R15 ;  /* 0x000000152c2c7223 */ /* 0x000fe2000001000f */
[----:B------:R-:W-:Y:S01]  /*1250*/  LOP3.LUT R37, R37, 0xffff0000, RZ, 0xc0, !PT ;  /* 0xffff000025257812 */ /* 0x000fe200078ec0ff */
[----:B------:R-:W-:Y:S01]  /*1260*/  FFMA.FTZ R28, R17, R28, R36 ;  /* 0x0000001c111c7223 */ /* 0x000fe20000010024 */
[----:B------:R-:W-:Y:S01]  /*1270*/  LOP3.LUT R30, R41, 0xffff0000, RZ, 0xc0, !PT ;  /* 0xffff0000291e7812 */ /* 0x000fe200078ec0ff */
[----:B------:R-:W-:Y:S01]  /*1280*/  FFMA.FTZ R44, R13, R24, R44 ;  /* 0x000000180d2c7223 */ /* 0x000fe2000001002c */
[----:B------:R-:W-:-:S02]  /*1290*/  LOP3.LUT R45, R45, 0xffff0000, RZ, 0xc0, !PT ;  /* 0xffff00002d2d7812 */ /* 0x000fc400078ec0ff */
[----:B------:R-:W-:Y:S01]  /*12a0*/  LOP3.LUT R26, R49, 0xffff0000, RZ, 0xc0, !PT ;  /* 0xffff0000311a7812 */ /* 0x000fe200078ec0ff */
[----:B------:R-:W-:Y:S02]  /*12b0*/  IMAD.U32 R19, R38, 0x10000, RZ ;  /* 0x0001000026137824 */ /* 0x000fe400078e00ff */
[----:B------:R-:W-:Y:S01]  /*12c0*/  FFMA.FTZ R28, R37, R30, R28 ;  /* 0x0000001e251c7223 */ /* 0x000fe2000001001c */
[----:B------:R-:W-:Y:S01]  /*12d0*/  IMAD.U32 R32, R42, 0x10000, RZ ;  /* 0x000100002a207824 */ /* 0x000fe200078e00ff */
        /* <DEDUP_REMOVED lines=8> */
[----:B------:R-:W-:Y:S01]  /*1360*/  LOP3.LUT R46, R46, 0xffff0000, RZ, 0xc0, !PT ;  /* 0xffff00002e2e7812 */ /* 0x000fe200078ec0ff */
[----:B------:R-:W-:Y:S01]  /*1370*/  FFMA.FTZ R17, R13, R24, R26 ;  /* 0x000000180d117223 */ /* 0x000fe2000001001a */
[----:B------:R-:W-:Y:S01]  /*1380*/  LOP3.LUT R15, R50, 0xffff0000, RZ, 0xc0, !PT ;  /* 0xffff0000320f7812 */ /* 0x000fe200078ec0ff */
[----:B------:R-:W-:Y:S01]  /*1390*/  FFMA.FTZ R38, R38, R25, R19 ;  /* 0x0000001926267223 */ /* 0x000fe20000010013 */
[----:B------:R-:W-:-:S02]  /*13a0*/  LOP3.LUT R23, R23, 0xffff0000, RZ, 0xc0, !PT ;  /* 0xffff000017177812 */ /* 0x000fc400078ec0ff */
[----:B------:R-:W-:Y:S02]  /*13b0*/  LOP3.LUT R31, R31, 0xffff0000, RZ, 0xc0, !PT ;  /* 0xffff00001f1f7812 */ /* 0x000fe400078ec0ff */
[----:B------:R-:W-:Y:S02]  /*13c0*/  LOP3.LUT R16, R35, 0xffff0000, RZ, 0xc0, !PT ;  /* 0xffff000023107812 */ /* 0x000fe400078ec0ff */
[----:B------:R-:W-:Y:S02]  /*13d0*/  SHF.L.U32 R11, R39, 0x10, RZ ;  /* 0x00000010270b7819 */ /* 0x000fe400000006ff */
        /* <DEDUP_REMOVED lines=8> */
[----:B------:R-:W-:Y:S01]  /*1460*/  FFMA.FTZ R18, R31, R16, R18 ;  /* 0x000000101f127223 */ /* 0x000fe20000010012 */
[----:B------:R-:W-:Y:S01]  /*1470*/  LOP3.LUT R47, R47, 0xffff0000, RZ, 0xc0, !PT ;  /* 0xffff00002f2f7812 */ /* 0x000fe200078ec0ff */
[----:B------:R-:W-:Y:S01]  /*1480*/  FFMA.FTZ R24, R13, R24, R46 ;  /* 0x000000180d187223 */ /* 0x000fe2000001002e */
[----:B------:R-:W-:Y:S01]  /*1490*/  LOP3.LUT R22, R51, 0xffff0000, RZ, 0xc0, !PT ;  /* 0xffff000033167812 */ /* 0x000fe200078ec0ff */
[----:B------:R-:W-:Y:S01]  /*14a0*/  FFMA.FTZ R20, R39, R20, R38 ;  /* 0x0000001427147223 */ /* 0x000fe20000010026 */
[----:B------:R-:W0:Y:S03]  /*14b0*/  SHFL.BFLY PT, R12, R9, 0x8, 0x1f ;  /* 0x0d001f00090c7f89 */ /* 0x000e2600000e0000 */
[----:B------:R-:W-:Y:S01]  /*14c0*/  FFMA.FTZ R22, R47, R22, R24 ;  /* 0x000000162f167223 */ /* 0x000fe20000010018 */
[----:B------:R-:W1:Y:S04]  /*14d0*/  SHFL.BFLY PT, R11, R14, 0x8, 0x1f ;  /* 0x0d001f000e0b7f89 */ /* 0x000e6800000e0000 */
[----:B------:R-:W2:Y:S04]  /*14e0*/  SHFL.BFLY PT, R15, R18, 0x8, 0x1f ;  /* 0x0d001f00120f7f89 */ /* 0x000ea800000e0000 */
[----:B------:R-:W3:Y:S04]  /*14f0*/  SHFL.BFLY PT, R17, R20, 0x8, 0x1f ;  /* 0x0d001f0014117f89 */ /* 0x000ee800000e0000 */
[----:B------:R-:W4:Y:S01]  /*1500*/  SHFL.BFLY PT, R21, R22, 0x8, 0x1f ;  /* 0x0d001f0016157f89 */ /* 0x000f2200000e0000 */
[----:B0-----:R-:W-:Y:S01]  /*1510*/  FADD.FTZ R12, R9, R12 ;  /* 0x0000000c090c7221 */ /* 0x001fe20000010000 */
[----:B-1----:R-:W-:Y:S01]  /*1520*/  FADD.FTZ R13, R14, R11 ;  /* 0x0000000b0e0d7221 */ /* 0x002fe20000010000 */
[----:B--2---:R-:W-:-:S03]  /*1530*/  FADD.FTZ R15, R18, R15 ;  /* 0x0000000f120f7221 */ /* 0x004fc60000010000 */
[----:B------:R-:W0:Y:S01]  /*1540*/  SHFL.BFLY PT, R11, R12, 0x4, 0x1f ;  /* 0x0c801f000c0b7f89 */ /* 0x000e2200000e0000 */
[----:B---3--:R-:W-:-:S03]  /*1550*/  FADD.FTZ R19, R20, R17 ;  /* 0x0000001114137221 */ /* 0x008fc60000010000 */
[----:B------:R-:W1:Y:S01]  /*1560*/  SHFL.BFLY PT, R16, R13, 0x4, 0x1f ;  /* 0x0c801f000d107f89 */ /* 0x000e6200000e0000 */
[----:B----4-:R-:W-:-:S03]  /*1570*/  FADD.FTZ R23, R22, R21 ;  /* 0x0000001516177221 */ /* 0x010fc60000010000 */
[----:B------:R-:W2:Y:S04]  /*1580*/  SHFL.BFLY PT, R14, R15, 0x4, 0x1f ;  /* 0x0c801f000f0e7f89 */ /* 0x000ea800000e0000 */
[----:B------:R-:W3:Y:S04]  /*1590*/  SHFL.BFLY PT, R18, R19, 0x4, 0x1f ;  /* 0x0c801f0013127f89 */ /* 0x000ee800000e0000 */
[----:B------:R-:W4:Y:S01]  /*15a0*/  SHFL.BFLY PT, R24, R23, 0x4, 0x1f ;  /* 0x0c801f0017187f89 */ /* 0x000f2200000e0000 */
[----:B0-----:R-:W-:Y:S01]  /*15b0*/  FADD.FTZ R11, R12, R11 ;  /* 0x0000000b0c0b7221 */ /* 0x001fe20000010000 */
[----:B-1----:R-:W-:-:S02]  /*15c0*/  FADD.FTZ R16, R13, R16 ;  /* 0x000000100d107221 */ /* 0x002fc40000010000 */
[----:B------:R-:W0:Y:S01]  /*15d0*/  LDC.64 R12, c[0x0][0x2d0] ;  /* 0x0000b400ff0c7b82 */ /* 0x000e220000000a00 */
[----:B--2---:R-:W-:Y:S02]  /*15e0*/  FADD.FTZ R17, R15, R14 ;  /* 0x0000000e0f117221 */ /* 0x004fe40000010000 */
[----:B------:R-:W1:Y:S01]  /*15f0*/  SHFL.BFLY PT, R9, R16, 0x2, 0x1f ;  /* 0x0c401f0010097f89 */ /* 0x000e6200000e0000 */
[----:B---3--:R-:W-:-:S03]  /*1600*/  FADD.FTZ R20, R19, R18 ;  /* 0x0000001213147221 */ /* 0x008fc60000010000 */
[----:B------:R-:W2:Y:S01]  /*1610*/  SHFL.BFLY PT, R14, R11, 0x2, 0x1f ;  /* 0x0c401f000b0e7f89 */ /* 0x000ea200000e0000 */
[----:B----4-:R-:W-:-:S03]  /*1620*/  FADD.FTZ R24, R23, R24 ;  /* 0x0000001817187221 */ /* 0x010fc60000010000 */
[----:B------:R-:W3:Y:S01]  /*1630*/  SHFL.BFLY PT, R18, R17, 0x2, 0x1f ;  /* 0x0c401f0011127f89 */ /* 0x000ee200000e0000 */
[----:B------:R-:W-:-:S03]  /*1640*/  VIADD R23, R7, 0x4f ;  /* 0x0000004f07177836 */ /* 0x000fc60000000000 */
[----:B------:R-:W4:Y:S04]  /*1650*/  SHFL.BFLY PT, R21, R20, 0x2, 0x1f ;  /* 0x0c401f0014157f89 */ /* 0x000f2800000e0000 */
[----:B------:R-:W0:Y:S01]  /*1660*/  SHFL.BFLY PT, R19, R24, 0x2, 0x1f ;  /* 0x0c401f0018137f89 */ /* 0x000e2200000e0000 */
[----:B------:R-:W-:-:S05]  /*1670*/  IMAD.HI R7, R23, 0x66666667, RZ ;  /* 0x6666666717077827 */ /* 0x000fca00078e02ff */
[----:B------:R-:W-:Y:S01]  /*1680*/  SHF.R.U32.HI R22, RZ, 0x1f, R7 ;  /* 0x0000001fff167819 */ /* 0x000fe20000011607 */
[----:B-1----:R-:W-:-:S03]  /*1690*/  FADD.FTZ R9, R16, R9 ;  /* 0x0000000910097221 */ /* 0x002fc60000010000 */
[----:B------:R-:W-:Y:S01]  /*16a0*/  LEA.HI.SX32 R28, R7, R22, 0x1b ;  /* 0x00000016071c7211 */ /* 0x000fe200078fdaff */
[----:B--2---:R-:W-:Y:S01]  /*16b0*/  FADD.FTZ R7, R11, R14 ;  /* 0x0000000e0b077221 */ /* 0x004fe20000010000 */
[----:B------:R-:W-:Y:S01]  /*16c0*/  SHF.L.U32 R16, R0, 0x2, RZ ;  /* 0x0000000200107819 */ /* 0x000fe200000006ff */
[----:B------:R-:W1:Y:S01]  /*16d0*/  LDC.64 R14, c[0x0][0x2d8] ;  /* 0x0000b600ff0e7b82 */ /* 0x000e620000000a00 */
[----:B---3--:R-:W-:Y:S01]  /*16e0*/  FADD.FTZ R11, R17, R18 ;  /* 0x00000012110b7221 */ /* 0x008fe20000010000 */
[----:B------:R-:W-:Y:S01]  /*16f0*/  IMAD R17, R2, 0x2800, RZ ;  /* 0x0000280002117824 */ /* 0x000fe200078e02ff */
[----:B------:R-:W-:Y:S01]  /*1700*/  SHF.R.S32.HI R26, RZ, 0x1f, R16 ;  /* 0x0000001fff1a7819 */ /* 0x000fe20000011410 */
[----:B----4-:R-:W-:-:S03]  /*1710*/  FADD.FTZ R21, R20, R21 ;  /* 0x0000001514157221 */ /* 0x010fc60000010000 */
[C---:B------:R-:W-:Y:S01]  /*1720*/  IADD3 R16, P1, R17.reuse, R16, RZ ;  /* 0x0000001011107210 */ /* 0x040fe20007f3e0ff */
[----:B0-----:R-:W-:Y:S01]  /*1730*/  FADD.FTZ R19, R24, R19 ;  /* 0x0000001318137221 */ /* 0x001fe20000010000 */
[----:B------:R-:W0:Y:S02]  /*1740*/  SHFL.BFLY PT, R18, R7, 0x1, 0x1f ;  /* 0x0c201f0007127f89 */ /* 0x000e2400000e0000 */
[----:B------:R-:W-:Y:S02]  /*1750*/  LEA.HI.X.SX32 R17, R17, R26, 0x1, P1 ;  /* 0x0000001a11117211 */ /* 0x000fe400008f0eff */
[----:B------:R-:W2:Y:S04]  /*1760*/  SHFL.BFLY PT, R20, R9, 0x1, 0x1f ;  /* 0x0c201f0009147f89 */ /* 0x000ea800000e0000 */
[----:B------:R-:W3:Y:S04]  /*1770*/  SHFL.BFLY PT, R22, R11, 0x1, 0x1f ;  /* 0x0c201f000b167f89 */ /* 0x000ee800000e0000 */
[----:B------:R-:W4:Y:S04]  /*1780*/  SHFL.BFLY PT, R24, R21, 0x1, 0x1f ;  /* 0x0c201f0015187f89 */ /* 0x000f2800000e0000 */
[----:B------:R-:W4:Y:S01]  /*1790*/  SHFL.BFLY PT, R26, R19, 0x1, 0x1f ;  /* 0x0c201f00131a7f89 */ /* 0x000f2200000e0000 */
[----:B------:R-:W-:Y:S01]  /*17a0*/  IMAD R30, R12, UR8, RZ ;  /* 0x000000080c1e7c24 */ /* 0x000fe2000f8e02ff */
[----:B------:R-:W-:-:S03]  /*17b0*/  ISETP.NE.AND P1, PT, R5, RZ, PT ;  /* 0x000000ff0500720c */ /* 0x000fc60003f25270 */
[----:B------:R-:W-:Y:S02]  /*17c0*/  IMAD R25, R13, UR6, R30 ;  /* 0x000000060d197c24 */ /* 0x000fe4000f8e021e */
[----:B------:R-:W-:-:S04]  /*17d0*/  IMAD.WIDE.U32 R12, R12, UR6, R16 ;  /* 0x000000060c0c7c25 */ /* 0x000fc8000f8e0010 */
[--C-:B------:R-:W-:Y:S01]  /*17e0*/  IMAD R28, R28, 0x50, -R23.reuse ;  /* 0x000000501c1c7824 */ /* 0x100fe200078e0a17 */
[----:B------:R-:W-:Y:S01]  /*17f0*/  IADD3 R13, R13, R25, RZ ;  /* 0x000000190d0d7210 */ /* 0x000fe20007ffe0ff */
[----:B------:R-:W-:Y:S02]  /*1800*/  IMAD R23, R2, -0x50, R23 ;  /* 0xffffffb002177824 */ /* 0x000fe400078e0217 */
[C---:B-1----:R-:W-:Y:S02]  /*1810*/  IMAD R16, R14.reuse, UR9, RZ ;  /* 0x000000090e107c24 */ /* 0x042fe4000f8e02ff */
[----:B------:R-:W-:Y:S01]  /*1820*/  IMAD.IADD R23, R23, 0x1, R28 ;  /* 0x0000000117177824 */ /* 0x000fe200078e021c */
[----:B------:R-:W-:Y:S01]  /*1830*/  BSSY B0, `(.L_x_466) ;  /* 0x0000029000007945 */ /* 0x000fe20003800000 */
[----:B------:R-:W-:Y:S02]  /*1840*/  IMAD R5, R15, UR7, R16 ;  /* 0x000000070f057c24 */ /* 0x000fe4000f8e0210 */
[----:B------:R-:W-:Y:S01]  /*1850*/  IMAD.WIDE.U32 R12, R14, UR7, R12 ;  /* 0x000000070e0c7c25 */ /* 0x000fe2000f8e000c */
[----:B------:R-:W-:-:S03]  /*1860*/  ISETP.GE.OR P0, PT, R0, R23, P0 ;  /* 0x000000170000720c */ /* 0x000fc60000706670 */
[----:B0-----:R-:W-:Y:S01]  /*1870*/  FADD.FTZ R17, R7, R18 ;  /* 0x0000001207117221 */ /* 0x001fe20000010000 */
[----:B--2---:R-:W-:Y:S01]  /*1880*/  FADD.FTZ R23, R9, R20 ;  /* 0x0000001409177221 */ /* 0x004fe20000010000 */
[----:B---3--:R-:W-:Y:S01]  /*1890*/  FADD.FTZ R22, R11, R22 ;  /* 0x000000160b167221 */ /* 0x008fe20000010000 */
[----:B----4-:R-:W-:Y:S01]  /*18a0*/  FADD.FTZ R24, R21, R24 ;  /* 0x0000001815187221 */ /* 0x010fe20000010000 */
[----:B------:R-:W-:Y:S02]  /*18b0*/  IMAD.IADD R5, R13, 0x1, R5 ;  /* 0x000000010d057824 */ /* 0x000fe400078e0205 */
[----:B------:R-:W-:Y:S01]  /*18c0*/  FADD.FTZ R26, R19, R26 ;  /* 0x0000001a131a7221 */ /* 0x000fe20000010000 */
[----:B------:R-:W-:Y:S06]  /*18d0*/  @P1 BRA `(.L_x_467) ;  /* 0x0000000000781947 */ /* 0x000fec0003800000 */
[----:B------:R-:W0:Y:S01]  /*18e0*/  LDC.64 R18, c[0x0][0x278] ;  /* 0x00009e00ff127b82 */ /* 0x000e220000000a00 */
[----:B------:R-:W-:Y:S01]  /*18f0*/  IMAD R14, R2, 0x50, RZ ;  /* 0x00000050020e7824 */ /* 0x000fe200078e02ff */
[----:B------:R-:W-:Y:S01]  /*1900*/  ULDC.64 UR10, c[0x0][0x260] ;  /* 0x00009800000a7ab9 */ /* 0x000fe20000000a00 */
[-C--:B------:R-:W-:Y:S02]  /*1910*/  ISETP.GE.AND P1, PT, R10, R3.reuse, PT ;  /* 0x000000030a00720c */ /* 0x080fe40003f26270 */
[-C--:B------:R-:W-:Y:S02]  /*1920*/  ISETP.GE.AND P5, PT, R6, R3.reuse, PT ;  /* 0x000000030600720c */ /* 0x080fe40003fa6270 */
[----:B------:R-:W-:Y:S01]  /*1930*/  SHF.R.S32.HI R15, RZ, 0x1f, R14 ;  /* 0x0000001fff0f7819 */ /* 0x000fe2000001140e */
[----:B------:R-:W1:Y:S01]  /*1940*/  LDC.64 R20, c[0x0][0x280] ;  /* 0x0000a000ff147b82 */ /* 0x000e620000000a00 */
[----:B------:R-:W-:Y:S01]  /*1950*/  ISETP.GE.AND P4, PT, R8, R3, PT ;  /* 0x000000030800720c */ /* 0x000fe20003f86270 */
[----:B0-----:R-:W-:-:S02]  /*1960*/  IMAD R16, R18, UR8, RZ ;  /* 0x0000000812107c24 */ /* 0x001fc4000f8e02ff */
[----:B------:R-:W-:-:S04]  /*1970*/  IMAD.WIDE.U32 R14, R18, UR6, R14 ;  /* 0x00000006120e7c25 */ /* 0x000fc8000f8e000e */
[----:B------:R-:W-:Y:S02]  /*1980*/  IMAD R7, R19, UR6, R16 ;  /* 0x0000000613077c24 */ /* 0x000fe4000f8e0210 */
[----:B-1----:R-:W-:-:S03]  /*1990*/  IMAD R16, R20, UR9, RZ ;  /* 0x0000000914107c24 */ /* 0x002fc6000f8e02ff */
[----:B------:R-:W-:Y:S01]  /*19a0*/  IADD3 R15, R15, R7, RZ ;  /* 0x000000070f0f7210 */ /* 0x000fe20007ffe0ff */
[----:B------:R-:W-:Y:S02]  /*19b0*/  IMAD R9, R21, UR7, R16 ;  /* 0x0000000715097c24 */ /* 0x000fe4000f8e0210 */
[----:B------:R-:W-:-:S03]  /*19c0*/  IMAD.WIDE.U32 R14, R20, UR7, R14 ;  /* 0x00000007140e7c25 */ /* 0x000fc6000f8e000e */
[----:B------:R-:W-:-:S04]  /*19d0*/  IADD3 R7, P2, R54, R14, RZ ;  /* 0x0000000e36077210 */ /* 0x000fc80007f5e0ff */
[----:B------:R-:W-:Y:S02]  /*19e0*/  IADD3.X R14, R55, R15, R9, P2, !PT ;  /* 0x0000000f370e7210 */ /* 0x000fe400017fe409 */
[C---:B------:R-:W-:Y:S02]  /*19f0*/  LEA R10, P6, R7.reuse, UR10, 0x2 ;  /* 0x0000000a070a7c11 */ /* 0x040fe4000f8c10ff */
[----:B------:R-:W-:Y:S02]  /*1a00*/  ISETP.GE.AND P2, PT, R52, R3, PT ;  /* 0x000000033400720c */ /* 0x000fe40003f46270 */
[----:B------:R-:W-:Y:S02]  /*1a10*/  LEA.HI.X R11, R7, UR11, R14, 0x2, P6 ;  /* 0x0000000b070b7c11 */ /* 0x000fe4000b0f140e */
[----:B------:R-:W-:Y:S02]  /*1a20*/  FSEL R3, R17, RZ, !P3 ;  /* 0x000000ff11037208 */ /* 0x000fe40005800000 */
[----:B------:R-:W-:-:S02]  /*1a30*/  FSEL R7, R23, RZ, !P5 ;  /* 0x000000ff17077208 */ /* 0x000fc40006800000 */
[----:B------:R-:W-:Y:S01]  /*1a40*/  FSEL R9, R22, RZ, !P4 ;  /* 0x000000ff16097208 */ /* 0x000fe20006000000 */
[----:B------:R0:W-:Y:S01]  /*1a50*/  STG.E desc[UR4][R10.64], R3 ;  /* 0x000000030a007986 */ /* 0x0001e2000c101904 */
[----:B------:R-:W-:Y:S02]  /*1a60*/  FSEL R15, R24, RZ, !P2 ;  /* 0x000000ff180f7208 */ /* 0x000fe40005000000 */
[----:B------:R-:W-:Y:S01]  /*1a70*/  FSEL R17, R26, RZ, !P1 ;  /* 0x000000ff1a117208 */ /* 0x000fe20004800000 */
[----:B------:R0:W-:Y:S04]  /*1a80*/  STG.E desc[UR4][R10.64+0x40], R7 ;  /* 0x000040070a007986 */ /* 0x0001e8000c101904 */
[----:B------:R0:W-:Y:S04]  /*1a90*/  STG.E desc[UR4][R10.64+0x80], R9 ;  /* 0x000080090a007986 */ /* 0x0001e8000c101904 */
[----:B------:R0:W-:Y:S04]  /*1aa0*/  STG.E desc[UR4][R10.64+0xc0], R15 ;  /* 0x0000c00f0a007986 */ /* 0x0001e8000c101904 */
[----:B------:R0:W-:Y:S02]  /*1ab0*/  STG.E desc[UR4][R10.64+0x100], R17 ;  /* 0x000100110a007986 */ /* 0x0001e4000c101904 */
.L_x_467:
[----:B------:R-:W-:Y:S05]  /*1ac0*/  BSYNC B0 ;  /* 0x0000000000007941 */ /* 0x000fea0003800000 */
.L_x_466:
[----:B------:R-:W-:Y:S04]  /*1ad0*/  BSSY B0, `(.L_x_468) ;  /* 0x0000017000007945 */ /* 0x000fe80003800000 */
[----:B------:R-:W-:Y:S05]  /*1ae0*/  @P0 BRA `(.L_x_469) ;  /* 0x0000000000540947 */ /* 0x000fea0003800000 */
[----:B0-----:R-:W0:Y:S01]  /*1af0*/  LDC.64 R10, c[0x0][0x2a8] ;  /* 0x0000aa00ff0a7b82 */ /* 0x001e220000000a00 */
[----:B------:R-:W-:Y:S01]  /*1b00*/  IMAD R3, R2, 0x50, RZ ;  /* 0x0000005002037824 */ /* 0x000fe200078e02ff */
[----:B------:R-:W-:Y:S01]  /*1b10*/  SHF.R.S32.HI R16, RZ, 0x1f, R0 ;  /* 0x0000001fff107819 */ /* 0x000fe20000011400 */
[----:B------:R-:W-:-:S03]  /*1b20*/  ULDC.64 UR10, c[0x0][0x2a0] ;  /* 0x0000a800000a7ab9 */ /* 0x000fc60000000a00 */
[C---:B------:R-:W-:Y:S02]  /*1b30*/  IADD3 R6, P0, R3.reuse, R0, RZ ;  /* 0x0000000003067210 */ /* 0x040fe40007f1e0ff */
[----:B------:R-:W1:Y:S02]  /*1b40*/  LDC.64 R14, c[0x0][0x2b0] ;  /* 0x0000ac00ff0e7b82 */ /* 0x000e640000000a00 */
[----:B------:R-:W-:Y:S02]  /*1b50*/  LEA.HI.X.SX32 R7, R3, R16, 0x1, P0 ;  /* 0x0000001003077211 */ /* 0x000fe400000f0eff */
[----:B-----5:R-:W-:Y:S01]  /*1b60*/  FSETP.NEU.FTZ.AND P0, PT, R4, -INF , PT ;  /* 0xff8000000400780b */ /* 0x020fe20003f1d000 */
[C---:B0-----:R-:W-:Y:S02]  /*1b70*/  IMAD R8, R10.reuse, UR8, RZ ;  /* 0x000000080a087c24 */ /* 0x041fe4000f8e02ff */
[----:B------:R-:W-:-:S04]  /*1b80*/  IMAD.WIDE.U32 R6, R10, UR6, R6 ;  /* 0x000000060a067c25 */ /* 0x000fc8000f8e0006 */
[----:B------:R-:W-:Y:S02]  /*1b90*/  IMAD R3, R11, UR6, R8 ;  /* 0x000000060b037c24 */ /* 0x000fe4000f8e0208 */
[----:B-1----:R-:W-:Y:S02]  /*1ba0*/  IMAD R8, R14, UR9, RZ ;  /* 0x000000090e087c24 */ /* 0x002fe4000f8e02ff */
[----:B------:R-:W-:Y:S02]  /*1bb0*/  IMAD.IADD R7, R7, 0x1, R3 ;  /* 0x0000000107077824 */ /* 0x000fe400078e0203 */
[----:B------:R-:W-:Y:S01]  /*1bc0*/  FMUL.FTZ R3, R4, 1.4426950216293334961 ;  /* 0x3fb8aa3b04037820 */ /* 0x000fe20000410000 */
[----:B------:R-:W-:Y:S02]  /*1bd0*/  IMAD R9, R15, UR7, R8 ;  /* 0x000000070f097c24 */ /* 0x000fe4000f8e0208 */
[----:B------:R-:W-:Y:S02]  /*1be0*/  IMAD.WIDE.U32 R6, R14, UR7, R6 ;  /* 0x000000070e067c25 */ /* 0x000fe4000f8e0006 */
[----:B------:R-:W-:-:S03]  /*1bf0*/  FSEL R3, R3, RZ, P0 ;  /* 0x000000ff03037208 */ /* 0x000fc60000000000 */
[----:B------:R-:W-:Y:S02]  /*1c00*/  IADD3 R7, R7, R9, RZ ;  /* 0x0000000907077210 */ /* 0x000fe40007ffe0ff */
[----:B------:R-:W-:-:S04]  /*1c10*/  LEA R8, P1, R6, UR10, 0x2 ;  /* 0x0000000a06087c11 */ /* 0x000fc8000f8210ff */
[----:B------:R-:W-:-:S05]  /*1c20*/  LEA.HI.X R9, R6, UR11, R7, 0x2, P1 ;  /* 0x0000000b06097c11 */ /* 0x000fca00088f1407 */
[----:B------:R1:W-:Y:S04]  /*1c30*/  STG.E desc[UR4][R8.64], R3 ;  /* 0x0000000308007986 */ /* 0x0003e8000c101904 */
.L_x_469:
[----:B------:R-:W-:Y:S05]  /*1c40*/  BSYNC B0 ;  /* 0x0000000000007941 */ /* 0x000fea0003800000 */
.L_x_468:
[----:B------:R-:W-:Y:S01]  /*1c50*/  ULDC.64 UR12, c[0x0][0x2e8] ;  /* 0x0000ba00000c7ab9 */ /* 0x000fe20000000a00 */
[----:B------:R-:W-:Y:S01]  /*1c60*/  ULDC.64 UR10, c[0x0][0x2b8] ;  /* 0x0000ae00000a7ab9 */ /* 0x000fe20000000a00 */
[----:B------:R-:W-:Y:S02]  /*1c70*/  ISETP.NE.U32.AND P0, PT, RZ, UR12, PT ;  /* 0x0000000cff007c0c */ /* 0x000fe4000bf05070 */
[C---:B-----5:R-:W-:Y:S02]  /*1c80*/  LEA R4, P1, R12.reuse, UR10, 0x2 ;  /* 0x0000000a0c047c11 */ /* 0x060fe4000f8210ff */
[----:B------:R-:W-:Y:S02]  /*1c90*/  ISETP.NE.AND.EX P0, PT, RZ, UR13, PT, P0 ;  /* 0x0000000dff007c0c */ /* 0x000fe4000bf05300 */
[----:B------:R-:W-:Y:S02]  /*1ca0*/  LEA.HI.X R5, R12, UR11, R5, 0x2, P1 ;  /* 0x0000000b0c057c11 */ /* 0x000fe400088f1405 */
[----:B------:R-:W-:-:S03]  /*1cb0*/  ISETP.NE.OR P0, PT, R0, RZ, !P0 ;  /* 0x000000ff0000720c */ /* 0x000fc60004705670 */
[----:B------:R2:W-:Y:S04]  /*1cc0*/  STG.E.128 desc[UR4][R4.64], RZ ;  /* 0x000000ff04007986 */ /* 0x0005e8000c101d04 */
        /* <DEDUP_REMOVED lines=8> */
[----:B------:R2:W-:Y:S01]  /*1d50*/  STG.E.128 desc[UR4][R4.64+0x9000], RZ ;  /* 0x009000ff04007986 */ /* 0x0005e2000c101d04 */
[----:B------:R-:W-:Y:S05]  /*1d60*/  @P0 EXIT ;  /* 0x000000000000094d */ /* 0x000fea0003800000 */
[----:B01----:R-:W0:Y:S08]  /*1d70*/  LDC R3, c[0x0][0x2e0] ;  /* 0x0000b800ff037b82 */ /* 0x003e300000000800 */
[----:B------:R-:W1:Y:S08]  /*1d80*/  LDC R7, c[0x0][0x220] ;  /* 0x00008800ff077b82 */ /* 0x000e700000000800 */
[----:B--2---:R-:W2:Y:S01]  /*1d90*/  LDC.64 R4, c[0x0][0x2e8] ;  /* 0x0000ba00ff047b82 */ /* 0x004ea20000000a00 */
[----:B0-----:R-:W-:-:S04]  /*1da0*/  IMAD R2, R2, R3, UR7 ;  /* 0x0000000702027e24 */ /* 0x001fc8000f8e0203 */
[----:B-1----:R-:W-:-:S04]  /*1db0*/  IMAD R3, R2, R7, UR6 ;  /* 0x0000000602037e24 */ /* 0x002fc8000f8e0207 */
[----:B--2---:R-:W-:-:S05]  /*1dc0*/  IMAD.WIDE R2, R3, 0x4, R4 ;  /* 0x0000000403027825 */ /* 0x004fca00078e0204 */
[----:B------:R-:W-:Y:S01]  /*1dd0*/  STG.E desc[UR4][R2.64], RZ ;  /* 0x000000ff02007986 */ /* 0x000fe2000c101904 */
[----:B------:R-:W-:Y:S05]  /*1de0*/  EXIT ;  /* 0x000000000000794d */ /* 0x000fea0003800000 */
.L_x_470:
        /* <DEDUP_REMOVED lines=9> */
.L_x_3686:


//--------------------- .text._ZN7cutlass13device_kernelIN5flash11enable_sm90INS1_16FlashAttnBwdSm90INS1_25CollectiveMainloopBwdSm90ILi2ELi2ELi2EN4cute5tupleIJNS5_1CILi1EEES8_S8_EEENS6_IJNS7_ILi80EEENS7_ILi128EEESB_EEENS_10bfloat16_tEfNS_4arch4Sm90ELb0ELb0ELb0ELb1ELb0ELb1ELb0ELb1ELi2ELi1ELi2ELi1ELb0EEENS1_21CollectiveEpilogueBwdISC_SD_SF_Li256ELb1ELb0ELi1EEENS1_19SingleTileSchedulerILb1ELb0ELb0ELi128EEEEEEEEEvNT_6ParamsE --------------------------
	.section	.text._ZN7cutlass13device_kernelIN5flash11enable_sm90INS1_16FlashAttnBwdSm90INS1_25CollectiveMainloopBwdSm90ILi2ELi2ELi2EN4cute5tupleIJNS5_1CILi1EEES8_S8_EEENS6_IJNS7_ILi80EEENS7_ILi128EEESB_EEENS_10bfloat16_tEfNS_4arch4Sm90ELb0ELb0ELb0ELb1ELb0ELb1ELb0ELb1ELi2ELi1ELi2ELi1ELb0EEENS1_21CollectiveEpilogueBwdISC_SD_SF_Li256ELb1ELb0ELi1EEENS1_19SingleTileSchedulerILb1ELb0ELb0ELi128EEEEEEEEEvNT_6ParamsE,"ax",@progbits
	.align	128
.text._ZN7cutlass13device_kernelIN5flash11enable_sm90INS1_16FlashAttnBwdSm90INS1_25CollectiveMainloopBwdSm90ILi2ELi2ELi2EN4cute5tupleIJNS5_1CILi1EEES8_S8_EEENS6_IJNS7_ILi80EEENS7_ILi128EEESB_EEENS_10bfloat16_tEfNS_4arch4Sm90ELb0ELb0ELb0ELb1ELb0ELb1ELb0ELb1ELi2ELi1ELi2ELi1ELb0EEENS1_21CollectiveEpilogueBwdISC_SD_SF_Li256ELb1ELb0ELi1EEENS1_19SingleTileSchedulerILb1ELb0ELb0ELi128EEEEEEEEEvNT_6ParamsE:
        .type           _ZN7cutlass13device_kernelIN5flash11enable_sm90INS1_16FlashAttnBwdSm90INS1_25CollectiveMainloopBwdSm90ILi2ELi2ELi2EN4cute5tupleIJNS5_1CILi1EEES8_S8_EEENS6_IJNS7_ILi80EEENS7_ILi128EEESB_EEENS_10bfloat16_tEfNS_4arch4Sm90ELb0ELb0ELb0ELb1ELb0ELb1ELb0ELb1ELi2ELi1ELi2ELi1ELb0EEENS1_21CollectiveEpilogueBwdISC_SD_SF_Li256ELb1ELb0ELi1EEENS1_19SingleTileSchedulerILb1ELb0ELb0ELi128EEEEEEEEEvNT_6ParamsE,@function
        .size           _ZN7cutlass13device_kernelIN5flash11enable_sm90INS1_16FlashAttnBwdSm90INS1_25CollectiveMainloopBwdSm90ILi2ELi2ELi2EN4cute5tupleIJNS5_1CILi1EEES8_S8_EEENS6_IJNS7_ILi80EEENS7_ILi128EEESB_EEENS_10bfloat16_tEfNS_4arch4Sm90ELb0ELb0ELb0ELb1ELb0ELb1ELb0ELb1ELi2ELi1ELi2ELi1ELb0EEENS1_21CollectiveEpilogueBwdISC_SD_SF_Li256ELb1ELb0ELi1EEENS1_19SingleTileSchedulerILb1ELb0ELb0ELi128EEEEEEEEEvNT_6ParamsE,(.L_x_3687 - _ZN7cutlass13device_kernelIN5flash11enable_sm90INS1_16FlashAttnBwdSm90INS1_25CollectiveMainloopBwdSm90ILi2ELi2ELi2EN4cute5tupleIJNS5_1CILi1EEES8_S8_EEENS6_IJNS7_ILi80EEENS7_ILi128EEESB_EEENS_10bfloat16_tEfNS_4arch4Sm90ELb0ELb0ELb0ELb1ELb0ELb1ELb0ELb1ELi2ELi1ELi2ELi1ELb0EEENS1_21CollectiveEpilogueBwdISC_SD_SF_Li256ELb1ELb0ELi1EEENS1_19SingleTileSchedulerILb1ELb0ELb0ELi128EEEEEEEEEvNT_6ParamsE)
        .other          _ZN7cutlass13device_kernelIN5flash11enable_sm90INS1_16FlashAttnBwdSm90INS1_25CollectiveMainloopBwdSm90ILi2ELi2ELi2EN4cute5tupleIJNS5_1CILi1EEES8_S8_EEENS6_IJNS7_ILi80EEENS7_ILi128EEESB_EEENS_10bfloat16_tEfNS_4arch4Sm90ELb0ELb0ELb0ELb1ELb0ELb1ELb0ELb1ELi2ELi1ELi2ELi1ELb0EEENS1_21CollectiveEpilogueBwdISC_SD_SF_Li256ELb1ELb0ELi1EEENS1_19SingleTileSchedulerILb1ELb0ELb0ELi128EEEEEEEEEvNT_6ParamsE,@"STO_CUDA_ENTRY STV_DEFAULT"
_ZN7cutlass13device_kernelIN5flash11enable_sm90INS1_16FlashAttnBwdSm90INS1_25CollectiveMainloopBwdSm90ILi2ELi2ELi2EN4cute5tupleIJNS5_1CILi1EEES8_S8_EEENS6_IJNS7_ILi80EEENS7_ILi128EEESB_EEENS_10bfloat16_tEfNS_4arch4Sm90ELb0ELb0ELb0ELb1ELb0ELb1ELb0ELb1ELi2ELi1ELi2ELi1ELb0EEENS1_21CollectiveEpilogueBwdISC_SD_SF_Li256ELb1ELb0ELi1EEENS1_19SingleTileSchedulerILb1ELb0ELb0ELi128EEEEEEEEEvNT_6ParamsE:
        /* <DEDUP_REMOVED lines=23> */
.L_x_472:
[----:B------:R-:W-:Y:S05]  /*0170*/  BSYNC B0 ;  /* 0x0000000000007941 */ /* 0x000fea0003800000 */
.L_x_471:
        /* <DEDUP_REMOVED lines=34> */
.L_x_473:
        /* <DEDUP_REMOVED lines=22> */
.L_x_474:
        /* <DEDUP_REMOVED lines=9> */
.L_x_477:
[----:B------:R-:W-:-:S08]  /*0590*/  NOP ;  /* 0x0000000000007918 */ /* 0x000fd00000000000 */
[----:B------:R-:W1:Y:S02]  /*05a0*/  USETMAXREG.TRY_ALLOC.CTAPOOL UP0, 0xf0 ;  /* 0x000000f0000079c8 */ /* 0x000e640008000600 */
[----:B-1----:R-:W-:-:S13]  /*05b0*/  PLOP3.LUT P0, PT, PT, PT, UP0, 0x80, 0x0 ;  /* 0x000000000000781c */ /* 0x002fda0003f0f008 */
[----:B------:R-:W-:Y:S05]  /*05c0*/  @!P0 BRA `(.L_x_477) ;  /* 0xfffffffc00f08947 */ /* 0x000fea000383ffff */
[----:B------:R-:W-:Y:S01]  /*05d0*/  LOP3.LUT R0, R0, 0x3, RZ, 0xc0, !PT ;  /* 0x0000000300007812 */ /* 0x000fe200078ec0ff */
[----:B---3--:R-:W1:Y:S01]  /*05e0*/  S2R R2, SR_TID.X ;  /* 0x0000000000027919 */ /* 0x008e620000002100 */
[----:B------:R-:W-:Y:S01]  /*05f0*/  ULDC.64 UR4, c[0x0][0x8d8] ;  /* 0x0002360000047ab9 */ /* 0x000fe20000000a00 */
[----:B------:R-:W2:Y:S03]  /*0600*/  S2R R7, SR_CTAID.Z ;  /* 0x0000000000077919 */ /* 0x000ea60000002700 */
[----:B------:R-:W3:Y:S02]  /*0610*/  SHFL.IDX PT, R0, R0, RZ, 0x1f ;  /* 0x00001fff00007589 */ /* 0x000ee400000e0000 */
[----:B---3--:R-:W-:Y:S02]  /*0620*/  ISETP.NE.AND P0, PT, R0, RZ, PT ;  /* 0x000000ff0000720c */ /* 0x008fe40003f05270 */
[----:B-1----:R-:W-:-:S11]  /*0630*/  SHF.R.U32.HI R2, RZ, 0x7, R2 ;  /* 0x00000007ff027819 */ /* 0x002fd60000011602 */
[----:B------:R-:W-:-:S05]  /*0640*/  @!P0 VIADD R2, R2, 0x9 ;  /* 0x0000000902028836 */ /* 0x000fca0000000000 */
[----:B------:R1:W-:Y:S06]  /*0650*/  @!P0 BAR.ARV R2, 0xa0 ;  /* 0x000280020000851d */ /* 0x0003ec0000002000 */
[----:B------:R-:W-:-:S04]  /*0660*/  ISETP.NE.U32.AND P0, PT, RZ, UR4, PT ;  /* 0x00000004ff007c0c */ /* 0x000fc8000bf05070 */
[----:B------:R-:W-:-:S13]  /*0670*/  ISETP.NE.AND.EX P0, PT, RZ, UR5, PT, P0 ;  /* 0x00000005ff007c0c */ /* 0x000fda000bf05300 */
[----:B-12---:R-:W-:Y:S05]  /*0680*/  @!P0 BRA `(.L_x_478) ;  /* 0x0000000000108947 */ /* 0x006fea0003800000 */
[----:B------:R-:W1:Y:S02]  /*0690*/  LDC.64 R2, c[0x0][0x8d8] ;  /* 0x00023600ff027b82 */ /* 0x000e640000000a00 */
[----:B-1----:R-:W-:-:S05]  /*06a0*/  IMAD.WIDE R2, R7, 0x4, R2 ;  /* 0x0000000407027825 */ /* 0x002fca00078e0202 */
[----:B------:R1:W5:Y:S01]  /*06b0*/  LDG.E R0, desc[UR38][R2.64] ;  /* 0x0000002602007981 */ /* 0x000362000c1e1900 */
[----:B------:R-:W-:Y:S05]  /*06c0*/  BRA `(.L_x_479) ;  /* 0x00000000002c7947 */ /* 0x000fea0003800000 */
.L_x_478:
[----:B------:R-:W-:Y:S02]  /*06d0*/  ULDC.64 UR4, c[0x0][0x8d0] ;  /* 0x0002340000047ab9 */ /* 0x000fe40000000a00 */
[----:B------:R-:W-:-:S04]  /*06e0*/  ISETP.NE.U32.AND P0, PT, RZ, UR4, PT ;  /* 0x00000004ff007c0c */ /* 0x000fc8000bf05070 */
[----:B------:R-:W-:-:S13]  /*06f0*/  ISETP.NE.AND.EX P0, PT, RZ, UR5, PT, P0 ;  /* 0x00000005ff007c0c */ /* 0x000fda000bf05300 */
[----:B------:R-:W-:Y:S05]  /*0700*/  @!P0 BRA `(.L_x_480) ;  /* 0x0000000000188947 */ /* 0x000fea0003800000 */
[----:B------:R-:W1:Y:S02]  /*0710*/  LDC.64 R2, c[0x0][0x8d0] ;  /* 0x00023400ff027b82 */ /* 0x000e640000000a00 */
[----:B-1----:R-:W-:-:S05]  /*0720*/  IMAD.WIDE R2, R7, 0x4, R2 ;  /* 0x0000000407027825 */ /* 0x002fca00078e0202 */
[----:B------:R-:W2:Y:S04]  /*0730*/  LDG.E R0, desc[UR38][R2.64] ;  /* 0x0000002602007981 */ /* 0x000ea8000c1e1900 */
[----:B------:R-:W2:Y:S02]  /*0740*/  LDG.E R5, desc[UR38][R2.64+0x4] ;  /* 0x0000042602057981 */ /* 0x000ea4000c1e1900 */
[----:B--2---:R-:W-:Y:S01]  /*0750*/  IMAD.IADD R0, R5, 0x1, -R0 ;  /* 0x0000000105007824 */ /* 0x004fe200078e0a00 */
[----:B------:R-:W-:Y:S06]  /*0760*/  BRA `(.L_x_479) ;  /* 0x0000000000047947 */ /* 0x000fec0003800000 */
.L_x_480:
[----:B------:R-:W2:Y:S02]  /*0770*/  LDC R0, c[0x0][0x8bc] ;  /* 0x00022f00ff007b82 */ /* 0x000ea40000000800 */
.L_x_479:
[----:B------:R-:W3:Y:S02]  /*0780*/  S2R R17, SR_CTAID.X ;  /* 0x0000000000117919 */ /* 0x000ee40000002500 */
[----:B---3--:R-:W-:-:S05]  /*0790*/  IMAD.SHL.U32 R17, R17, 0x80, RZ ;  /* 0x0000008011117824 */ /* 0x008fca00078e00ff */
[----:B--2--5:R-:W-:-:S04]  /*07a0*/  ISETP.GE.AND P0, PT, R17, R0, PT ;  /* 0x000000001100720c */ /* 0x024fc80003f06270 */
[----:B------:R-:W-:-:S04]  /*07b0*/  SEL R4, R7, 0xffffffff, !P0 ;  /* 0xffffffff07047807 */ /* 0x000fc80004000000 */
[----:B------:R-:W-:Y:S01]  /*07c0*/  ISETP.GE.AND P0, PT, R4, RZ, PT ;  /* 0x000000ff0400720c */ /* 0x000fe20003f06270 */
[----:B------:R2:W-:-:S12]  /*07d0*/  STL [R1+0x1c], R4 ;  /* 0x00001c0401007387 */ /* 0x0005d80000100800 */
[----:B--2---:R-:W-:Y:S05]  /*07e0*/  @!P0 BRA `(.L_x_481) ;  /* 0x000000c800a48947 */ /* 0x004fea0003800000 */
[----:B------:R-:W-:Y:S02]  /*07f0*/  ULDC.64 UR4, c[0x0][0x780] ;  /* 0x0001e00000047ab9 */ /* 0x000fe40000000a00 */
[----:B------:R-:W-:Y:S01]  /*0800*/  ISETP.NE.U32.AND P0, PT, RZ, UR4, PT ;  /* 0x00000004ff007c0c */ /* 0x000fe2000bf05070 */
[----:B------:R-:W-:Y:S02]  /*0810*/  ULDC UR4, c[0x0][0x290] ;  /* 0x0000a40000047ab9 */ /* 0x000fe40000000800 */
[----:B------:R-:W-:Y:S01]  /*0820*/  IMAD.U32 R16, RZ, RZ, UR4 ;  /* 0x00000004ff107e24 */ /* 0x000fe2000f8e00ff */
[----:B------:R-:W-:-:S13]  /*0830*/  ISETP.NE.AND.EX P0, PT, RZ, UR5, PT, P0 ;  /* 0x00000005ff007c0c */ /* 0x000fda000bf05300 */
[----:B------:R-:W-:Y:S05]  /*0840*/  @!P0 BRA `(.L_x_482) ;  /* 0x0000000000108947 */ /* 0x000fea0003800000 */
[----:B-1----:R-:W1:Y:S02]  /*0850*/  LDC.64 R2, c[0x0][0x780] ;  /* 0x0001e000ff027b82 */ /* 0x002e640000000a00 */
[----:B-1----:R-:W-:-:S05]  /*0860*/  IMAD.WIDE R2, R4, 0x4, R2 ;  /* 0x0000000404027825 */ /* 0x002fca00078e0202 */
[----:B------:R1:W5:Y:S01]  /*0870*/  LDG.E R18, desc[UR38][R2.64] ;  /* 0x0000002602127981 */ /* 0x000362000c1e1900 */
[----:B------:R-:W-:Y:S05]  /*0880*/  BRA `(.L_x_483) ;  /* 0x0000000000287947 */ /* 0x000fea0003800000 */
.L_x_482:
[----:B------:R-:W-:Y:S01]  /*0890*/  ULDC.64 UR4, c[0x0][0x770] ;  /* 0x0001dc0000047ab9 */ /* 0x000fe20000000a00 */
[----:B------:R-:W2:Y:S01]  /*08a0*/  LDC R18, c[0x0][0x280] ;  /* 0x0000a000ff127b82 */ /* 0x000ea20000000800 */
[----:B------:R-:W-:-:S04]  /*08b0*/  ISETP.NE.U32.AND P0, PT, RZ, UR4, PT ;  /* 0x00000004ff007c0c */ /* 0x000fc8000bf05070 */
[----:B------:R-:W-:-:S13]  /*08c0*/  ISETP.NE.AND.EX P0, PT, RZ, UR5, PT, P0 ;  /* 0x00000005ff007c0c */ /* 0x000fda000bf05300 */
[----:B------:R-:W-:Y:S05]  /*08d0*/  @!P0 BRA `(.L_x_483) ;  /* 0x0000000000148947 */ /* 0x000fea0003800000 */
[----:B-1----:R-:W1:Y:S02]  /*08e0*/  LDC.64 R2, c[0x0][0x770] ;  /* 0x0001dc00ff027b82 */ /* 0x002e640000000a00 */
[----:B-1----:R-:W-:-:S05]  /*08f0*/  IMAD.WIDE R2, R4, 0x4, R2 ;  /* 0x0000000404027825 */ /* 0x002fca00078e0202 */
[----:B--2---:R-:W2:Y:S04]  /*0900*/  LDG.E R18, desc[UR38][R2.64] ;  /* 0x0000002602127981 */ /* 0x004ea8000c1e1900 */
[----:B------:R-:W2:Y:S02]  /*0910*/  LDG.E R5, desc[UR38][R2.64+0x4] ;  /* 0x0000042602057981 */ /* 0x000ea4000c1e1900 */
[----:B--2---:R-:W-:-:S07]  /*0920*/  IMAD.IADD R18, R5, 0x1, -R18 ;  /* 0x0000000105127824 */ /* 0x004fce00078e0a12 */
.L_x_483:
[----:B------:R-:W-:Y:S02]  /*0930*/  ULDC.64 UR4, c[0x0][0x788] ;  /* 0x0001e20000047ab9 */ /* 0x000fe40000000a00 */
[----:B------:R-:W-:-:S04]  /*0940*/  ISETP.NE.U32.AND P0, PT, RZ, UR4, PT ;  /* 0x00000004ff007c0c */ /* 0x000fc8000bf05070 */
[----:B------:R-:W-:-:S13]  /*0950*/  ISETP.NE.AND.EX P0, PT, RZ, UR5, PT, P0 ;  /* 0x00000005ff007c0c */ /* 0x000fda000bf05300 */
[----:B------:R-:W-:Y:S05]  /*0960*/  @!P0 BRA `(.L_x_484) ;  /* 0x0000000000108947 */ /* 0x000fea0003800000 */
[----:B-1----:R-:W1:Y:S02]  /*0970*/  LDC.64 R2, c[0x0][0x788] ;  /* 0x0001e200ff027b82 */ /* 0x002e640000000a00 */
[----:B-1----:R-:W-:-:S05]  /*0980*/  IMAD.WIDE R2, R4, 0x4, R2 ;  /* 0x0000000404027825 */ /* 0x002fca00078e0202 */
[----:B------:R1:W5:Y:S01]  /*0990*/  LDG.E R16, desc[UR38][R2.64] ;  /* 0x0000002602107981 */ /* 0x000362000c1e1900 */
[----:B------:R-:W-:Y:S05]  /*09a0*/  BRA `(.L_x_485) ;  /* 0x0000000000247947 */ /* 0x000fea0003800000 */
.L_x_484:
[----:B------:R-:W-:Y:S02]  /*09b0*/  ULDC.64 UR4, c[0x0][0x778] ;  /* 0x0001de0000047ab9 */ /* 0x000fe40000000a00 */
[----:B------:R-:W-:-:S04]  /*09c0*/  ISETP.NE.U32.AND P0, PT, RZ, UR4, PT ;  /* 0x00000004ff007c0c */ /* 0x000fc8000bf05070 */
[----:B------:R-:W-:-:S13]  /*09d0*/  ISETP.NE.AND.EX P0, PT, RZ, UR5, PT, P0 ;  /* 0x00000005ff007c0c */ /* 0x000fda000bf05300 */
[----:B------:R-:W-:Y:S05]  /*09e0*/  @!P0 BRA `(.L_x_485) ;  /* 0x0000000000148947 */ /* 0x000fea0003800000 */
[----:B-1----:R-:W1:Y:S02]  /*09f0*/  LDC.64 R2, c[0x0][0x778] ;  /* 0x0001de00ff027b82 */ /* 0x002e640000000a00 */
[----:B-1----:R-:W-:-:S05]  /*0a00*/  IMAD.WIDE R2, R4, 0x4, R2 ;  /* 0x0000000404027825 */ /* 0x002fca00078e0202 */
[----:B------:R-:W3:Y:S04]  /*0a10*/  LDG.E R16, desc[UR38][R2.64] ;  /* 0x0000002602107981 */ /* 0x000ee8000c1e1900 */
[----:B------:R-:W3:Y:S02]  /*0a20*/  LDG.E R5, desc[UR38][R2.64+0x4] ;  /* 0x0000042602057981 */ /* 0x000ee4000c1e1900 */
[----:B---3--:R-:W-:-:S07]  /*0a30*/  IMAD.IADD R16, R5, 0x1, -R16 ;  /* 0x0000000105107824 */ /* 0x008fce00078e0a10 */
.L_x_485:
[----:B--2--5:R-:W-:Y:S02]  /*0a40*/  ISETP.GE.AND P1, PT, R18, 0x1, PT ;  /* 0x000000011200780c */ /* 0x024fe40003f26270 */
[----:B------:R-:W-:Y:S02]  /*0a50*/  CS2R R86, SRZ ;  /* 0x0000000000567805 */ /* 0x000fe4000001ff00 */
[----:B------:R-:W-:Y:S02]  /*0a60*/  PLOP3.LUT P0, PT, PT, PT, PT, 0x80, 0x0 ;  /* 0x000000000000781c */ /* 0x000fe40003f0f070 */
        /* <DEDUP_REMOVED lines=22> */
[----:B------:R-:W-:Y:S01]  /*0bd0*/  CS2R R40, SRZ ;  /* 0x0000000000287805 */ /* 0x000fe2000001ff00 */
[----:B------:R-:W-:Y:S01]  /*0be0*/  IMAD.MOV.U32 R14, RZ, RZ, RZ ;  /* 0x000000ffff0e7224 */ /* 0x000fe200078e00ff */
[----:B------:R-:W-:Y:S02]  /*0bf0*/  CS2R R10, SRZ ;  /* 0x00000000000a7805 */ /* 0x000fe4000001ff00 */
[----:B------:R-:W-:Y:S01]  /*0c00*/  CS2R R36, SRZ ;  /* 0x0000000000247805 */ /* 0x000fe2000001ff00 */
[----:B------:R-:W-:Y:S01]  /*0c10*/  IMAD.MOV.U32 R12, RZ, RZ, RZ ;  /* 0x000000ffff0c7224 */ /* 0x000fe200078e00ff */
[----:B------:R-:W-:Y:S02]  /*0c20*/  CS2R R8, SRZ ;  /* 0x0000000000087805 */ /* 0x000fe4000001ff00 */
[----:B------:R-:W-:-:S02]  /*0c30*/  CS2R R32, SRZ ;  /* 0x0000000000207805 */ /* 0x000fc4000001ff00 */
[----:B------:R-:W-:Y:S01]  /*0c40*/  CS2R R6, SRZ ;  /* 0x0000000000067805 */ /* 0x000fe2000001ff00 */
[----:B------:R-:W-:Y:S01]  /*0c50*/  IMAD.MOV.U32 R29, RZ, RZ, RZ ;  /* 0x000000ffff1d7224 */ /* 0x000fe200078e00ff */
[----:B------:R-:W-:Y:S01]  /*0c60*/  CS2R R4, SRZ ;  /* 0x0000000000047805 */ /* 0x000fe2000001ff00 */
[----:B------:R-:W-:Y:S01]  /*0c70*/  IMAD.MOV.U32 R25, RZ, RZ, RZ ;  /* 0x000000ffff197224 */ /* 0x000fe200078e00ff */
        /* <DEDUP_REMOVED lines=31> */
[----:B------:R-:W-:Y:S01]  /*0e70*/  CS2R R88, SRZ ;  /* 0x0000000000587805 */ /* 0x000fe2000001ff00 */
[----:B------:R-:W-:Y:S06]  /*0e80*/  @!P1 BRA `(.L_x_486) ;  /* 0x0000005c00349947 */ /* 0x000fec0003800000 */
[----:B------:R-:W-:Y:S01]  /*0e90*/  MOV R0, RZ ;  /* 0x000000ff00007202 */ /* 0x000fe20000000f00 */
[----:B------:R-:W-:-:S03]  /*0ea0*/  ULDC UR36, c[0x0][0x744] ;  /* 0x0001d10000247ab9 */ /* 0x000fc60000000800 */
[----:B------:R-:W-:-:S13]  /*0eb0*/  LOP3.LUT P0, RZ, R0, 0x3ff, RZ, 0xc0, !PT ;  /* 0x000003ff00ff7812 */ /* 0x000fda000780c0ff */
[----:B------:R-:W-:Y:S05]  /*0ec0*/  @!P0 BRA `(.L_x_487) ;  /* 0x00000000007c8947 */ /* 0x000fea0003800000 */
[----:B-1----:R-:W-:Y:S01]  /*0ed0*/  MOV R2, 0x0 ;  /* 0x0000000000027802 */ /* 0x002fe20000000f00 */
        /* <DEDUP_REMOVED lines=15> */
.L_x_488:
        /* <DEDUP_REMOVED lines=15> */
.L_x_487:
[----:B-1----:R-:W1:Y:S01]  /*10c0*/  S2R R3, SR_CgaCtaId ;  /* 0x0000000000037919 */ /* 0x002e620000008800 */
        /* <DEDUP_REMOVED lines=22> */
.L_x_490:
        /* <DEDUP_REMOVED lines=15> */
.L_x_489:
        /* <DEDUP_REMOVED lines=8> */
.L_x_626:
[----:B------:R-:W-:Y:S01]  /*13a0*/  SHF.L.U32 R12, RZ, 0x1f, RZ ;  /* 0x0000001fff0c7819 */ /* 0x000fe200000006ff */
[----:B------:R-:W-:Y:S01]  /*13b0*/  VIADD R18, R18, 0x4f ;  /* 0x0000004f12127836 */ /* 0x000fe20000000000 */
[----:B------:R-:W-:Y:S01]  /*13c0*/  LOP3.LUT R5, R2, 0xffffff80, RZ, 0xc0, !PT ;  /* 0xffffff8002057812 */ /* 0x000fe200078ec0ff */
[----:B------:R-:W-:Y:S01]  /*13d0*/  IMAD.IADD R16, R16, 0x1, -R17 ;  /* 0x0000000110107824 */ /* 0x000fe200078e0a11 */
[----:B------:R-:W3:Y:S01]  /*13e0*/  SYNCS.PHASECHK.TRANS64.TRYWAIT P0, [R19+URZ+0x38800], R12 ;  /* 0x0388000c130075a7 */ /* 0x000ee2000800017f */
[CC--:B------:R-:W-:Y:S01]  /*13f0*/  LEA.HI R2, R3.reuse, R0.reuse, RZ, 0x5 ;  /* 0x0000000003027211 */ /* 0x0c0fe200078f28ff */
[----:B------:R-:W-:Y:S01]  /*1400*/  IMAD.HI R18, R18, 0x66666667, RZ ;  /* 0x6666666712127827 */ /* 0x000fe200078e02ff */
[CC--:B------:R-:W-:Y:S02]  /*1410*/  LEA.HI R8, R3.reuse, R0.reuse, RZ, 0x3 ;  /* 0x0000000003087211 */ /* 0x0c0fe400078f18ff */
[----:B------:R-:W-:Y:S01]  /*1420*/  LEA.HI R10, R3, R0, RZ, 0x4 ;  /* 0x00000000030a7211 */ /* 0x000fe200078f20ff */
[C---:B------:R-:W-:Y:S01]  /*1430*/  IMAD.SHL.U32 R3, R0.reuse, 0x40, RZ ;  /* 0x0000004000037824 */ /* 0x040fe200078e00ff */
[----:B------:R-:W-:Y:S01]  /*1440*/  SHF.R.S32.HI R6, RZ, 0x5, R2 ;  /* 0x00000005ff067819 */ /* 0x000fe20000011402 */
[----:B------:R-:W-:Y:S01]  /*1450*/  IMAD.IADD R5, R0, 0x1, -R5 ;  /* 0x0000000100057824 */ /* 0x000fe200078e0a05 */
[----:B--2---:R-:W-:-:S02]  /*1460*/  LEA.HI R2, R14, R14, RZ, 0x1 ;  /* 0x0000000e0e027211 */ /* 0x004fc400078f08ff */
[----:B------:R-:W-:Y:S01]  /*1470*/  LOP3.LUT R4, R3, 0x1c0, RZ, 0xc0, !PT ;  /* 0x000001c003047812 */ /* 0x000fe200078ec0ff */
[----:B------:R-:W-:Y:S01]  /*1480*/  IMAD.SHL.U32 R9, R6, 0x10, RZ ;  /* 0x0000001006097824 */ /* 0x000fe200078e00ff */
[----:B------:R-:W-:Y:S02]  /*1490*/  LOP3.LUT R3, R2, 0xfffffffe, RZ, 0xc0, !PT ;  /* 0xfffffffe02037812 */ /* 0x000fe400078ec0ff */
[----:B------:R-:W-:Y:S02]  /*14a0*/  SHF.R.U32.HI R7, RZ, 0x1f, R18 ;  /* 0x0000001fff077819 */ /* 0x000fe40000011612 */
[----:B------:R-:W-:Y:S01]  /*14b0*/  SHF.R.S32.HI R0, RZ, 0x1f, R5 ;  /* 0x0000001fff007819 */ /* 0x000fe20000011405 */
[----:B------:R-:W-:Y:S01]  /*14c0*/  IMAD.IADD R2, R14, 0x1, -R3 ;  /* 0x000000010e027824 */ /* 0x000fe200078e0a03 */
[----:B------:R-:W-:Y:S02]  /*14d0*/  LEA.HI.SX32 R3, R18, R7, 0x1b ;  /* 0x0000000712037211 */ /* 0x000fe400078fdaff */
[----:B------:R-:W-:-:S02]  /*14e0*/  SHF.R.S32.HI R11, RZ, 0x4, R10 ;  /* 0x00000004ff0b7819 */ /* 0x000fc4000001140a */
[----:B------:R2:W-:Y:S01]  /*14f0*/  STL [R1+0x4], R2 ;  /* 0x0000040201007387 */ /* 0x0005e20000100800 */
[----:B------:R-:W-:Y:S02]  /*1500*/  LOP3.LUT R9, R4, 0x30, R9, 0xf8, !PT ;  /* 0x0000003004097812 */ /* 0x000fe400078ef809 */
[----:B------:R-:W-:Y:S01]  /*1510*/  LEA.HI R10, R10, R11, RZ, 0x1 ;  /* 0x0000000b0a0a7211 */ /* 0x000fe200078f08ff */
[----:B------:R4:W-:Y:S01]  /*1520*/  STL [R1+0x10], R3 ;  /* 0x0000100301007387 */ /* 0x0009e20000100800 */
[----:B------:R-:W-:Y:S02]  /*1530*/  LEA.HI R6, R13, R13, RZ, 0x1 ;  /* 0x0000000d0d067211 */ /* 0x000fe400078f08ff */
[----:B------:R-:W-:Y:S02]  /*1540*/  LOP3.LUT R10, R10, 0x7ffffe, RZ, 0xc0, !PT ;  /* 0x007ffffe0a0a7812 */ /* 0x000fe400078ec0ff */
[----:B------:R-:W-:Y:S02]  /*1550*/  LOP3.LUT R9, R9, 0x8, R8, 0xf8, !PT ;  /* 0x0000000809097812 */ /* 0x000fe400078ef808 */
[CC--:B--2---:R-:W-:Y:S01]  /*1560*/  LEA.HI R2, R0.reuse, R5.reuse, RZ, 0x5 ;  /* 0x0000000500027211 */ /* 0x0c4fe200078f28ff */
[----:B------:R-:W-:Y:S01]  /*1570*/  IMAD.IADD R11, R11, 0x1, -R10 ;  /* 0x000000010b0b7824 */ /* 0x000fe200078e0a0a */
[----:B------:R-:W-:-:S02]  /*1580*/  LEA.HI R0, R0, R5, RZ, 0x2 ;  /* 0x0000000500007211 */ /* 0x000fc400078f10ff */
[----:B------:R-:W-:Y:S02]  /*1590*/  SHF.R.S32.HI R7, RZ, 0x5, R2 ;  /* 0x00000005ff077819 */ /* 0x000fe40000011402 */
[--C-:B----4-:R-:W-:Y:S02]  /*15a0*/  SHF.R.S32.HI R3, RZ, 0x2, R0.reuse ;  /* 0x00000002ff037819 */ /* 0x110fe40000011400 */
[----:B------:R-:W-:Y:S01]  /*15b0*/  SHF.R.S32.HI R2, RZ, 0x1f, R0 ;  /* 0x0000001fff027819 */ /* 0x000fe20000011400 */
[----:B------:R-:W-:Y:S01]  /*15c0*/  IMAD R7, R7, -0x10, R16 ;  /* 0xfffffff007077824 */ /* 0x000fe200078e0210 */
[----:B------:R-:W-:Y:S02]  /*15d0*/  SHF.R.U32.HI R8, RZ, 0x3, R4 ;  /* 0x00000003ff087819 */ /* 0x000fe40000011604 */
[----:B------:R-:W-:Y:S02]  /*15e0*/  LEA.HI R2, R2, R3, RZ, 0x3 ;  /* 0x0000000302027211 */ /* 0x000fe400078f18ff */
[----:B------:R-:W-:-:S02]  /*15f0*/  LOP3.LUT R6, R6, 0xfffffffe, RZ, 0xc0, !PT ;  /* 0xfffffffe06067812 */ /* 0x000fc400078ec0ff */
[----:B------:R-:W-:Y:S01]  /*1600*/  LOP3.LUT R4, R2, 0xfffffff8, RZ, 0xc0, !PT ;  /* 0xfffffff802047812 */ /* 0x000fe200078ec0ff */
[----:B------:R-:W-:Y:S01]  /*1610*/  IMAD R2, R13, 0x1400, RZ ;  /* 0x000014000d027824 */ /* 0x000fe200078e02ff */
[----:B------:R-:W-:Y:S01]  /*1620*/  LOP3.LUT R8, R9, R8, RZ, 0x3c, !PT ;  /* 0x0000000809087212 */ /* 0x000fe200078e3cff */
[----:B------:R-:W-:Y:S01]  /*1630*/  IMAD.IADD R6, R13, 0x1, -R6 ;  /* 0x000000010d067824 */ /* 0x000fe200078e0a06 */
[----:B------:R-:W-:Y:S01]  /*1640*/  IADD3 R7, R7, R4, -R3 ;  /* 0x0000000407077210 */ /* 0x000fe20007ffe803 */
[----:B------:R-:W-:Y:S01]  /*1650*/  IMAD R11, R11, 0x200, R2 ;  /* 0x000002000b0b7824 */ /* 0x000fe200078e0202 */
[----:B------:R-:W-:Y:S01]  /*1660*/  LOP3.LUT R0, R0, 0x7ffffffc, RZ, 0xc0, !PT ;  /* 0x7ffffffc00007812 */ /* 0x000fe200078ec0ff */
[----:B---3--:R-:W-:Y:S06]  /*1670*/  @P0 BRA `(.L_x_492) ;  /* 0x0000000000080947 */ /* 0x008fec0003800000 */
[----:B------:R-:W2:Y:S02]  /*1680*/  SYNCS.PHASECHK.TRANS64.TRYWAIT P0, [R19+URZ+0x38800], R12 ;  /* 0x0388000c130075a7 */ /* 0x000ea4000800017f */
[----:B--2---:R-:W-:Y:S05]  /*1690*/  @!P0 BRA `(.L_x_493) ;  /* 0x000000bc001c8947 */ /* 0x004fea0003800000 */
.L_x_492:
[----:B--2---:R-:W2:Y:S01]  /*16a0*/  LDL.LU R3, [R1+0x8] ;  /* 0x0000080001037983 */ /* 0x004ea20000300800 */
[C---:B------:R-:W-:Y:S01]  /*16b0*/  IMAD.IADD R0, R5.reuse, 0x1, -R0 ;  /* 0x0000000105007824 */ /* 0x040fe200078e0a00 */
[----:B------:R-:W-:Y:S01]  /*16c0*/  CS2R R234, SRZ ;  /* 0x0000000000ea7805 */ /* 0x000fe2000001ff00 */
[----:B------:R-:W-:Y:S01]  /*16d0*/  IMAD R2, R5, 0x4, R2 ;  /* 0x0000000405027824 */ /* 0x000fe200078e0202 */
[----:B------:R-:W3:Y:S01]  /*16e0*/  S2R R9, SR_CgaCtaId ;  /* 0x0000000000097919 */ /* 0x000ee20000008800 */
[----:B------:R-:W-:Y:S01]  /*16f0*/  IMAD.IADD R5, R8, 0x1, R11 ;  /* 0x0000000108057824 */ /* 0x000fe200078e020b */
[----:B------:R-:W-:Y:S01]  /*1700*/  CS2R R86, SRZ ;  /* 0x0000000000567805 */ /* 0x000fe2000001ff00 */
[----:B------:R-:W-:Y:S01]  /*1710*/  IMAD R4, R6, -0x40, R7 ;  /* 0xffffffc006047824 */ /* 0x000fe200078e0207 */
[----:B------:R2:W-:Y:S01]  /*1720*/  STL [R1+0x18], R0 ;  /* 0x0000180001007387 */ /* 0x0005e20000100800 */
[----:B------:R-:W-:Y:S02]  /*1730*/  CS2R R84, SRZ ;  /* 0x0000000000547805 */ /* 0x000fe4000001ff00 */
[----:B------:R-:W-:-:S02]  /*1740*/  CS2R R82, SRZ ;  /* 0x0000000000527805 */ /* 0x000fc4000001ff00 */
[----:B------:R-:W-:Y:S01]  /*1750*/  CS2R R80, SRZ ;  /* 0x0000000000507805 */ /* 0x000fe2000001ff00 */
[----:B------:R-:W-:Y:S01]  /*1760*/  STL [R1+0x14], R5 ;  /* 0x0000140501007387 */ /* 0x000fe20000100800 */
        /* <DEDUP_REMOVED lines=60> */
[----:B--2---:R-:W-:Y:S02]  /*1b30*/  LOP3.LUT R0, R3, 0x1, RZ, 0xfc, !PT ;  /* 0x0000000103007812 */ /* 0x004fe400078efcff */
[----:B------:R-:W-:-:S03]  /*1b40*/  MOV R3, 0x400 ;  /* 0x0000040000037802 */ /* 0x000fc60000000f00 */
[----:B------:R2:W-:Y:S01]  /*1b50*/  STL [R1], R0 ;  /* 0x0000000001007387 */ /* 0x0005e20000100800 */
[----:B---3--:R-:W-:-:S05]  /*1b60*/  LEA R3, R9, R3, 0x18 ;  /* 0x0000000309037211 */ /* 0x008fca00078ec0ff */
[----:B------:R-:W-:Y:S02]  /*1b70*/  IMAD R2, R2, 0x4, R3 ;  /* 0x0000000402027824 */ /* 0x000fe400078e0203 */
[----:B--2---:R-:W-:-:S07]  /*1b80*/  IMAD.MOV.U32 R0, RZ, RZ, RZ ;  /* 0x000000ffff007224 */ /* 0x004fce00078e00ff */
.L_x_504:
[----:B------:R-:W2:Y:S02]  /*1b90*/  LDL R3, [R1] ;  /* 0x0000000001037983 */ /* 0x000ea40000100800 */
[----:B--2---:R-:W-:-:S13]  /*1ba0*/  ISETP.NE.AND P0, PT, R3, 0x3, PT ;  /* 0x000000030300780c */ /* 0x004fda0003f05270 */
[----:B------:R-:W-:Y:S05]  /*1bb0*/  @!P0 BRA `(.L_x_494) ;  /* 0x0000000000048947 */ /* 0x000fea0003800000 */
[----:B------:R-:W-:Y:S01]  /*1bc0*/  BPT.TRAP 0x1 ;  /* 0x000000040000795c */ /* 0x000fe20000300000 */
.L_x_494:
        /* <DEDUP_REMOVED lines=8> */
.L_x_495:
[----:B---3--:R-:W-:Y:S05]  /*1c50*/  @P1 BRA `(.L_x_496) ;  /* 0x0000000000081947 */ /* 0x008fea0003800000 */
[----:B------:R-:W3:Y:S02]  /*1c60*/  SYNCS.PHASECHK.TRANS64.TRYWAIT P1, [R3+URZ+0x38810], R154 ;  /* 0x0388109a030075a7 */ /* 0x000ee4000802017f */
[----:B---3--:R-:W-:Y:S05]  /*1c70*/  @!P1 BRA `(.L_x_497) ;  /* 0x000000b400c49947 */ /* 0x008fea0003800000 */
.L_x_496:
        /* <DEDUP_REMOVED lines=286> */
.L_x_498:
[----:B------:R1:W1:Y:S01]  /*2e60*/  SYNCS.PHASECHK.TRANS64.TRYWAIT P1, [R3+URZ+0x38830], R154 ;  /* 0x0388309a030075a7 */ /* 0x000262000802017f */
[----:B------:R-:W-:Y:S05]  /*2e70*/  @!P0 BRA `(.L_x_499) ;  /* 0x0000000000048947 */ /* 0x000fea0003800000 */
[----:B------:R-:W-:Y:S01]  /*2e80*/  BPT.TRAP 0x1 ;  /* 0x000000040000795c */ /* 0x000fe20000300000 */
.L_x_499:
[----:B------:R-:W-:-:S05]  /*2e90*/  VIADD R152, R152, 0x24000 ;  /* 0x0002400098987836 */ /* 0x000fca0000000000 */
[----:B------:R-:W-:-:S04]  /*2ea0*/  SHF.R.U32.HI R152, RZ, 0x4, R152 ;  /* 0x00000004ff987819 */ /* 0x000fc80000011698 */
[----:B------:R-:W-:-:S04]  /*2eb0*/  LOP3.LUT R236, R152, 0x3fff, RZ, 0xc0, !PT ;  /* 0x00003fff98ec7812 */ /* 0x000fc800078ec0ff */
[----:B------:R-:W-:Y:S01]  /*2ec0*/  LOP3.LUT R153, R236, 0x10000, RZ, 0xfc, !PT ;  /* 0x00010000ec997812 */ /* 0x000fe200078efcff */
[----:B-1----:R-:W-:Y:S06]  /*2ed0*/  @P1 BRA `(.L_x_500) ;  /* 0x0000000000081947 */ /* 0x002fec0003800000 */
[----:B------:R-:W1:Y:S02]  /*2ee0*/  SYNCS.PHASECHK.TRANS64.TRYWAIT P1, [R3+URZ+0x38830], R154 ;  /* 0x0388309a030075a7 */ /* 0x000e64000802017f */
[----:B-1----:R-:W-:Y:S05]  /*2ef0*/  @!P1 BRA `(.L_x_501) ;  /* 0x000000a400389947 */ /* 0x002fea0003800000 */
.L_x_500:
[----:B------:R-:W-:Y:S01]  /*2f00*/  UIADD3 UR4, UR4, 0x8000, URZ ;  /* 0x0000800004047890 */ /* 0x000fe2000fffe03f */
[----:B------:R-:W-:Y:S01]  /*2f10*/  IMAD R153, R0, 0x500, R153 ;  /* 0x0000050000997824 */ /* 0x000fe200078e0299 */
[----:B------:R-:W-:Y:S01]  /*2f20*/  WARPGROUP.ARRIVE ;  /* 0x00000000000079c5 */ /* 0x000fe20000000000 */
[----:B------:R-:W-:Y:S01]  /*2f30*/  UMOV UR11, 0x40000040 ;  /* 0x40000040000b7882 */ /* 0x000fe20000000000 */
[----:B------:R-:W-:Y:S01]  /*2f40*/  USHF.R.U32.HI UR5, URZ, 0x4, UR4 ;  /* 0x000000043f057899 */ /* 0x000fe20008011604 */
[C---:B------:R-:W-:Y:S01]  /*2f50*/  ISETP.GT.AND P2, PT, R4.reuse, RZ, PT ;  /* 0x000000ff0400720c */ /* 0x040fe20003f44270 */
[----:B------:R-:W-:Y:S01]  /*2f60*/  UMOV UR9, 0x40000040 ;  /* 0x4000004000097882 */ /* 0x000fe20000000000 */
[----:B------:R-:W-:Y:S01]  /*2f70*/  R2UR UR4, R153 ;  /* 0x00000000990472ca */ /* 0x000fe200000e0000 */
[----:B------:R-:W-:Y:S01]  /*2f80*/  ULOP3.LUT UR5, UR5, 0x3fff, URZ, 0xc0, !UPT ;  /* 0x00003fff05057892 */ /* 0x000fe2000f8ec03f */
[----:B------:R-:W-:Y:S01]  /*2f90*/  ISETP.GT.AND P1, PT, R4, 0x8, PT ;  /* 0x000000080400780c */ /* 0x000fe20003f24270 */
[----:B------:R-:W-:Y:S01]  /*2fa0*/  UMOV UR15, 0x40000040 ;  /* 0x40000040000f7882 */ /* 0x000fe20000000000 */
[----:B------:R-:W-:Y:S01]  /*2fb0*/  UMOV UR13, UR9 ;  /* 0x00000009000d7c82 */ /* 0x000fe20008000000 */
[----:B------:R-:W-:Y:S01]  /*2fc0*/  ULOP3.LUT UR6, UR5, 0x10000, URZ, 0xfc, !UPT ;  /* 0x0001000005067892 */ /* 0x000fe2000f8efc3f */
[----:B------:R-:W-:Y:S01]  /*2fd0*/  FSEL R224, R224, -INF , P2 ;  /* 0xff800000e0e07808 */ /* 0x000fe20001000000 */
        /* <DEDUP_REMOVED lines=11> */
[----:B------:R-:W-:Y:S01]  /*3090*/  FSEL R226, R226, -INF , P1 ;  /* 0xff800000e2e27808 */ /* 0x000fe20000800000 */
[----:B------:R-:W-:Y:S01]  /*30a0*/  UMOV UR16, UR8 ;  /* 0x0000000800107c82 */ /* 0x000fe20008000000 */
[----:B------:R-:W-:Y:S01]  /*30b0*/  UIADD3 UR22, UR4, 0x180, URZ ;  /* 0x0000018004167890 */ /* 0x000fe2000fffe03f */
[--C-:B----4-:R-:W-:Y:S01]  /*30c0*/  FFMA.FTZ R224, R224, UR36, -R6.reuse ;  /* 0x00000024e0e07c23 */ /* 0x110fe20008010806 */
[----:B------:R-:W-:Y:S01]  /*30d0*/  UMOV UR20, UR8 ;  /* 0x0000000800147c82 */ /* 0x000fe20008000000 */
[----:B------:R-:W-:Y:S01]  /*30e0*/  UIADD3 UR26, UR4, 0x200, URZ ;  /* 0x00000200041a7890 */ /* 0x000fe2000fffe03f */
[----:B------:R-:W-:Y:S01]  /*30f0*/  FFMA.FTZ R226, R226, UR36, -R6 ;  /* 0x00000024e2e27c23 */ /* 0x000fe20008010806 */
[----:B------:R-:W-:Y:S01]  /*3100*/  UMOV UR24, UR8 ;  /* 0x0000000800187c82 */ /* 0x000fe20008000000 */
[----:B------:R-:W-:Y:S01]  /*3110*/  UMOV UR25, UR9 ;  /* 0x0000000900197c82 */ /* 0x000fe20008000000 */
[----:B------:R-:W-:Y:S01]  /*3120*/  UIADD3 UR10, UR4, 0x2, URZ ;  /* 0x00000002040a7890 */ /* 0x000fe2000fffe03f */
[----:B------:R-:W-:Y:S01]  /*3130*/  FSEL R6, R225, -INF , P2 ;  /* 0xff800000e1067808 */ /* 0x000fe20001000000 */
[----:B------:R-:W-:Y:S01]  /*3140*/  UIADD3 UR5, UR6, 0x2, URZ ;  /* 0x0000000206057890 */ /* 0x000fe2000fffe03f */
[----:B------:R-:W-:Y:S01]  /*3150*/  FSEL R228, R228, -INF , P2 ;  /* 0xff800000e4e47808 */ /* 0x000fe20001000000 */
[----:B------:R-:W-:Y:S01]  /*3160*/  UMOV UR11, 0x40000040 ;  /* 0x40000040000b7882 */ /* 0x000fe20000000000 */
[----:B------:R-:W-:Y:S01]  /*3170*/  UMOV UR9, 0x40000040 ;  /* 0x4000004000097882 */ /* 0x000fe20000000000 */
[----:B------:R-:W-:Y:S01]  /*3180*/  UIADD3 UR7, UR4, 0x182, URZ ;  /* 0x0000018204077890 */ /* 0x000fe2000fffe03f */
[----:B------:R-:W-:Y:S01]  /*3190*/  FSEL R227, R227, -INF , P1 ;  /* 0xff800000e3e37808 */ /* 0x000fe20000800000 */
[--C-:B------:R-:W-:Y:S01]  /*31a0*/  FFMA.FTZ R6, R6, UR36, -R7.reuse ;  /* 0x0000002406067c23 */ /* 0x100fe20008010807 */
[----:B------:R-:W-:Y:S01]  /*31b0*/  UMOV UR8, UR5 ;  /* 0x0000000500087c82 */ /* 0x000fe20008000000 */
[----:B------:R-:W-:Y:S01]  /*31c0*/  UIADD3 UR5, UR4, 0x102, URZ ;  /* 0x0000010204057890 */ /* 0x000fe2000fffe03f */
[----:B--2---:R-:W-:Y:S01]  /*31d0*/  FFMA.FTZ R228, R228, UR36, -R8 ;  /* 0x00000024e4e47c23 */ /* 0x004fe20008010808 */
[----:B------:R-:W-:Y:S01]  /*31e0*/  FFMA.FTZ R225, R227, UR36, -R7 ;  /* 0x00000024e3e17c23 */ /* 0x000fe20008010807 */
[----:B------:R-:W-:Y:S01]  /*31f0*/  FSEL R216, R216, -INF , P2 ;  /* 0xff800000d8d87808 */ /* 0x000fe20001000000 */
[----:B------:R-:W-:Y:S01]  /*3200*/  MUFU.EX2 R7, R6 ;  /* 0x0000000600077308 */ /* 0x000fe20000000800 */
[----:B------:R-:W-:-:S02]  /*3210*/  FSEL R230, R230, -INF , P1 ;  /* 0xff800000e6e67808 */ /* 0x000fc40000800000 */
[----:B------:R-:W-:Y:S01]  /*3220*/  FSEL R229, R229, -INF , P2 ;  /* 0xff800000e5e57808 */ /* 0x000fe20001000000 */
[----:B------:R-:W-:Y:S01]  /*3230*/  FFMA.FTZ R216, R216, UR36, -R10 ;  /* 0x00000024d8d87c23 */ /* 0x000fe2000801080a */
[----:B------:R-:W-:Y:S02]  /*3240*/  WARPGROUP.DEPBAR.LE gsb0, 0x0 ;  /* 0x00008000000079c5 */ /* 0x000fe40000010000 */
[----:B------:R-:W-:Y:S01]  /*3250*/  WARPGROUP.ARRIVE ;  /* 0x00000000000079c5 */ /* 0x000fe20000000000 */
[----:B------:R-:W1:Y:S01]  /*3260*/  MUFU.EX2 R6, R228 ;  /* 0x000000e400067308 */ /* 0x000e620000000800 */
[----:B------:R-:W-:Y:S01]  /*3270*/  FSEL R227, R231, -INF , P1 ;  /* 0xff800000e7e37808 */ /* 0x000fe20000800000 */
[----:B------:R-:W-:Y:S01]  /*3280*/  FFMA.FTZ R8, R230, UR36, -R8 ;  /* 0x00000024e6087c23 */ /* 0x000fe20008010808 */
[----:B------:R-:W-:Y:S01]  /*3290*/  FSEL R218, R218, -INF , P1 ;  /* 0xff800000dada7808 */ /* 0x000fe20000800000 */
[----:B------:R-:W-:Y:S01]  /*32a0*/  FFMA.FTZ R229, R229, UR36, -R9 ;  /* 0x00000024e5e57c23 */ /* 0x000fe20008010809 */
[----:B------:R-:W-:Y:S01]  /*32b0*/  HGMMA.64x16x16.F32.BF16 R176, gdesc[UR12], RZ, !UPT, gsb0 ;  /* 0x002000000cb079f0 */ /* 0x000fe2000c0018ff */
[----:B------:R-:W-:-:S02]  /*32c0*/  UIADD3 UR12, UR4, 0x202, URZ ;  /* 0x00000202040c7890 */ /* 0x000fc4000fffe03f */
[----:B------:R2:W-:Y:S01]  /*32d0*/  MUFU.EX2 R228, R216 ;  /* 0x000000d800e47308 */ /* 0x0005e20000000800 */
[----:B------:R-:W-:Y:S01]  /*32e0*/  FFMA.FTZ R227, R227, UR36, -R9 ;  /* 0x00000024e3e37c23 */ /* 0x000fe20008010809 */
[----:B------:R-:W-:Y:S01]  /*32f0*/  FFMA.FTZ R10, R218, UR36, -R10 ;  /* 0x00000024da0a7c23 */ /* 0x000fe2000801080a */
[----:B------:R-:W-:Y:S02]  /*3300*/  FSEL R222, R222, -INF , P1 ;  /* 0xff800000dede7808 */ /* 0x000fe40000800000 */
[----:B------:R-:W-:Y:S02]  /*3310*/  FSEL R212, R212, -INF , P2 ;  /* 0xff800000d4d47808 */ /* 0x000fe40001000000 */
[----:B------:R-:W-:Y:S01]  /*3320*/  FSEL R211, R211, -INF , P1 ;  /* 0xff800000d3d37808 */ /* 0x000fe20000800000 */
[----:B------:R-:W-:Y:S01]  /*3330*/  MUFU.EX2 R224, R224 ;  /* 0x000000e000e07308 */ /* 0x000fe20000000800 */
[----:B-1----:R1:W-:Y:S07]  /*3340*/  STL [R1+0x8], R6 ;  /* 0x0000080601007387 */ /* 0x0023ee0000100800 */
[----:B------:R-:W-:Y:S01]  /*3350*/  MUFU.EX2 R229, R229 ;  /* 0x000000e500e57308 */ /* 0x000fe20000000800 */
[----:B------:R-:W-:-:S02]  /*3360*/  WARPGROUP.DEPBAR.LE gsb0, 0x0 ;  /* 0x00008000000079c5 */ /* 0x000fc40000010000 */
[----:B------:R-:W-:Y:S01]  /*3370*/  WARPGROUP.ARRIVE ;  /* 0x00000000000079c5 */ /* 0x000fe20000000000 */
[----:B--2---:R-:W-:Y:S01]  /*3380*/  FSEL R216, R217, -INF , P2 ;  /* 0xff800000d9d87808 */ /* 0x004fe20001000000 */
[----:B------:R-:W2:Y:S04]  /*3390*/  LDL R230, [R1+0xc] ;  /* 0x00000c0001e67983 */ /* 0x000ea80000100800 */
[----:B------:R-:W-:Y:S01]  /*33a0*/  HGMMA.64x16x16.F32.BF16 R168, gdesc[UR16], RZ, !UPT, gsb0 ;  /* 0x0020000010a879f0 */ /* 0x000fe2000c0018ff */
[----:B-1----:R-:W-:Y:S01]  /*33b0*/  FSEL R6, R219, -INF , P1 ;  /* 0xff800000db067808 */ /* 0x002fe20000800000 */
[----:B------:R-:W-:Y:S01]  /*33c0*/  FFMA.FTZ R216, R216, UR36, -R11 ;  /* 0x00000024d8d87c23 */ /* 0x000fe2000801080b */
[----:B------:R-:W-:Y:S02]  /*33d0*/  FSEL R9, R221, -INF , P2 ;  /* 0xff800000dd097808 */ /* 0x000fe40001000000 */
[----:B------:R-:W-:Y:S01]  /*33e0*/  FSEL R218, R214, -INF , P1 ;  /* 0xff800000d6da7808 */ /* 0x000fe20000800000 */
[----:B------:R1:W4:Y:S01]  /*33f0*/  MUFU.EX2 R217, R10 ;  /* 0x0000000a00d97308 */ /* 0x0003220000000800 */
[----:B------:R-:W5:Y:S01]  /*3400*/  LDL.LU R231, [R1+0x8] ;  /* 0x0000080001e77983 */ /* 0x000f620000300800 */
[----:B------:R-:W-:-:S02]  /*3410*/  WARPGROUP.DEPBAR.LE gsb0, 0x0 ;  /* 0x00008000000079c5 */ /* 0x000fc40000010000 */
[----:B------:R-:W-:-:S06]  /*3420*/  WARPGROUP.ARRIVE ;  /* 0x00000000000079c5 */ /* 0x000fcc0000000000 */
[----:B------:R-:W-:Y:S03]  /*3430*/  HGMMA.64x16x16.F32.BF16 R160, gdesc[UR20], RZ, !UPT, gsb0 ;  /* 0x0020000014a079f0 */ /* 0x000fe6000c0018ff */
[----:B------:R-:W-:Y:S02]  /*3440*/  WARPGROUP.DEPBAR.LE gsb0, 0x0 ;  /* 0x00008000000079c5 */ /* 0x000fe40000010000 */
[----:B---3--:R-:W-:-:S06]  /*3450*/  WARPGROUP.ARRIVE ;  /* 0x00000000000079c5 */ /* 0x008fcc0000000000 */
[----:B------:R-:W-:Y:S03]  /*3460*/  HGMMA.64x16x16.F32.BF16 R152, gdesc[UR24], RZ, !UPT, gsb0 ;  /* 0x00200000189879f0 */ /* 0x000fe6000c0018ff */
        /* <DEDUP_REMOVED lines=189> */
[----:B------:R-:W-:Y:S01]  /*4040*/  FFMA.FTZ R6, R6, UR36, -R11 ;  /* 0x0000002406067c23 */ /* 0x000fe2000801080b */
[----:B------:R3:W-:Y:S01]  /*4050*/  MUFU.EX2 R219, R8 ;  /* 0x0000000800db7308 */ /* 0x0007e20000000800 */
[----:B------:R-:W-:Y:S01]  /*4060*/  FSEL R11, R223, -INF , P1 ;  /* 0xff800000df0b7808 */ /* 0x000fe20000800000 */
[----:B-1----:R-:W-:Y:S01]  /*4070*/  FFMA.FTZ R10, R222, UR36, -R12 ;  /* 0x00000024de0a7c23 */ /* 0x002fe2000801080c */
[----:B------:R-:W-:Y:S01]  /*4080*/  FFMA.FTZ R9, R9, UR36, -R13 ;  /* 0x0000002409097c23 */ /* 0x000fe2000801080d */
[----:B------:R-:W-:Y:S01]  /*4090*/  FFMA.FTZ R214, R212, UR36, -R16 ;  /* 0x00000024d4d67c23 */ /* 0x000fe20008010810 */
[----:B---3--:R-:W-:Y:S01]  /*40a0*/  FSEL R8, R220, -INF , P2 ;  /* 0xff800000dc087808 */ /* 0x008fe20001000000 */
[----:B------:R-:W-:-:S02]  /*40b0*/  WARPGROUP.DEPBAR.LE gsb0, 0x0 ;  /* 0x00008000000079c5 */ /* 0x000fc40000010000 */
[----:B------:R-:W-:Y:S01]  /*40c0*/  WARPGROUP.ARRIVE ;  /* 0x00000000000079c5 */ /* 0x000fe20000000000 */
[----:B------:R-:W-:Y:S01]  /*40d0*/  FFMA.FTZ R11, R11, UR36, -R13 ;  /* 0x000000240b0b7c23 */ /* 0x000fe2000801080d */
[----:B------:R-:W-:Y:S01]  /*40e0*/  FFMA.FTZ R218, R218, UR36, -R16 ;  /* 0x00000024dada7c23 */ /* 0x000fe20008010810 */
[----:B------:R-:W3:Y:S03]  /*40f0*/  LDL R222, [R1+0x14] ;  /* 0x0000140001de7983 */ /* 0x000ee60000100800 */
[----:B------:R-:W-:Y:S01]  /*4100*/  HGMMA.64x16x16.F32.BF16 R184, gdesc[UR8], R184, gsb0 ;  /* 0x0020000008b879f0 */ /* 0x000fe200080018b8 */
[----:B------:R-:W-:Y:S01]  /*4110*/  FFMA.FTZ R8, R8, UR36, -R12 ;  /* 0x0000002408087c23 */ /* 0x000fe2000801080c */
[----:B------:R-:W-:Y:S02]  /*4120*/  FSEL R12, R208, -INF , P2 ;  /* 0xff800000d00c7808 */ /* 0x000fe40001000000 */
[----:B------:R-:W-:-:S02]  /*4130*/  FSEL R13, R210, -INF , P1 ;  /* 0xff800000d20d7808 */ /* 0x000fc40000800000 */
[----:B------:R-:W-:Y:S02]  /*4140*/  FSEL R16, R213, -INF , P2 ;  /* 0xff800000d5107808 */ /* 0x000fe40001000000 */
[----:B------:R-:W-:Y:S01]  /*4150*/  FSEL R212, R215, -INF , P1 ;  /* 0xff800000d7d47808 */ /* 0x000fe20000800000 */
[--C-:B------:R-:W-:Y:S01]  /*4160*/  FFMA.FTZ R12, R12, UR36, -R14.reuse ;  /* 0x000000240c0c7c23 */ /* 0x100fe2000801080e */
[----:B------:R-:W-:Y:S01]  /*4170*/  FFMA.FTZ R13, R13, UR36, -R14 ;  /* 0x000000240d0d7c23 */ /* 0x000fe2000801080e */
[----:B------:R-:W-:Y:S01]  /*4180*/  FSEL R14, R209, -INF , P2 ;  /* 0xff800000d10e7808 */ /* 0x000fe20001000000 */
[--C-:B------:R-:W-:Y:S01]  /*4190*/  FFMA.FTZ R215, R16, UR36, -R17.reuse ;  /* 0x0000002410d77c23 */ /* 0x100fe20008010811 */
[----:B------:R-:W-:Y:S01]  /*41a0*/  FFMA.FTZ R212, R212, UR36, -R17 ;  /* 0x00000024d4d47c23 */ /* 0x000fe20008010811 */
[----:B------:R-:W-:Y:S02]  /*41b0*/  FSEL R17, R200, -INF , P2 ;  /* 0xff800000c8117808 */ /* 0x000fe40001000000 */
[----:B------:R-:W-:-:S02]  /*41c0*/  FSEL R209, R202, -INF , P1 ;  /* 0xff800000cad17808 */ /* 0x000fc40000800000 */
[----:B------:R-:W-:Y:S01]  /*41d0*/  FSEL R16, R201, -INF , P2 ;  /* 0xff800000c9107808 */ /* 0x000fe20001000000 */
[--C-:B------:R-:W-:Y:S02]  /*41e0*/  FFMA.FTZ R210, R17, UR36, -R18.reuse ;  /* 0x0000002411d27c23 */ /* 0x100fe40008010812 */
[----:B------:R-:W-:Y:S01]  /*41f0*/  FFMA.FTZ R208, R209, UR36, -R18 ;  /* 0x00000024d1d07c23 */ /* 0x000fe20008010812 */
[----:B------:R-:W-:Y:S01]  /*4200*/  FSEL R18, R203, -INF , P1 ;  /* 0xff800000cb127808 */ /* 0x000fe20000800000 */
[--C-:B------:R-:W-:Y:S01]  /*4210*/  FFMA.FTZ R14, R14, UR36, -R15.reuse ;  /* 0x000000240e0e7c23 */ /* 0x100fe2000801080f */
[----:B------:R-:W-:Y:S01]  /*4220*/  FFMA.FTZ R15, R211, UR36, -R15 ;  /* 0x00000024d30f7c23 */ /* 0x000fe2000801080f */
[--C-:B------:R-:W-:Y:S02]  /*4230*/  FFMA.FTZ R209, R16, UR36, -R19.reuse ;  /* 0x0000002410d17c23 */ /* 0x100fe40008010813 */
[----:B------:R-:W-:Y:S01]  /*4240*/  FFMA.FTZ R211, R18, UR36, -R19 ;  /* 0x0000002412d37c23 */ /* 0x000fe20008010813 */
[----:B------:R-:W-:Y:S01]  /*4250*/  FSEL R19, R204, -INF , P2 ;  /* 0xff800000cc137808 */ /* 0x000fe20001000000 */
[----:B------:R1:W-:Y:S01]  /*4260*/  MUFU.EX2 R16, R214 ;  /* 0x000000d600107308 */ /* 0x0003e20000000800 */
[----:B------:R-:W-:Y:S01]  /*4270*/  UIADD3 UR10, UR4, 0x306, URZ ;  /* 0x00000306040a7890 */ /* 0x000fe2000fffe03f */
[----:B------:R-:W-:-:S02]  /*4280*/  FSEL R204, R193, -INF , P2 ;  /* 0xff800000c1cc7808 */ /* 0x000fc40001000000 */
[----:B-1----:R-:W-:Y:S01]  /*4290*/  FFMA.FTZ R214, R19, UR36, -R20 ;  /* 0x0000002413d67c23 */ /* 0x002fe20008010814 */
[----:B------:R-:W-:Y:S01]  /*42a0*/  FSEL R19, R192, -INF , P2 ;  /* 0xff800000c0137808 */ /* 0x000fe20001000000 */
[----:B------:R-:W-:Y:S01]  /*42b0*/  UMOV UR11, 0x40000040 ;  /* 0x40000040000b7882 */ /* 0x000fe20000000000 */
[----:B------:R-:W-:Y:S02]  /*42c0*/  WARPGROUP.DEPBAR.LE gsb0, 0x0 ;  /* 0x00008000000079c5 */ /* 0x000fe40000010000 */
[----:B------:R-:W1:Y:S04]  /*42d0*/  LDS.64 R200, [R237+0x2e380] ;  /* 0x02e38000edc87984 */ /* 0x000e680000000a00 */
[----:B------:R-:W4:Y:S01]  /*42e0*/  LDS.64 R192, [R237+0x2e3a0] ;  /* 0x02e3a000edc07984 */ /* 0x000f220000000a00 */
        /* <DEDUP_REMOVED lines=8> */
[----:B------:R-:W-:-:S05]  /*4370*/  FSEL R213, R206, -INF , P1 ;  /* 0xff800000ced57808 */ /* 0x000fca0000800000 */
[----:B------:R-:W-:Y:S01]  /*4380*/  FFMA.FTZ R213, R213, UR36, -R20 ;  /* 0x00000024d5d57c23 */ /* 0x000fe20008010814 */
[----:B------:R-:W-:Y:S02]  /*4390*/  FSEL R20, R205, -INF , P2 ;  /* 0xff800000cd147808 */ /* 0x000fe40001000000 */
[----:B------:R-:W-:-:S03]  /*43a0*/  FSEL R203, R194, -INF , P1 ;  /* 0xff800000c2cb7808 */ /* 0x000fc60000800000 */
[----:B------:R-:W-:Y:S02]  /*43b0*/  FFMA.FTZ R194, R20, UR36, -R21 ;  /* 0x0000002414c27c23 */ /* 0x000fe40008010815 */
        /* <DEDUP_REMOVED lines=13> */
[--C-:B------:R-:W-:Y:S01]  /*4490*/  FFMA.FTZ R202, R19, UR36, -R22.reuse ;  /* 0x0000002413ca7c23 */ /* 0x100fe20008010816 */
[----:B------:R-:W-:Y:S01]  /*44a0*/  FFMA.FTZ R203, R203, UR36, -R22 ;  /* 0x00000024cbcb7c23 */ /* 0x000fe20008010816 */
[----:B------:R-:W-:Y:S01]  /*44b0*/  FSEL R22, R195, -INF , P1 ;  /* 0xff800000c3167808 */ /* 0x000fe20000800000 */
[----:B------:R-:W-:Y:S01]  /*44c0*/  FFMA.FTZ R204, R204, UR36, -R23 ;  /* 0x00000024cccc7c23 */ /* 0x000fe20008010817 */
[----:B------:R-:W-:-:S03]  /*44d0*/  FSEL R206, R207, -INF , P1 ;  /* 0xff800000cfce7808 */ /* 0x000fc60000800000 */
[----:B------:R-:W-:Y:S01]  /*44e0*/  FFMA.FTZ R207, R22, UR36, -R23 ;  /* 0x0000002416cf7c23 */ /* 0x000fe20008010817 */
[----:B------:R-:W-:Y:S01]  /*44f0*/  FSEL R23, R196, -INF , P2 ;  /* 0xff800000c4177808 */ /* 0x000fe20001000000 */
[----:B------:R-:W-:Y:S02]  /*4500*/  FFMA.FTZ R206, R206, UR36, -R21 ;  /* 0x00000024cece7c23 */ /* 0x000fe40008010815 */
[----:B------:R4:W-:Y:S02]  /*4510*/  MUFU.EX2 R21, R208 ;  /* 0x000000d000157308 */ /* 0x0009e40000000800 */
[----:B----4-:R-:W-:Y:S01]  /*4520*/  FFMA.FTZ R208, R23, UR36, -R232 ;  /* 0x0000002417d07c23 */ /* 0x010fe200080108e8 */
[----:B------:R-:W-:-:S05]  /*4530*/  LOP3.LUT R23, R236, 0x2800000, RZ, 0xfc, !PT ;  /* 0x02800000ec177812 */ /* 0x000fca00078efcff */
[----:B------:R-:W-:Y:S01]  /*4540*/  IMAD R23, R0, 0x500, R23 ;  /* 0x0000050000177824 */ /* 0x000fe200078e0217 */
[----:B------:R-:W-:Y:S01]  /*4550*/  UIADD3 UR4, UR4, 0x486, URZ ;  /* 0x0000048604047890 */ /* 0x000fe2000fffe03f */
[----:B------:R4:W-:Y:S01]  /*4560*/  MUFU.EX2 R18, R215 ;  /* 0x000000d700127308 */ /* 0x0009e20000000800 */
[----:B------:R-:W-:Y:S02]  /*4570*/  FADD.FTZ R220, R191, -R193 ;  /* 0x800000c1bfdc7221 */ /* 0x000fe40000010000 */
[----:B------:R-:W-:-:S05]  /*4580*/  R2UR UR12, R23 ;  /* 0x00000000170c72ca */ /* 0x000fca00000e0000 */
[----:B------:R2:W-:Y:S01]  /*4590*/  MUFU.EX2 R19, R212 ;  /* 0x000000d400137308 */ /* 0x0005e20000000800 */
[----:B----4-:R-:W-:Y:S01]  /*45a0*/  FADD.FTZ R215, R190, -R192 ;  /* 0x800000c0bed77221 */ /* 0x010fe20000010000 */
[----:B------:R-:W-:-:S06]  /*45b0*/  UMOV UR6, UR4 ;  /* 0x0000000400067c82 */ /* 0x000fcc0008000000 */
[----:B------:R4:W-:Y:S01]  /*45c0*/  MUFU.EX2 R22, R209 ;  /* 0x000000d100167308 */ /* 0x0009e20000000800 */
[----:B--2---:R-:W-:Y:S01]  /*45d0*/  FADD.FTZ R212, R187, -R201 ;  /* 0x800000c9bbd47221 */ /* 0x004fe20000010000 */
[----:B------:R-:W-:-:S06]  /*45e0*/  WARPGROUP.DEPBAR.LE gsb0, 0x0 ;  /* 0x00008000000079c5 */ /* 0x000fcc0000010000 */
[----:B------:R2:W-:Y:S01]  /*45f0*/  MUFU.EX2 R23, R211 ;  /* 0x000000d300177308 */ /* 0x0005e20000000800 */
[----:B----4-:R-:W-:Y:S01]  /*4600*/  FADD.FTZ R209, R186, -R200 ;  /* 0x800000c8bad17221 */ /* 0x010fe20000010000 */
[----:B------:R-:W4:Y:S01]  /*4610*/  LDS.64 R190, [R237+0x2e400] ;  /* 0x02e40000edbe7984 */ /* 0x000f220000000a00 */
[----:B------:R-:W-:Y:S01]  /*4620*/  UMOV UR7, 0x40000040 ;  /* 0x4000004000077882 */ /* 0x000fe20000000000 */
[----:B--2---:R-:W-:Y:S02]  /*4630*/  FADD.FTZ R211, R185, -R201 ;  /* 0x800000c9b9d37221 */ /* 0x004fe40000010000 */
[----:B------:R-:W-:Y:S01]  /*4640*/  LDS.64 R200, [R237+0x2e3e0] ;  /* 0x02e3e000edc87984 */ /* 0x000fe20000000a00 */
[----:B------:R-:W-:Y:S01]  /*4650*/  WARPGROUP.ARRIVE ;  /* 0x00000000000079c5 */ /* 0x000fe20000000000 */
[----:B------:R-:W-:Y:S01]  /*4660*/  UMOV UR4, UR8 ;  /* 0x0000000800047c82 */ /* 0x000fe20008000000 */
[----:B------:R-:W-:-:S04]  /*4670*/  UMOV UR5, UR9 ;  /* 0x0000000900057c82 */ /* 0x000fc80008000000 */
[----:B------:R-:W-:Y:S01]  /*4680*/  HGMMA.64x16x16.F32.BF16 R152, gdesc[UR4], R152, gsb0 ;  /* 0x00200000049879f0 */ /* 0x000fe20008001898 */
[----:B------:R-:W-:Y:S01]  /*4690*/  FSEL R195, R198, -INF , P1 ;  /* 0xff800000c6c37808 */ /* 0x000fe20000800000 */
[----:B------:R2:W-:Y:S01]  /*46a0*/  MUFU.EX2 R185, R194 ;  /* 0x000000c200b97308 */ /* 0x0005e20000000800 */
[----:B------:R-:W-:-:S03]  /*46b0*/  FSEL R196, R197, -INF , P2 ;  /* 0xff800000c5c47808 */ /* 0x000fc60001000000 */
[----:B------:R-:W-:Y:S02]  /*46c0*/  FFMA.FTZ R232, R195, UR36, -R232 ;  /* 0x00000024c3e87c23 */ /* 0x000fe400080108e8 */
[----:B------:R-:W-:Y:S01]  /*46d0*/  FFMA.FTZ R205, R196, UR36, -R233 ;  /* 0x00000024c4cd7c23 */ /* 0x000fe200080108e9 */
[----:B------:R-:W-:-:S05]  /*46e0*/  FSEL R198, R199, -INF , P1 ;  /* 0xff800000c7c67808 */ /* 0x000fca0000800000 */
[----:B------:R-:W-:Y:S01]  /*46f0*/  FFMA.FTZ R233, R198, UR36, -R233 ;  /* 0x00000024c6e97c23 */ /* 0x000fe200080108e9 */
[----:B------:R-:W5:Y:S01]  /*4700*/  MUFU.EX2 R6, R6 ;  /* 0x0000000600067308 */ /* 0x000f620000000800 */
[----:B------:R-:W-:Y:S02]  /*4710*/  WARPGROUP.DEPBAR.LE gsb0, 0x0 ;  /* 0x00008000000079c5 */ /* 0x000fe40000010000 */
[----:B------:R-:W4:Y:S04]  /*4720*/  LDS.64 R192, [R237+0x2e420] ;  /* 0x02e42000edc07984 */ /* 0x000f280000000a00 */
[----:B--2---:R-:W2:Y:S04]  /*4730*/  LDS.64 R194, [R237+0x2e460] ;  /* 0x02e46000edc27984 */ /* 0x004ea80000000a00 */
[----:B------:R-:W2:Y:S04]  /*4740*/  LDS.64 R196, [R237+0x2e440] ;  /* 0x02e44000edc47984 */ /* 0x000ea80000000a00 */
[----:B------:R-:W3:Y:S04]  /*4750*/  LDS.64 R198, [R237+0x2e480] ;  /* 0x02e48000edc67984 */ /* 0x000ee80000000a00 */
[----:B------:R-:W3:Y:S01]  /*4760*/  LDS.64 R236, [R237+0x2e4a0] ;  /* 0x02e4a000edec7984 */ /* 0x000ee20000000a00 */
[----:B-1----:R-:W-:Y:S01]  /*4770*/  FADD.FTZ R178, R178, -R188 ;  /* 0x800000bcb2b27221 */ /* 0x002fe20000010000 */
[--C-:B------:R-:W-:Y:S01]  /*4780*/  FADD.FTZ R179, R179, -R189.reuse ;  /* 0x800000bdb3b37221 */ /* 0x100fe20000010000 */
[----:B------:R-:W1:Y:S01]  /*4790*/  MUFU.EX2 R216, R216 ;  /* 0x000000d800d87308 */ /* 0x000e620000000800 */
[----:B------:R-:W-:Y:S01]  /*47a0*/  FMUL.FTZ R211, R7, R211 ;  /* 0x000000d307d37220 */ /* 0x000fe20000410000 */
[----:B------:R-:W-:Y:S01]  /*47b0*/  FMUL.FTZ R178, R217, R178 ;  /* 0x000000b2d9b27220 */ /* 0x000fe20000410000 */
[----:B-----5:R-:W-:Y:S01]  /*47c0*/  FMUL.FTZ R179, R6, R179 ;  /* 0x000000b306b37220 */ /* 0x020fe20000410000 */
[----:B------:R-:W-:Y:S01]  /*47d0*/  FADD.FTZ R177, R177, -R189 ;  /* 0x800000bdb1b17221 */ /* 0x000fe20000010000 */
[----:B----4-:R-:W-:Y:S01]  /*47e0*/  FADD.FTZ R170, R170, -R190 ;  /* 0x800000beaaaa7221 */ /* 0x010fe20000010000 */
[----:B------:R-:W-:-:S02]  /*47f0*/  FADD.FTZ R189, R169, -R191 ;  /* 0x800000bfa9bd7221 */ /* 0x000fc40000010000 */
[----:B------:R4:W-:Y:S01]  /*4800*/  MUFU.EX2 R186, R206 ;  /* 0x000000ce00ba7308 */ /* 0x0009e20000000800 */
[----:B------:R-:W-:-:S07]  /*4810*/  FADD.FTZ R171, R171, -R191 ;  /* 0x800000bfabab7221 */ /* 0x000fce0000010000 */
[----:B------:R-:W5:Y:S01]  /*4820*/  MUFU.EX2 R226, R226 ;  /* 0x000000e200e27308 */ /* 0x000f620000000800 */
[--C-:B------:R-:W-:Y:S01]  /*4830*/  FADD.FTZ R172, R172, -R192.reuse ;  /* 0x800000c0acac7221 */ /* 0x100fe20000010000 */
[----:B------:R-:W-:Y:S01]  /*4840*/  FADD.FTZ R174, R174, -R192 ;  /* 0x800000c0aeae7221 */ /* 0x000fe20000010000 */
[----:B------:R-:W-:Y:S01]  /*4850*/  FMUL.FTZ R192, R224, R210 ;  /* 0x000000d2e0c07220 */ /* 0x000fe20000410000 */
[----:B------:R-:W-:Y:S01]  /*4860*/  F2FP.BF16.F32.PACK_AB R224, R7, R224 ;  /* 0x000000e007e0723e */ /* 0x000fe200000010ff */
[--C-:B--2---:R-:W-:Y:S01]  /*4870*/  FADD.FTZ R164, R164, -R194.reuse ;  /* 0x800000c2a4a47221 */ /* 0x104fe20000010000 */
[----:B------:R-:W-:Y:S01]  /*4880*/  FADD.FTZ R166, R166, -R194 ;  /* 0x800000c2a6a67221 */ /* 0x000fe20000010000 */
[----:B------:R-:W-:Y:S01]  /*4890*/  FMUL.FTZ R194, R231, R214 ;  /* 0x000000d6e7c27220 */ /* 0x000fe20000410000 */
[----:B------:R-:W-:Y:S01]  /*48a0*/  FMUL.FTZ R7, R229, R218 ;  /* 0x000000dae5077220 */ /* 0x000fe20000410000 */
[----:B------:R-:W2:Y:S01]  /*48b0*/  MUFU.EX2 R225, R225 ;  /* 0x000000e100e17308 */ /* 0x000ea20000000800 */
[----:B----4-:R-:W-:Y:S01]  /*48c0*/  FADD.FTZ R206, R176, -R188 ;  /* 0x800000bcb0ce7221 */ /* 0x010fe20000010000 */
[----:B------:R-:W-:Y:S01]  /*48d0*/  FADD.FTZ R188, R168, -R190 ;  /* 0x800000bea8bc7221 */ /* 0x000fe20000010000 */
[----:B------:R-:W-:Y:S01]  /*48e0*/  FADD.FTZ R190, R173, -R193 ;  /* 0x800000c1adbe7221 */ /* 0x000fe20000010000 */
[--C-:B------:R-:W-:Y:S01]  /*48f0*/  FADD.FTZ R191, R161, -R197.reuse ;  /* 0x800000c5a1bf7221 */ /* 0x100fe20000010000 */
[----:B------:R-:W-:-:S03]  /*4900*/  FADD.FTZ R163, R163, -R197 ;  /* 0x800000c5a3a37221 */ /* 0x000fc60000010000 */
[----:B------:R-:W4:Y:S01]  /*4910*/  MUFU.EX2 R227, R227 ;  /* 0x000000e300e37308 */ /* 0x000f220000000800 */
[----:B------:R-:W-:Y:S01]  /*4920*/  FADD.FTZ R173, R160, -R196 ;  /* 0x800000c4a0ad7221 */ /* 0x000fe20000010000 */
[----:B------:R-:W-:Y:S02]  /*4930*/  F2FP.BF16.F32.PACK_AB R194, R7, R194 ;  /* 0x000000c207c2723e */ /* 0x000fe400000010ff */
[----:B------:R-:W-:-:S04]  /*4940*/  F2FP.BF16.F32.PACK_AB R197, R179, R178 ;  /* 0x000000b2b3c5723e */ /* 0x000fc800000010ff */
[----:B------:R-:W4:Y:S01]  /*4950*/  MUFU.EX2 R8, R8 ;  /* 0x0000000800087308 */ /* 0x000f220000000800 */
[----:B------:R-:W-:-:S07]  /*4960*/  FADD.FTZ R162, R162, -R196 ;  /* 0x800000c4a2a27221 */ /* 0x000fce0000010000 */
[----:B------:R-:W4:Y:S08]  /*4970*/  MUFU.EX2 R10, R10 ;  /* 0x0000000a000a7308 */ /* 0x000f300000000800 */
        /* <DEDUP_REMOVED lines=13> */
[----:B------:R4:W4:Y:S08]  /*4a50*/  MUFU.EX2 R7, R205 ;  /* 0x000000cd00077308 */ /* 0x0009300000000800 */
[----:B------:R-:W4:Y:S01]  /*4a60*/  MUFU.EX2 R179, R233 ;  /* 0x000000e900b37308 */ /* 0x000f220000000800 */
        /* <DEDUP_REMOVED lines=8> */
[----:B------:R-:W-:Y:S01]  /*4af0*/  FADD.FTZ R175, R175, -R193 ;  /* 0x800000c1afaf7221 */ /* 0x000fe20000010000 */
[--C-:B------:R-:W-:Y:S01]  /*4b00*/  FADD.FTZ R165, R165, -R195.reuse ;  /* 0x800000c3a5a57221 */ /* 0x100fe20000010000 */
[----:B------:R-:W-:Y:S01]  /*4b10*/  FADD.FTZ R167, R167, -R195 ;  /* 0x800000c3a7a77221 */ /* 0x000fe20000010000 */
[--C-:B---3--:R-:W-:Y:S01]  /*4b20*/  FADD.FTZ R152, R152, -R198.reuse ;  /* 0x800000c698987221 */ /* 0x108fe20000010000 */
[----:B------:R-:W-:Y:S01]  /*4b30*/  FADD.FTZ R154, R154, -R198 ;  /* 0x800000c69a9a7221 */ /* 0x000fe20000010000 */
[--C-:B------:R-:W-:Y:S01]  /*4b40*/  FADD.FTZ R153, R153, -R199.reuse ;  /* 0x800000c799997221 */ /* 0x100fe20000010000 */
[----:B------:R-:W-:Y:S01]  /*4b50*/  FADD.FTZ R155, R155, -R199 ;  /* 0x800000c79b9b7221 */ /* 0x000fe20000010000 */
[--C-:B------:R-:W-:Y:S01]  /*4b60*/  FADD.FTZ R156, R156, -R236.reuse ;  /* 0x800000ec9c9c7221 */ /* 0x100fe20000010000 */
[----:B------:R-:W-:Y:S01]  /*4b70*/  FADD.FTZ R158, R158, -R236 ;  /* 0x800000ec9e9e7221 */ /* 0x000fe20000010000 */
[--C-:B------:R-:W-:Y:S01]  /*4b80*/  FADD.FTZ R157, R157, -R237.reuse ;  /* 0x800000ed9d9d7221 */ /* 0x100fe20000010000 */
[----:B------:R-:W-:Y:S01]  /*4b90*/  FADD.FTZ R159, R159, -R237 ;  /* 0x800000ed9f9f7221 */ /* 0x000fe20000010000 */
[----:B-----5:R-:W-:Y:S01]  /*4ba0*/  FMUL.FTZ R193, R226, R209 ;  /* 0x000000d1e2c17220 */ /* 0x020fe20000410000 */
[----:B--2---:R-:W-:Y:S01]  /*4bb0*/  FMUL.FTZ R212, R225, R212 ;  /* 0x000000d4e1d47220 */ /* 0x004fe20000410000 */
[----:B------:R-:W-:Y:S01]  /*4bc0*/  FMUL.FTZ R195, R219, R215 ;  /* 0x000000d7dbc37220 */ /* 0x000fe20000410000 */
[----:B----4-:R-:W-:Y:S01]  /*4bd0*/  FMUL.FTZ R220, R227, R220 ;  /* 0x000000dce3dc7220 */ /* 0x010fe20000410000 */
[----:B------:R-:W-:Y:S01]  /*4be0*/  F2FP.BF16.F32.PACK_AB R205, R163, R162 ;  /* 0x000000a2a3cd723e */ /* 0x000fe200000010ff */
[----:B------:R-:W-:Y:S01]  /*4bf0*/  FMUL.FTZ R180, R8, R180 ;  /* 0x000000b408b47220 */ /* 0x000fe20000410000 */
[----:B------:R-:W-:Y:S01]  /*4c00*/  F2FP.BF16.F32.PACK_AB R196, R177, R196 ;  /* 0x000000c4b1c4723e */ /* 0x000fe200000010ff */
        /* <DEDUP_REMOVED lines=52> */
[----:B------:R-:W-:-:S03]  /*4f50*/  F2FP.BF16.F32.PACK_AB R227, R227, R219 ;  /* 0x000000dbe3e3723e */ /* 0x000fc600000010ff */
        /* <DEDUP_REMOVED lines=31> */
[----:B------:R-:W-:Y:S01]  /*5150*/  UMOV UR11, 0x40000040 ;  /* 0x40000040000b7882 */ /* 0x000fe20000000000 */
[----:B------:R-:W-:Y:S01]  /*5160*/  UMOV UR10, UR12 ;  /* 0x0000000c000a7c82 */ /* 0x000fe20008000000 */
[----:B------:R-:W-:-:S02]  /*5170*/  WARPGROUP.DEPBAR.LE gsb0, 0x0 ;  /* 0x00008000000079c5 */ /* 0x000fc40000010000 */
        /* <DEDUP_REMOVED lines=8> */
[----:B--2---:R-:W-:-:S05]  /*5200*/  IMAD R8, R163, 0x4000, R230 ;  /* 0x00004000a3087824 */ /* 0x004fca00078e02e6 */
[----:B------:R-:W-:Y:S01]  /*5210*/  R2UR UR5, R8 ;  /* 0x00000000080572ca */ /* 0x000fe200000e0000 */
[----:B------:R-:W-:Y:S02]  /*5220*/  WARPGROUP.DEPBAR.LE gsb0, 0x0 ;  /* 0x00008000000079c5 */ /* 0x000fe40000010000 */
[----:B------:R-:W-:-:S06]  /*5230*/  WARPGROUP.ARRIVE ;  /* 0x00000000000079c5 */ /* 0x000fcc0000000000 */
[----:B------:R-:W-:Y:S01]  /*5240*/  HGMMA.64x128x16.F32.BF16 R88, R176, gdesc[UR8].tnspB, R88, gsb0 ;  /* 0x41e00008b0587df0 */ /* 0x000fe20008001858 */
[----:B---3--:R-:W-:-:S05]  /*5250*/  LEA R164, R165, R164, 0x18 ;  /* 0x000000a4a5a47211 */ /* 0x008fca00078ec0ff */
[----:B------:R-:W-:-:S05]  /*5260*/  VIADD R164, R164, 0x2e800 ;  /* 0x0002e800a4a47836 */ /* 0x000fca0000000000 */
[----:B------:R-:W-:-:S04]  /*5270*/  SHF.R.U32.HI R6, RZ, 0x4, R164 ;  /* 0x00000004ff067819 */ /* 0x000fc800000116a4 */
[----:B------:R-:W-:-:S04]  /*5280*/  LOP3.LUT R6, R6, 0x3fff, RZ, 0xc0, !PT ;  /* 0x00003fff06067812 */ /* 0x000fc800078ec0ff */
[----:B------:R-:W-:-:S05]  /*5290*/  LOP3.LUT R9, R6, 0x10000, RZ, 0xfc, !PT ;  /* 0x0001000006097812 */ /* 0x000fca00078efcff */
[----:B------:R-:W-:Y:S01]  /*52a0*/  IMAD R9, R0, 0x500, R9 ;  /* 0x0000050000097824 */ /* 0x000fe200078e0209 */
[----:B------:R-:W-:-:S04]  /*52b0*/  USHF.R.U32.HI UR5, URZ, 0x4, UR5 ;  /* 0x000000043f057899 */ /* 0x000fc80008011605 */
[----:B------:R-:W-:Y:S01]  /*52c0*/  R2UR UR4, R9 ;  /* 0x00000000090472ca */ /* 0x000fe200000e0000 */
[----:B------:R-:W-:Y:S01]  /*52d0*/  ULOP3.LUT UR6, UR5, 0x3fff, URZ, 0xc0, !UPT ;  /* 0x00003fff05067892 */ /* 0x000fe2000f8ec03f */
[----:B------:R-:W-:Y:S01]  /*52e0*/  UMOV UR11, 0x40000040 ;  /* 0x40000040000b7882 */ /* 0x000fe20000000000 */
[----:B------:R-:W-:-:S05]  /*52f0*/  UMOV UR9, 0x40000040 ;  /* 0x4000004000097882 */ /* 0x000fca0000000000 */
[----:B------:R-:W-:-:S05]  /*5300*/  UMOV UR8, UR6 ;  /* 0x0000000600087c82 */ /* 0x000fca0008000000 */
        /* <DEDUP_REMOVED lines=255> */
.L_x_502:
[----:B------:R-:W-:Y:S01]  /*6300*/  LOP3.LUT R5, R5, 0x2800000, RZ, 0xfc, !PT ;  /* 0x0280000005057812 */ /* 0x000fe200078efcff */
[----:B------:R-:W-:Y:S01]  /*6310*/  UMOV UR7, 0x40000040 ;  /* 0x4000004000077882 */ /* 0x000fe20000000000 */
[----:B------:R-:W1:Y:S03]  /*6320*/  S2R R6, SR_TID.X ;  /* 0x0000000000067919 */ /* 0x000e660000002100 */
[----:B------:R-:W-:-:S05]  /*6330*/  IMAD R5, R0, 0x500, R5 ;  /* 0x0000050000057824 */ /* 0x000fca00078e0205 */
        /* <DEDUP_REMOVED lines=52> */
.L_x_503:
        /* <DEDUP_REMOVED lines=12> */
[----:B------:R-:W-:Y:S01]  /*6740*/  ULDC UR4, c[0x0][0x740] ;  /* 0x0001d00000047ab9 */ /* 0x000fe20000000800 */
[----:B------:R-:W-:Y:S01]  /*6750*/  PLOP3.LUT P0, PT, PT, PT, PT, 0x8, 0x0 ;  /* 0x000000000000781c */ /* 0x000fe20003f0e170 */
        /* <DEDUP_REMOVED lines=63> */
[----:B------:R-:W-:-:S07]  /*6b50*/  FMUL.FTZ R87, R87, UR4 ;  /* 0x0000000457577c20 */ /* 0x000fce0008410000 */
.L_x_486:
[----:B------:R-:W-:Y:S05]  /*6b60*/  @P0 BRA `(.L_x_505) ;  /* 0x0000001c00b00947 */ /* 0x000fea0003800000 */
[----:B------:R-:W2:Y:S01]  /*6b70*/  LDL R152, [R1+0x1c] ;  /* 0x00001c0001987983 */ /* 0x000ea20000100800 */
[----:B------:R-:W3:Y:S01]  /*6b80*/  S2UR UR5, SR_CgaCtaId ;  /* 0x00000000000579c3 */ /* 0x000ee20000008800 */
[----:B------:R-:W-:Y:S01]  /*6b90*/  UMOV UR4, 0x400 ;  /* 0x0000040000047882 */ /* 0x000fe20000000000 */
[----:B------:R-:W-:Y:S01]  /*6ba0*/  F2FP.BF16.F32.PACK_AB R88, R89, R88 ;  /* 0x000000585958723e */ /* 0x000fe200000010ff */
[----:B------:R-:W4:Y:S01]  /*6bb0*/  S2R R16, SR_TID.X ;  /* 0x0000000000107919 */ /* 0x000f220000002100 */
[----:B------:R-:W-:Y:S02]  /*6bc0*/  F2FP.BF16.F32.PACK_AB R89, R91, R90 ;  /* 0x0000005a5b59723e */ /* 0x000fe400000010ff */
[----:B------:R-:W-:Y:S02]  /*6bd0*/  F2FP.BF16.F32.PACK_AB R96, R97, R96 ;  /* 0x000000606160723e */ /* 0x000fe400000010ff */
[----:B------:R-:W-:Y:S01]  /*6be0*/  F2FP.BF16.F32.PACK_AB R90, R93, R92 ;  /* 0x0000005c5d5a723e */ /* 0x000fe200000010ff */
[----:B------:R-:W1:Y:S01]  /*6bf0*/  LDC.64 R26, c[0x0][0x870] ;  /* 0x00021c00ff1a7b82 */ /* 0x000e620000000a00 */
[----:B------:R-:W-:-:S02]  /*6c00*/  F2FP.BF16.F32.PACK_AB R91, R95, R94 ;  /* 0x0000005e5f5b723e */ /* 0x000fc400000010ff */
[----:B------:R-:W-:Y:S02]  /*6c10*/  F2FP.BF16.F32.PACK_AB R97, R99, R98 ;  /* 0x000000626361723e */ /* 0x000fe400000010ff */
[----:B------:R-:W-:Y:S02]  /*6c20*/  F2FP.BF16.F32.PACK_AB R104, R105, R104 ;  /* 0x000000686968723e */ /* 0x000fe400000010ff */
[----:B------:R-:W-:Y:S01]  /*6c30*/  F2FP.BF16.F32.PACK_AB R98, R101, R100 ;  /* 0x000000646562723e */ /* 0x000fe200000010ff */
[----:B------:R-:W2:Y:S01]  /*6c40*/  LDC.64 R38, c[0x0][0x850] ;  /* 0x00021400ff267b82 */ /* 0x000ea20000000a00 */
[----:B------:R-:W-:Y:S02]  /*6c50*/  F2FP.BF16.F32.PACK_AB R99, R103, R102 ;  /* 0x000000666763723e */ /* 0x000fe400000010ff */
[----:B------:R-:W-:Y:S02]  /*6c60*/  F2FP.BF16.F32.PACK_AB R105, R107, R106 ;  /* 0x0000006a6b69723e */ /* 0x000fe400000010ff */
[----:B------:R-:W-:Y:S01]  /*6c70*/  F2FP.BF16.F32.PACK_AB R112, R113, R112 ;  /* 0x000000707170723e */ /* 0x000fe200000010ff */
[----:B---3--:R-:W-:Y:S01]  /*6c80*/  ULEA UR4, UR5, UR4, 0x18 ;  /* 0x0000000405047291 */ /* 0x008fe2000f8ec03f */
[----:B------:R-:W-:-:S02]  /*6c90*/  F2FP.BF16.F32.PACK_AB R106, R109, R108 ;  /* 0x0000006c6d6a723e */ /* 0x000fc400000010ff */
[----:B------:R-:W-:Y:S02]  /*6ca0*/  F2FP.BF16.F32.PACK_AB R107, R111, R110 ;  /* 0x0000006e6f6b723e */ /* 0x000fe400000010ff */
[----:B------:R-:W-:Y:S02]  /*6cb0*/  F2FP.BF16.F32.PACK_AB R113, R115, R114 ;  /* 0x000000727371723e */ /* 0x000fe400000010ff */
[----:B------:R-:W-:Y:S02]  /*6cc0*/  F2FP.BF16.F32.PACK_AB R120, R121, R120 ;  /* 0x000000787978723e */ /* 0x000fe400000010ff */
[----:B------:R-:W-:Y:S01]  /*6cd0*/  F2FP.BF16.F32.PACK_AB R114, R117, R116 ;  /* 0x000000747572723e */ /* 0x000fe200000010ff */
[----:B----4-:R-:W-:Y:S01]  /*6ce0*/  VIADD R16, R16, 0xffffff80 ;  /* 0xffffff8010107836 */ /* 0x010fe20000000000 */
[----:B------:R-:W-:Y:S02]  /*6cf0*/  F2FP.BF16.F32.PACK_AB R115, R119, R118 ;  /* 0x000000767773723e */ /* 0x000fe400000010ff */
[----:B------:R-:W-:-:S02]  /*6d00*/  F2FP.BF16.F32.PACK_AB R121, R123, R122 ;  /* 0x0000007a7b79723e */ /* 0x000fc400000010ff */
[----:B------:R-:W-:Y:S02]  /*6d10*/  SHF.R.S32.HI R15, RZ, 0x1f, R16 ;  /* 0x0000001fff0f7819 */ /* 0x000fe40000011410 */
[----:B------:R-:W-:Y:S02]  /*6d20*/  F2FP.BF16.F32.PACK_AB R128, R129, R128 ;  /* 0x000000808180723e */ /* 0x000fe400000010ff */
[CC--:B------:R-:W-:Y:S02]  /*6d30*/  LEA.HI R0, R15.reuse, R16.reuse, RZ, 0x4 ;  /* 0x000000100f007211 */ /* 0x0c0fe400078f20ff */
[----:B------:R-:W-:Y:S02]  /*6d40*/  LEA.HI R19, R15, R16, RZ, 0x5 ;  /* 0x000000100f137211 */ /* 0x000fe400078f28ff */
[----:B-1----:R-:W-:Y:S02]  /*6d50*/  LOP3.LUT R3, R0, 0xfffffff0, RZ, 0xc0, !PT ;  /* 0xfffffff000037812 */ /* 0x002fe400078ec0ff */
[----:B------:R-:W-:Y:S01]  /*6d60*/  SHF.R.S32.HI R0, RZ, 0x4, R0 ;  /* 0x00000004ff007819 */ /* 0x000fe20000011400 */
[----:B------:R-:W-:Y:S01]  /*6d70*/  IMAD.SHL.U32 R19, R19, 0x20, RZ ;  /* 0x0000002013137824 */ /* 0x000fe200078e00ff */
[----:B------:R-:W-:Y:S01]  /*6d80*/  F2FP.BF16.F32.PACK_AB R122, R125, R124 ;  /* 0x0000007c7d7a723e */ /* 0x000fe200000010ff */
[----:B------:R-:W-:Y:S01]  /*6d90*/  IMAD.IADD R2, R16, 0x1, -R3 ;  /* 0x0000000110027824 */ /* 0x000fe200078e0a03 */
[----:B------:R-:W-:Y:S01]  /*6da0*/  F2FP.BF16.F32.PACK_AB R123, R127, R126 ;  /* 0x0000007e7f7b723e */ /* 0x000fe200000010ff */
[----:B------:R-:W-:Y:S01]  /*6db0*/  IMAD.SHL.U32 R18, R0, 0x8, RZ ;  /* 0x0000000800127824 */ /* 0x000fe200078e00ff */
[----:B------:R-:W-:Y:S01]  /*6dc0*/  LOP3.LUT R20, R19, 0x7ffffc00, RZ, 0xc0, !PT ;  /* 0x7ffffc0013147812 */ /* 0x000fe200078ec0ff */
[----:B------:R-:W-:Y:S01]  /*6dd0*/  IMAD.MOV.U32 R19, RZ, RZ, 0x40 ;  /* 0x00000040ff137424 */ /* 0x000fe200078e00ff */
[----:B------:R-:W-:-:S02]  /*6de0*/  SHF.R.S32.HI R3, RZ, 0x1f, R2 ;  /* 0x0000001fff037819 */ /* 0x000fc40000011402 */
[----:B------:R-:W-:Y:S02]  /*6df0*/  F2FP.BF16.F32.PACK_AB R129, R131, R130 ;  /* 0x000000828381723e */ /* 0x000fe400000010ff */
[----:B------:R-:W-:Y:S02]  /*6e00*/  LEA.HI R13, R3, R2, RZ, 0x3 ;  /* 0x00000002030d7211 */ /* 0x000fe400078f18ff */
[----:B------:R-:W-:Y:S02]  /*6e10*/  F2FP.BF16.F32.PACK_AB R136, R137, R136 ;  /* 0x000000888988723e */ /* 0x000fe400000010ff */
[----:B------:R-:W-:Y:S02]  /*6e20*/  LOP3.LUT R3, R13, 0xfffffff8, RZ, 0xc0, !PT ;  /* 0xfffffff80d037812 */ /* 0x000fe400078ec0ff */
[----:B------:R-:W-:Y:S02]  /*6e30*/  SHF.R.S32.HI R13, RZ, 0x3, R13 ;  /* 0x00000003ff0d7819 */ /* 0x000fe4000001140d */
[----:B------:R-:W-:Y:S01]  /*6e40*/  F2FP.BF16.F32.PACK_AB R130, R133, R132 ;  /* 0x000000848582723e */ /* 0x000fe200000010ff */
[----:B------:R-:W-:Y:S01]  /*6e50*/  IMAD.IADD R3, R2, 0x1, -R3 ;  /* 0x0000000102037824 */ /* 0x000fe200078e0a03 */
[----:B------:R-:W-:Y:S01]  /*6e60*/  F2FP.BF16.F32.PACK_AB R131, R135, R134 ;  /* 0x000000868783723e */ /* 0x000fe200000010ff */
[----:B------:R-:W-:Y:S01]  /*6e70*/  IMAD R20, R13, 0x200, R20 ;  /* 0x000002000d147824 */ /* 0x000fe200078e0214 */
[----:B------:R-:W-:Y:S01]  /*6e80*/  F2FP.BF16.F32.PACK_AB R137, R139, R138 ;  /* 0x0000008a8b89723e */ /* 0x000fe200000010ff */
[C---:B------:R-:W-:Y:S01]  /*6e90*/  IMAD.SHL.U32 R17, R3.reuse, 0x40, RZ ;  /* 0x0000004003117824 */ /* 0x040fe200078e00ff */
[----:B------:R-:W-:-:S02]  /*6ea0*/  R2P PR, R3, 0x6 ;  /* 0x0000000603007804 */ /* 0x000fc40000000000 */
[----:B------:R-:W-:Y:S02]  /*6eb0*/  F2FP.BF16.F32.PACK_AB R144, R145, R144 ;  /* 0x000000909190723e */ /* 0x000fe400000010ff */
[----:B------:R-:W-:Y:S02]  /*6ec0*/  LOP3.LUT R17, R17, 0x1c0, RZ, 0xc0, !PT ;  /* 0x000001c011117812 */ /* 0x000fe400078ec0ff */
[----:B------:R-:W-:Y:S02]  /*6ed0*/  SEL R19, R19, 0xffffffc0, !P2 ;  /* 0xffffffc013137807 */ /* 0x000fe40005000000 */
[----:B------:R-:W-:Y:S02]  /*6ee0*/  LOP3.LUT R18, R17, 0x8, R18, 0xf8, !PT ;  /* 0x0000000811127812 */ /* 0x000fe400078ef812 */
[----:B------:R-:W-:Y:S02]  /*6ef0*/  SHF.R.U32.HI R17, RZ, 0x3, R17 ;  /* 0x00000003ff117819 */ /* 0x000fe40000011611 */
[----:B------:R-:W-:-:S02]  /*6f00*/  F2FP.BF16.F32.PACK_AB R138, R141, R140 ;  /* 0x0000008c8d8a723e */ /* 0x000fc400000010ff */
[----:B------:R-:W-:Y:S01]  /*6f10*/  LOP3.LUT R17, R18, R17, RZ, 0x3c, !PT ;  /* 0x0000001112117212 */ /* 0x000fe200078e3cff */
[----:B------:R-:W-:Y:S01]  /*6f20*/  IMAD.MOV.U32 R18, RZ, RZ, 0x20 ;  /* 0x00000020ff127424 */ /* 0x000fe200078e00ff */
[----:B------:R-:W-:Y:S02]  /*6f30*/  F2FP.BF16.F32.PACK_AB R139, R143, R142 ;  /* 0x0000008e8f8b723e */ /* 0x000fe400000010ff */
[----:B------:R-:W-:Y:S01]  /*6f40*/  F2FP.BF16.F32.PACK_AB R145, R147, R146 ;  /* 0x000000929391723e */ /* 0x000fe200000010ff */
[----:B------:R-:W-:Y:S01]  /*6f50*/  IMAD.IADD R17, R17, 0x1, R20 ;  /* 0x0000000111117824 */ /* 0x000fe200078e0214 */
[----:B------:R-:W-:Y:S02]  /*6f60*/  SEL R18, R18, 0xffffffe0, !P1 ;  /* 0xffffffe012127807 */ /* 0x000fe40004800000 */
[----:B------:R-:W-:Y:S02]  /*6f70*/  F2FP.BF16.F32.PACK_AB R146, R149, R148 ;  /* 0x000000949592723e */ /* 0x000fe400000010ff */
[----:B------:R-:W-:Y:S01]  /*6f80*/  LEA R17, R17, UR4, 0x1 ;  /* 0x0000000411117c11 */ /* 0x000fe2000f8e08ff */
[----:B------:R-:W-:Y:S01]  /*6f90*/  BAR.SYNC.DEFER_BLOCKING 0x1, 0x100 ;  /* 0x0044000000007b1d */ /* 0x000fe20000010000 */
[----:B------:R-:W-:-:S02]  /*6fa0*/  F2FP.BF16.F32.PACK_AB R147, R151, R150 ;  /* 0x000000969793723e */ /* 0x000fc400000010ff */
[--C-:B------:R-:W-:Y:S02]  /*6fb0*/  IADD3 R20, R18, 0x8000, R17.reuse ;  /* 0x0000800012147810 */ /* 0x100fe40007ffe011 */
[----:B------:R-:W-:Y:S02]  /*6fc0*/  IADD3 R21, R19, 0x8000, R17 ;  /* 0x0000800013157810 */ /* 0x000fe40007ffe011 */
[----:B------:R-:W-:Y:S01]  /*6fd0*/  F2FP.BF16.F32.PACK_AB R4, R25, R4 ;  /* 0x000000041904723e */ /* 0x000fe200000010ff */
[----:B------:R-:W-:Y:S01]  /*6fe0*/  IMAD.IADD R22, R20, 0x1, R19 ;  /* 0x0000000114167824 */ /* 0x000fe200078e0213 */
[----:B------:R-:W-:Y:S01]  /*6ff0*/  F2FP.BF16.F32.PACK_AB R5, R8, R5 ;  /* 0x000000050805723e */ /* 0x000fe200000010ff */
[----:B------:R-:W2:Y:S01]  /*7000*/  LDC.64 R18, c[0x0][0x870] ;  /* 0x00021c00ff127b82 */ /* 0x000ea20000000a00 */
[----:B------:R-:W-:Y:S02]  /*7010*/  F2FP.BF16.F32.PACK_AB R6, R29, R6 ;  /* 0x000000061d06723e */ /* 0x000fe400000010ff */
[----:B------:R-:W-:-:S02]  /*7020*/  F2FP.BF16.F32.PACK_AB R7, R10, R7 ;  /* 0x000000070a07723e */ /* 0x000fc400000010ff */
[----:B------:R-:W-:Y:S02]  /*7030*/  F2FP.BF16.F32.PACK_AB R40, R41, R40 ;  /* 0x000000282928723e */ /* 0x000fe400000010ff */
[----:B------:R-:W-:Y:S02]  /*7040*/  F2FP.BF16.F32.PACK_AB R8, R33, R32 ;  /* 0x000000202108723e */ /* 0x000fe400000010ff */
[----:B------:R-:W-:Y:S02]  /*7050*/  F2FP.BF16.F32.PACK_AB R9, R12, R9 ;  /* 0x000000090c09723e */ /* 0x000fe400000010ff */
[----:B------:R-:W-:Y:S02]  /*7060*/  F2FP.BF16.F32.PACK_AB R10, R37, R36 ;  /* 0x00000024250a723e */ /* 0x000fe400000010ff */
[----:B------:R-:W-:Y:S01]  /*7070*/  F2FP.BF16.F32.PACK_AB R11, R14, R11 ;  /* 0x0000000b0e0b723e */ /* 0x000fe200000010ff */
[----:B------:R-:W-:Y:S01]  /*7080*/  STSM.16.M88.4 [R17+0x8000], R88 ;  /* 0x0080005811007844 */ /* 0x000fe20000000200 */
[----:B------:R-:W-:-:S02]  /*7090*/  F2FP.BF16.F32.PACK_AB R41, R43, R42 ;  /* 0x0000002a2b29723e */ /* 0x000fc400000010ff */
[----:B------:R-:W-:Y:S01]  /*70a0*/  F2FP.BF16.F32.PACK_AB R48, R49, R48 ;  /* 0x000000303130723e */ /* 0x000fe200000010ff */
[----:B------:R-:W-:Y:S01]  /*70b0*/  STSM.16.M88.4 [R20], R96 ;  /* 0x0000006014007844 */ /* 0x000fe20000000200 */
[----:B------:R-:W-:Y:S02]  /*70c0*/  F2FP.BF16.F32.PACK_AB R42, R45, R44 ;  /* 0x0000002c2d2a723e */ /* 0x000fe400000010ff */
[----:B------:R-:W-:Y:S01]  /*70d0*/  F2FP.BF16.F32.PACK_AB R43, R47, R46 ;  /* 0x0000002e2f2b723e */ /* 0x000fe200000010ff */
[----:B------:R-:W-:Y:S01]  /*70e0*/  STSM.16.M88.4 [R21], R104 ;  /* 0x0000006815007844 */ /* 0x000fe20000000200 */
[----:B------:R-:W-:Y:S02]  /*70f0*/  F2FP.BF16.F32.PACK_AB R49, R51, R50 ;  /* 0x000000323331723e */ /* 0x000fe400000010ff */
[----:B------:R-:W-:Y:S01]  /*7100*/  F2FP.BF16.F32.PACK_AB R56, R57, R56 ;  /* 0x000000383938723e */ /* 0x000fe200000010ff */
[----:B------:R-:W-:Y:S01]  /*7110*/  STSM.16.M88.4 [R22], R112 ;  /* 0x0000007016007844 */ /* 0x000fe20000000200 */
[----:B------:R-:W-:-:S02]  /*7120*/  F2FP.BF16.F32.PACK_AB R50, R53, R52 ;  /* 0x000000343532723e */ /* 0x000fc400000010ff */
[----:B------:R-:W-:Y:S01]  /*7130*/  F2FP.BF16.F32.PACK_AB R51, R55, R54 ;  /* 0x000000363733723e */ /* 0x000fe200000010ff */
[----:B------:R-:W-:Y:S01]  /*7140*/  STSM.16.M88.4 [R17+0xc000], R120 ;  /* 0x00c0007811007844 */ /* 0x000fe20000000200 */
[----:B------:R-:W-:Y:S02]  /*7150*/  F2FP.BF16.F32.PACK_AB R57, R59, R58 ;  /* 0x0000003a3b39723e */ /* 0x000fe400000010ff */
[----:B------:R-:W-:Y:S01]  /*7160*/  F2FP.BF16.F32.PACK_AB R64, R65, R64 ;  /* 0x000000404140723e */ /* 0x000fe200000010ff */
[----:B------:R-:W-:Y:S01]  /*7170*/  STSM.16.M88.4 [R20+0x4000], R128 ;  /* 0x0040008014007844 */ /* 0x000fe20000000200 */
[----:B------:R-:W-:Y:S02]  /*7180*/  F2FP.BF16.F32.PACK_AB R58, R61, R60 ;  /* 0x0000003c3d3a723e */ /* 0x000fe400000010ff */
[----:B------:R-:W-:Y:S01]  /*7190*/  F2FP.BF16.F32.PACK_AB R59, R63, R62 ;  /* 0x0000003e3f3b723e */ /* 0x000fe200000010ff */
[----:B------:R-:W-:Y:S01]  /*71a0*/  STSM.16.M88.4 [R21+0x4000], R136 ;  /* 0x0040008815007844 */ /* 0x000fe20000000200 */
[----:B------:R-:W-:-:S02]  /*71b0*/  F2FP.BF16.F32.PACK_AB R65, R67, R66 ;  /* 0x000000424341723e */ /* 0x000fc400000010ff */
[----:B------:R-:W-:Y:S01]  /*71c0*/  F2FP.BF16.F32.PACK_AB R72, R73, R72 ;  /* 0x000000484948723e */ /* 0x000fe200000010ff */
[----:B------:R-:W-:Y:S01]  /*71d0*/  STSM.16.M88.4 [R22+0x4000], R144 ;  /* 0x0040009016007844 */ /* 0x000fe20000000200 */
[----:B------:R-:W-:Y:S02]  /*71e0*/  F2FP.BF16.F32.PACK_AB R66, R69, R68 ;  /* 0x000000444542723e */ /* 0x000fe400000010ff */
[----:B------:R-:W-:Y:S01]  /*71f0*/  F2FP.BF16.F32.PACK_AB R67, R71, R70 ;  /* 0x000000464743723e */ /* 0x000fe200000010ff */
[----:B------:R1:W-:Y:S01]  /*7200*/  STSM.16.M88.4 [R17], R4 ;  /* 0x0000000411007844 */ /* 0x0003e20000000200 */
[----:B------:R-:W-:Y:S02]  /*7210*/  F2FP.BF16.F32.PACK_AB R73, R75, R74 ;  /* 0x0000004a4b49723e */ /* 0x000fe400000010ff */
[----:B------:R-:W-:Y:S01]  /*7220*/  F2FP.BF16.F32.PACK_AB R80, R81, R80 ;  /* 0x000000505150723e */ /* 0x000fe200000010ff */
[----:B------:R3:W-:Y:S01]  /*7230*/  STSM.16.M88.4 [R20+-0x8000], R8 ;  /* 0xff80000814007844 */ /* 0x0007e20000000200 */
[----:B------:R-:W-:-:S02]  /*7240*/  F2FP.BF16.F32.PACK_AB R74, R77, R76 ;  /* 0x0000004c4d4a723e */ /* 0x000fc400000010ff */
[----:B------:R-:W-:Y:S01]  /*7250*/  F2FP.BF16.F32.PACK_AB R75, R79, R78 ;  /* 0x0000004e4f4b723e */ /* 0x000fe200000010ff */
[----:B------:R4:W-:Y:S01]  /*7260*/  STSM.16.M88.4 [R21+-0x8000], R40 ;  /* 0xff80002815007844 */ /* 0x0009e20000000200 */
[----:B------:R-:W-:Y:S02]  /*7270*/  F2FP.BF16.F32.PACK_AB R81, R83, R82 ;  /* 0x000000525351723e */ /* 0x000fe400000010ff */
[----:B------:R-:W-:Y:S01]  /*7280*/  F2FP.BF16.F32.PACK_AB R82, R85, R84 ;  /* 0x000000545552723e */ /* 0x000fe200000010ff */
[----:B------:R2:W-:Y:S01]  /*7290*/  STSM.16.M88.4 [R22+-0x8000], R48 ;  /* 0xff80003016007844 */ /* 0x0005e20000000200 */
[----:B------:R-:W-:Y:S02]  /*72a0*/  F2FP.BF16.F32.PACK_AB R83, R87, R86 ;  /* 0x000000565753723e */ /* 0x000fe400000010ff */
[----:B------:R-:W-:Y:S01]  /*72b0*/  ISETP.NE.U32.AND P3, PT, R26, RZ, PT ;  /* 0x000000ff1a00720c */ /* 0x000fe20003f65070 */
[----:B------:R2:W-:Y:S01]  /*72c0*/  STSM.16.M88.4 [R17+0x4000], R56 ;  /* 0x0040003811007844 */ /* 0x0005e20000000200 */
[----:B-1----:R-:W1:Y:S02]  /*72d0*/  LDC.64 R4, c[0x0][0x878] ;  /* 0x00021e00ff047b82 */ /* 0x002e640000000a00 */
[----:B------:R-:W-:Y:S01]  /*72e0*/  ISETP.NE.AND.EX P3, PT, R27, RZ, PT, P3 ;  /* 0x000000ff1b00720c */ /* 0x000fe20003f65330 */
[----:B------:R1:W-:Y:S04]  /*72f0*/  STSM.16.M88.4 [R20+-0x4000], R64 ;  /* 0xffc0004014007844 */ /* 0x0003e80000000200 */
[----:B------:R1:W-:Y:S04]  /*7300*/  STSM.16.M88.4 [R21+-0x4000], R72 ;  /* 0xffc0004815007844 */ /* 0x0003e80000000200 */
[----:B------:R1:W-:Y:S01]  /*7310*/  STSM.16.M88.4 [R22+-0x4000], R80 ;  /* 0xffc0005016007844 */ /* 0x0003e20000000200 */
[----:B--2---:R-:W-:Y:S01]  /*7320*/  IMAD.WIDE R18, R152, 0x4, R18 ;  /* 0x0000000498127825 */ /* 0x004fe200078e0212 */
[----:B------:R-:W-:Y:S06]  /*7330*/  BAR.SYNC.DEFER_BLOCKING 0x1, 0x100 ;  /* 0x0044000000007b1d */ /* 0x000fec0000010000 */
[----:B------:R-:W2:Y:S01]  /*7340*/  @P3 LDG.E R7, desc[UR38][R18.64] ;  /* 0x0000002612073981 */ /* 0x000ea2000c1e1900 */
[----:B-1----:R-:W-:Y:S01]  /*7350*/  ISETP.NE.U32.AND P0, PT, R4, RZ, PT ;  /* 0x000000ff0400720c */ /* 0x002fe20003f05070 */
[----:B------:R-:W-:Y:S01]  /*7360*/  ULDC UR5, c[0x0][0x808] ;  /* 0x0002020000057ab9 */ /* 0x000fe20000000800 */
[----:B---3--:R-:W-:Y:S01]  /*7370*/  LEA.HI R9, R15, R16, RZ, 0x7 ;  /* 0x000000100f097211 */ /* 0x008fe200078f38ff */
[----:B----4-:R-:W1:Y:S01]  /*7380*/  S2R R43, SR_CTAID.X ;  /* 0x00000000002b7919 */ /* 0x010e620000002500 */
[----:B------:R-:W-:Y:S01]  /*7390*/  ISETP.NE.AND.EX P0, PT, R5, RZ, PT, P0 ;  /* 0x000000ff0500720c */ /* 0x000fe20003f05300 */
[----:B------:R-:W-:-:S02]  /*73a0*/  IMAD.SHL.U32 R8, R0, 0x40, RZ ;  /* 0x0000004000087824 */ /* 0x000fc400078e00ff */
[----:B------:R-:W-:Y:S02]  /*73b0*/  IMAD.SHL.U32 R3, R3, 0x8, RZ ;  /* 0x0000000803037824 */ /* 0x000fe400078e00ff */
[----:B------:R-:W-:-:S08]  /*73c0*/  IMAD.U32 R6, RZ, RZ, UR5 ;  /* 0x00000005ff067e24 */ /* 0x000fd0000f8e00ff */
[----:B------:R-:W3:Y:S01]  /*73d0*/  @P0 LDC.64 R4, c[0x0][0x878] ;  /* 0x00021e00ff040b82 */ /* 0x000ee20000000a00 */
[----:B------:R-:W-:Y:S01]  /*73e0*/  IMAD.SHL.U32 R9, R9, 0x4, RZ ;  /* 0x0000000409097824 */ /* 0x000fe200078e00ff */
[----:B------:R-:W-:-:S04]  /*73f0*/  LOP3.LUT R8, R8, 0x1c0, RZ, 0xc0, !PT ;  /* 0x000001c008087812 */ /* 0x000fc800078ec0ff */
[----:B------:R-:W-:Y:S02]  /*7400*/  LOP3.LUT R3, R8, 0x38, R3, 0xf8, !PT ;  /* 0x0000003808037812 */ /* 0x000fe400078ef803 */
[----:B------:R-:W-:Y:S02]  /*7410*/  LOP3.LUT R10, R9, 0x7ffffe00, RZ, 0xc0, !PT ;  /* 0x7ffffe00090a7812 */ /* 0x000fe400078ec0ff */
[----:B------:R-:W-:Y:S01]  /*7420*/  SHF.R.U32.HI R8, RZ, 0x3, R8 ;  /* 0x00000003ff087819 */ /* 0x000fe20000011608 */
[----:B------:R-:W4:Y:S02]  /*7430*/  S2UR UR5, SR_CTAID.Y ;  /* 0x00000000000579c3 */ /* 0x000f240000002600 */
[----:B------:R-:W-:Y:S01]  /*7440*/  IMAD R10, R13, 0x2000, R10 ;  /* 0x000020000d0a7824 */ /* 0x000fe200078e020a */
[----:B------:R-:W-:Y:S02]  /*7450*/  LOP3.LUT R3, R3, R8, RZ, 0x3c, !PT ;  /* 0x0000000803037212 */ /* 0x000fe400078e3cff */
[----:B------:R-:W-:Y:S01]  /*7460*/  CS2R R28, SRZ ;  /* 0x00000000001c7805 */ /* 0x000fe2000001ff00 */
[----:B---3--:R-:W-:-:S04]  /*7470*/  @P0 IMAD.WIDE R4, R152, 0x4, R4 ;  /* 0x0000000498040825 */ /* 0x008fc800078e0204 */
[----:B------:R-:W-:Y:S01]  /*7480*/  IMAD.IADD R3, R10, 0x1, R3 ;  /* 0x000000010a037824 */ /* 0x000fe200078e0203 */
[----:B------:R2:W5:Y:S02]  /*7490*/  @P0 LDG.E R6, desc[UR38][R4.64] ;  /* 0x0000002604060981 */ /* 0x000564000c1e1900 */
[----:B--2---:R-:W-:Y:S01]  /*74a0*/  @P3 SHF.R.S32.HI R4, RZ, 0x1f, R7 ;  /* 0x0000001fff043819 */ /* 0x004fe20000011407 */
[----:B-1--4-:R-:W-:Y:S06]  /*74b0*/  @P0 BRA `(.L_x_506) ;  /* 0x0000000000100947 */ /* 0x012fec0003800000 */
[----:B------:R-:W-:Y:S05]  /*74c0*/  @!P3 BRA `(.L_x_506) ;  /* 0x00000000000cb947 */ /* 0x000fea0003800000 */
[----:B------:R-:W2:Y:S04]  /*74d0*/  LDG.E R5, desc[UR38][R18.64] ;  /* 0x0000002612057981 */ /* 0x000ea8000c1e1900 */
[----:B-----5:R-:W2:Y:S02]  /*74e0*/  LDG.E R6, desc[UR38][R18.64+0x4] ;  /* 0x0000042612067981 */ /* 0x020ea4000c1e1900 */
[----:B--2---:R-:W-:-:S07]  /*74f0*/  IMAD.IADD R6, R6, 0x1, -R5 ;  /* 0x0000000106067824 */ /* 0x004fce00078e0a05 */
.L_x_506:
[----:B-----5:R-:W-:Y:S01]  /*7500*/  IMAD R6, R43, -0x80, R6 ;  /* 0xffffff802b067824 */ /* 0x020fe200078e0206 */
[----:B------:R-:W-:Y:S01]  /*7510*/  LEA R46, R3, UR4, 0x1 ;  /* 0x00000004032e7c11 */ /* 0x000fe2000f8e08ff */
[----:B------:R-:W-:Y:S01]  /*7520*/  @P3 IMAD.MOV.U32 R28, RZ, RZ, R7 ;  /* 0x000000ffff1c3224 */ /* 0x000fe200078e0007 */
[----:B------:R-:W-:Y:S01]  /*7530*/  USHF.R.S32.HI UR4, URZ, 0x1f, UR5 ;  /* 0x0000001f3f047899 */ /* 0x000fe20008011405 */
[----:B------:R-:W-:Y:S01]  /*7540*/  @P3 IMAD.MOV.U32 R29, RZ, RZ, R4 ;  /* 0x000000ffff1d3224 */ /* 0x000fe200078e0004 */
[----:B------:R-:W-:Y:S01]  /*7550*/  VIMNMX R51, R6, 0x80, PT ;  /* 0x0000008006337848 */ /* 0x000fe20003fe0100 */
[----:B------:R1:W2:Y:S01]  /*7560*/  LDS.128 R32, [R46+0x8800] ;  /* 0x008800002e207984 */ /* 0x0002a20000000c00 */
[C---:B------:R-:W-:Y:S01]  /*7570*/  VIADD R3, R0.reuse, 0x10 ;  /* 0x0000001000037836 */ /* 0x040fe20000000000 */
[----:B------:R-:W-:Y:S01]  /*7580*/  IADD3 R30, P0, R0, R28, RZ ;  /* 0x0000001c001e7210 */ /* 0x000fe20007f1e0ff */
[----:B------:R-:W-:Y:S01]  /*7590*/  IMAD.SHL.U32 R28, R2, 0x8, RZ ;  /* 0x00000008021c7824 */ /* 0x000fe200078e00ff */
[----:B------:R1:W3:Y:S01]  /*75a0*/  LDS.128 R24, [R46+0x1000] ;  /* 0x001000002e187984 */ /* 0x0002e20000000c00 */
[----:B------:R-:W4:Y:S01]  /*75b0*/  LDC.64 R48, c[0x0][0x820] ;  /* 0x00020800ff307b82 */ /* 0x000f220000000a00 */
[-C--:B------:R-:W-:Y:S01]  /*75c0*/  ISETP.GE.AND P6, PT, R3, R51.reuse, PT ;  /* 0x000000330300720c */ /* 0x080fe20003fc6270 */
[----:B------:R-:W-:Y:S01]  /*75d0*/  IMAD R36, R38, UR4, RZ ;  /* 0x0000000426247c24 */ /* 0x000fe2000f8e02ff */
[----:B------:R1:W1:Y:S01]  /*75e0*/  LDS.128 R20, [R46+0x1800] ;  /* 0x001800002e147984 */ /* 0x0002620000000c00 */
[C---:B------:R-:W-:Y:S01]  /*75f0*/  ISETP.GE.AND P2, PT, R0.reuse, R51, PT ;  /* 0x000000330000720c */ /* 0x040fe20003f46270 */
[C---:B------:R-:W-:Y:S01]  /*7600*/  VIADD R2, R0.reuse, 0x20 ;  /* 0x0000002000027836 */ /* 0x040fe20000000000 */
[C---:B------:R-:W-:Y:S01]  /*7610*/  LEA.HI.X.SX32 R31, R0.reuse, R29, 0x1, P0 ;  /* 0x0000001d001f7211 */ /* 0x040fe200000f0eff */
[----:B------:R1:W1:Y:S01]  /*7620*/  LDS.128 R16, [R46+0x2000] ;  /* 0x002000002e107984 */ /* 0x0002620000000c00 */
[----:B------:R-:W-:Y:S01]  /*7630*/  VIADD R3, R0, 0x30 ;  /* 0x0000003000037836 */ /* 0x000fe20000000000 */
[----:B------:R-:W-:Y:S01]  /*7640*/  SHF.R.S32.HI R29, RZ, 0x1f, R28 ;  /* 0x0000001fff1d7819 */ /* 0x000fe2000001141c */
[----:B------:R-:W-:Y:S01]  /*7650*/  ULDC UR8, c[0x0][0x83c] ;  /* 0x00020f0000087ab9 */ /* 0x000fe20000000800 */
[----:B------:R1:W1:Y:S01]  /*7660*/  LDS.128 R12, [R46+0x2800] ;  /* 0x002800002e0c7984 */ /* 0x0002620000000c00 */
[----:B------:R-:W-:Y:S01]  /*7670*/  SHF.R.S32.HI R37, RZ, 0x1f, R152 ;  /* 0x0000001fff257819 */ /* 0x000fe20000011498 */
[----:B------:R-:W-:Y:S01]  /*7680*/  IMAD R39, R39, UR5, R36 ;  /* 0x0000000527277c24 */ /* 0x000fe2000f8e0224 */
[----:B------:R-:W-:Y:S01]  /*7690*/  ISETP.GE.OR P4, PT, R28, UR8, P2 ;  /* 0x000000081c007c0c */ /* 0x000fe20009786670 */
[----:B------:R1:W1:Y:S01]  /*76a0*/  LDS.128 R8, [R46+0x3000] ;  /* 0x003000002e087984 */ /* 0x0002620000000c00 */
[----:B------:R-:W-:Y:S01]  /*76b0*/  VIADD R36, R0, 0x40 ;  /* 0x0000004000247836 */ /* 0x000fe20000000000 */
[-C--:B------:R-:W-:Y:S01]  /*76c0*/  ISETP.GE.AND P0, PT, R2, R51.reuse, PT ;  /* 0x000000330200720c */ /* 0x080fe20003f06270 */
[----:B------:R-:W-:Y:S01]  /*76d0*/  ULDC.64 UR6, c[0x0][0x858] ;  /* 0x0002160000067ab9 */ /* 0x000fe20000000a00 */
[----:B------:R1:W1:Y:S01]  /*76e0*/  LDS.128 R4, [R46+0x3800] ;  /* 0x003800002e047984 */ /* 0x0002620000000c00 */
[-C--:B------:R-:W-:Y:S01]  /*76f0*/  ISETP.GE.AND P5, PT, R3, R51.reuse, PT ;  /* 0x000000330300720c */ /* 0x080fe20003fa6270 */
[----:B------:R-:W-:Y:S01]  /*7700*/  IMAD.WIDE.U32 R2, R38, UR5, R28 ;  /* 0x0000000526027c25 */ /* 0x000fe2000f8e001c */
[----:B------:R-:W-:Y:S01]  /*7710*/  SEL R50, R37, RZ, !P3 ;  /* 0x000000ff25327207 */ /* 0x000fe20005800000 */
[----:B------:R-:W-:Y:S01]  /*7720*/  BSSY B0, `(.L_x_507) ;  /* 0x0000018000007945 */ /* 0x000fe20003800000 */
[----:B------:R-:W-:Y:S01]  /*7730*/  ISETP.GE.AND P1, PT, R36, R51, PT ;  /* 0x000000332400720c */ /* 0x000fe20003f26270 */
[----:B------:R-:W-:Y:S01]  /*7740*/  IMAD.IADD R3, R3, 0x1, R39 ;  /* 0x0000000103037824 */ /* 0x000fe200078e0227 */
[----:B------:R-:W-:Y:S01]  /*7750*/  SEL R47, R152, RZ, !P3 ;  /* 0x000000ff982f7207 */ /* 0x000fe20005800000 */
[----:B------:R-:W-:Y:S01]  /*7760*/  IMAD R36, R50, UR6, RZ ;  /* 0x0000000632247c24 */ /* 0x000fe2000f8e02ff */
[----:B------:R-:W-:-:S02]  /*7770*/  P2R R52, PR, RZ, 0x40 ;  /* 0x00000040ff347803 */ /* 0x000fc40000000000 */
[----:B------:R-:W-:Y:S01]  /*7780*/  P2R R53, PR, RZ, 0x20 ;  /* 0x00000020ff357803 */ /* 0x000fe20000000000 */
[C---:B------:R-:W-:Y:S01]  /*7790*/  IMAD R41, R47.reuse, UR7, R36 ;  /* 0x000000072f297c24 */ /* 0x040fe2000f8e0224 */
[----:B------:R-:W-:Y:S01]  /*77a0*/  ISETP.GE.OR P3, PT, R28, UR8, P6 ;  /* 0x000000081c007c0c */ /* 0x000fe2000b766670 */
[----:B------:R-:W-:-:S04]  /*77b0*/  IMAD.WIDE.U32 R44, R47, UR6, R2 ;  /* 0x000000062f2c7c25 */ /* 0x000fc8000f8e0002 */
[----:B------:R-:W-:-:S04]  /*77c0*/  IMAD.WIDE R2, R43, 0x80, R30 ;  /* 0x000000802b027825 */ /* 0x000fc800078e021e */
[----:B------:R-:W-:Y:S01]  /*77d0*/  IMAD.IADD R41, R45, 0x1, R41 ;  /* 0x000000012d297824 */ /* 0x000fe200078e0229 */
[----:B--23--:R-:W-:Y:S06]  /*77e0*/  @P4 BRA `(.L_x_508) ;  /* 0x00000000002c4947 */ /* 0x00cfec0003800000 */
[----:B------:R-:W2:Y:S01]  /*77f0*/  LDS.128 R36, [R46+0x8000] ;  /* 0x008000002e247984 */ /* 0x000ea20000000c00 */
[----:B------:R-:W-:Y:S01]  /*7800*/  ULDC.64 UR6, c[0x0][0x848] ;  /* 0x0002120000067ab9 */ /* 0x000fe20000000a00 */
[----:B------:R-:W-:Y:S02]  /*7810*/  IMAD.MOV.U32 R40, RZ, RZ, R44 ;  /* 0x000000ffff287224 */ /* 0x000fe400078e002c */
[----:B------:R-:W-:Y:S02]  /*7820*/  IMAD R43, R3, UR6, RZ ;  /* 0x00000006032b7c24 */ /* 0x000fe4000f8e02ff */
[----:B------:R-:W-:-:S04]  /*7830*/  IMAD.WIDE.U32 R30, R2, UR6, R40 ;  /* 0x00000006021e7c25 */ /* 0x000fc8000f8e0028 */
[----:B------:R-:W-:Y:S01]  /*7840*/  IMAD R43, R2, UR7, R43 ;  /* 0x00000007022b7c24 */ /* 0x000fe2000f8e022b */
[----:B------:R-:W-:Y:S02]  /*7850*/  ULDC.64 UR6, c[0x0][0x830] ;  /* 0x00020c0000067ab9 */ /* 0x000fe40000000a00 */
[----:B------:R-:W-:Y:S01]  /*7860*/  LEA R42, P4, R30, UR6, 0x1 ;  /* 0x000000061e2a7c11 */ /* 0x000fe2000f8808ff */
[----:B------:R-:W-:-:S05]  /*7870*/  IMAD.IADD R31, R31, 0x1, R43 ;  /* 0x000000011f1f7824 */ /* 0x000fca00078e022b */
[----:B------:R-:W-:-:S05]  /*7880*/  LEA.HI.X R43, R30, UR7, R31, 0x1, P4 ;  /* 0x000000071e2b7c11 */ /* 0x000fca000a0f0c1f */
[----:B--2---:R2:W-:Y:S02]  /*7890*/  STG.E.128 desc[UR38][R42.64], R36 ;  /* 0x000000242a007986 */ /* 0x0045e4000c101d26 */
.L_x_508:
[----:B------:R-:W-:Y:S05]  /*78a0*/  BSYNC B0 ;  /* 0x0000000000007941 */ /* 0x000fea0003800000 */
.L_x_507:
[----:B------:R-:W-:Y:S04]  /*78b0*/  BSSY B0, `(.L_x_509) ;  /* 0x000000f000007945 */ /* 0x000fe80003800000 */
[----:B------:R-:W-:Y:S05]  /*78c0*/  @P3 BRA `(.L_x_510) ;  /* 0x0000000000343947 */ /* 0x000fea0003800000 */
[----:B--2---:R-:W-:Y:S01]  /*78d0*/  IADD3 R37, P3, R2, 0x10, RZ ;  /* 0x0000001002257810 */ /* 0x004fe20007f7e0ff */
[----:B------:R-:W-:Y:S01]  /*78e0*/  ULDC.64 UR6, c[0x0][0x848] ;  /* 0x0002120000067ab9 */ /* 0x000fe20000000a00 */
[----:B------:R-:W-:-:S03]  /*78f0*/  IMAD.MOV.U32 R31, RZ, RZ, R41 ;  /* 0x000000ffff1f7224 */ /* 0x000fc600078e0029 */
[----:B------:R-:W-:-:S04]  /*7900*/  IMAD.X R30, RZ, RZ, R3, P3 ;  /* 0x000000ffff1e7224 */ /* 0x000fc800018e0603 */
[----:B------:R-:W-:Y:S02]  /*7910*/  IMAD R36, R30, UR6, RZ ;  /* 0x000000061e247c24 */ /* 0x000fe4000f8e02ff */
[----:B------:R-:W-:-:S04]  /*7920*/  IMAD.MOV.U32 R30, RZ, RZ, R44 ;  /* 0x000000ffff1e7224 */ /* 0x000fc800078e002c */
[----:B------:R-:W-:-:S04]  /*7930*/  IMAD.WIDE.U32 R30, R37, UR6, R30 ;  /* 0x00000006251e7c25 */ /* 0x000fc8000f8e001e */
[----:B------:R-:W-:Y:S01]  /*7940*/  IMAD R37, R37, UR7, R36 ;  /* 0x0000000725257c24 */ /* 0x000fe2000f8e0224 */
[----:B------:R-:W-:Y:S02]  /*7950*/  ULDC.64 UR6, c[0x0][0x830] ;  /* 0x00020c0000067ab9 */ /* 0x000fe40000000a00 */
[----:B------:R-:W-:Y:S01]  /*7960*/  LEA R36, P3, R30, UR6, 0x1 ;  /* 0x000000061e247c11 */ /* 0x000fe2000f8608ff */
[----:B------:R-:W-:-:S05]  /*7970*/  IMAD.IADD R31, R31, 0x1, R37 ;  /* 0x000000011f1f7824 */ /* 0x000fca00078e0225 */
[----:B------:R-:W-:-:S05]  /*7980*/  LEA.HI.X R37, R30, UR7, R31, 0x1, P3 ;  /* 0x000000071e257c11 */ /* 0x000fca00098f0c1f */
[----:B------:R3:W-:Y:S02]  /*7990*/  STG.E.128 desc[UR38][R36.64], R32 ;  /* 0x0000002024007986 */ /* 0x0007e4000c101d26 */
.L_x_510:
[----:B------:R-:W-:Y:S05]  /*79a0*/  BSYNC B0 ;  /* 0x0000000000007941 */ /* 0x000fea0003800000 */
.L_x_509:
[----:B---3--:R3:W1:Y:S01]  /*79b0*/  LDS.128 R32, [R46+0x9000] ;  /* 0x009000002e207984 */ /* 0x0086620000000c00 */
[C---:B------:R-:W-:Y:S01]  /*79c0*/  ISETP.GE.OR P4, PT, R28.reuse, UR8, P0 ;  /* 0x000000081c007c0c */ /* 0x040fe20008786670 */
[----:B------:R-:W-:Y:S01]  /*79d0*/  BSSY B0, `(.L_x_511) ;  /* 0x0000010000007945 */ /* 0x000fe20003800000 */
[----:B------:R-:W-:-:S11]  /*79e0*/  ISETP.GE.OR P3, PT, R28, UR8, P5 ;  /* 0x000000081c007c0c */ /* 0x000fd6000af66670 */
[----:B---3--:R-:W-:Y:S05]  /*79f0*/  @P4 BRA `(.L_x_512) ;  /* 0x0000000000344947 */ /* 0x008fea0003800000 */
        /* <DEDUP_REMOVED lines=12> */
[----:B-1----:R3:W-:Y:S02]  /*7ac0*/  STG.E.128 desc[UR38][R36.64], R32 ;  /* 0x0000002024007986 */ /* 0x0027e4000c101d26 */
.L_x_512:
[----:B------:R-:W-:Y:S05]  /*7ad0*/  BSYNC B0 ;  /* 0x0000000000007941 */ /* 0x000fea0003800000 */
.L_x_511:
[----:B-1-3--:R1:W3:Y:S01]  /*7ae0*/  LDS.128 R32, [R46+0x9800] ;  /* 0x009800002e207984 */ /* 0x00a2e20000000c00 */
[----:B------:R-:W-:Y:S01]  /*7af0*/  BSSY B0, `(.L_x_513) ;  /* 0x0000010000007945 */ /* 0x000fe20003800000 */
[----:B--2---:R-:W-:-:S03]  /*7b00*/  VIADD R38, R0, 0x50 ;  /* 0x0000005000267836 */ /* 0x004fc60000000000 */
[----:B------:R-:W-:Y:S05]  /*7b10*/  @P3 BRA `(.L_x_514) ;  /* 0x0000000000343947 */ /* 0x000fea0003800000 */
[----:B------:R-:W-:Y:S01]  /*7b20*/  IADD3 R37, P3, R2, 0x30, RZ ;  /* 0x0000003002257810 */ /* 0x000fe20007f7e0ff */
        /* <DEDUP_REMOVED lines=11> */
[----:B---3--:R2:W-:Y:S02]  /*7be0*/  STG.E.128 desc[UR38][R36.64], R32 ;  /* 0x0000002024007986 */ /* 0x0085e4000c101d26 */
.L_x_514:
[----:B------:R-:W-:Y:S05]  /*7bf0*/  BSYNC B0 ;  /* 0x0000000000007941 */ /* 0x000fea0003800000 */
.L_x_513:
[----:B--23--:R2:W3:Y:S01]  /*7c00*/  LDS.128 R32, [R46+0xa000] ;  /* 0x00a000002e207984 */ /* 0x00c4e20000000c00 */
[----:B------:R-:W-:Y:S01]  /*7c10*/  ISETP.GE.OR P4, PT, R28, UR8, P1 ;  /* 0x000000081c007c0c */ /* 0x000fe20008f86670 */
[----:B------:R-:W-:Y:S01]  /*7c20*/  BSSY B0, `(.L_x_515) ;  /* 0x0000010000007945 */ /* 0x000fe20003800000 */
[----:B------:R-:W-:-:S11]  /*7c30*/  ISETP.GE.AND P3, PT, R38, R51, PT ;  /* 0x000000332600720c */ /* 0x000fd60003f66270 */
[----:B--2---:R-:W-:Y:S05]  /*7c40*/  @P4 BRA `(.L_x_516) ;  /* 0x0000000000344947 */ /* 0x004fea0003800000 */
        /* <DEDUP_REMOVED lines=13> */
.L_x_516:
[----:B------:R-:W-:Y:S05]  /*7d20*/  BSYNC B0 ;  /* 0x0000000000007941 */ /* 0x000fea0003800000 */
.L_x_515:
[----:B--23--:R2:W3:Y:S01]  /*7d30*/  LDS.128 R32, [R46+0xa800] ;  /* 0x00a800002e207984 */ /* 0x00c4e20000000c00 */
[----:B------:R-:W-:Y:S01]  /*7d40*/  ISETP.GE.OR P4, PT, R28, UR8, P3 ;  /* 0x000000081c007c0c */ /* 0x000fe20009f86670 */
[----:B------:R-:W-:Y:S01]  /*7d50*/  BSSY B0, `(.L_x_517) ;  /* 0x0000010000007945 */ /* 0x000fe20003800000 */
[----:B------:R-:W-:-:S11]  /*7d60*/  VIADD R38, R0, 0x60 ;  /* 0x0000006000267836 */ /* 0x000fd60000000000 */
        /* <DEDUP_REMOVED lines=14> */
.L_x_518:
[----:B------:R-:W-:Y:S05]  /*7e50*/  BSYNC B0 ;  /* 0x0000000000007941 */ /* 0x000fea0003800000 */
.L_x_517:
[----:B--23--:R2:W3:Y:S01]  /*7e60*/  LDS.128 R32, [R46+0xb000] ;  /* 0x00b000002e207984 */ /* 0x00c4e20000000c00 */
[----:B------:R-:W-:Y:S01]  /*7e70*/  ISETP.GE.AND P4, PT, R38, R51, PT ;  /* 0x000000332600720c */ /* 0x000fe20003f86270 */
[----:B------:R-:W-:Y:S01]  /*7e80*/  BSSY B0, `(.L_x_519) ;  /* 0x0000011000007945 */ /* 0x000fe20003800000 */
[----:B----4-:R-:W-:Y:S02]  /*7e90*/  IMAD R38, R48, UR4, RZ ;  /* 0x0000000430267c24 */ /* 0x010fe4000f8e02ff */
[----:B------:R-:W-:-:S13]  /*7ea0*/  ISETP.GE.OR P5, PT, R28, UR8, P4 ;  /* 0x000000081c007c0c */ /* 0x000fda000a7a6670 */
        /* <DEDUP_REMOVED lines=14> */
.L_x_520:
[----:B------:R-:W-:Y:S05]  /*7f90*/  BSYNC B0 ;  /* 0x0000000000007941 */ /* 0x000fea0003800000 */
.L_x_519:
[----:B--23--:R2:W3:Y:S01]  /*7fa0*/  LDS.128 R32, [R46+0xb800] ;  /* 0x00b800002e207984 */ /* 0x00c4e20000000c00 */
[----:B------:R-:W-:Y:S01]  /*7fb0*/  VIADD R0, R0, 0x70 ;  /* 0x0000007000007836 */ /* 0x000fe20000000000 */
[----:B------:R-:W-:Y:S01]  /*7fc0*/  BSSY B0, `(.L_x_521) ;  /* 0x0000013000007945 */ /* 0x000fe20003800000 */
[----:B------:R-:W-:Y:S02]  /*7fd0*/  IMAD R43, R49, UR5, R38 ;  /* 0x00000005312b7c24 */ /* 0x000fe4000f8e0226 */
[----:B------:R-:W-:Y:S01]  /*7fe0*/  IMAD.WIDE.U32 R38, R48, UR5, R28 ;  /* 0x0000000530267c25 */ /* 0x000fe2000f8e001c */
[----:B------:R-:W-:-:S04]  /*7ff0*/  ISETP.GE.AND P5, PT, R0, R51, PT ;  /* 0x000000330000720c */ /* 0x000fc80003fa6270 */
[----:B------:R-:W-:-:S13]  /*8000*/  ISETP.GE.OR P6, PT, R28, UR8, P5 ;  /* 0x000000081c007c0c */ /* 0x000fda000afc6670 */
[----:B--2---:R-:W-:Y:S05]  /*8010*/  @P6 BRA `(.L_x_522) ;  /* 0x0000000000346947 */ /* 0x004fea0003800000 */
[----:B------:R-:W-:Y:S01]  /*8020*/  IADD3 R37, P6, R2, 0x70, RZ ;  /* 0x0000007002257810 */ /* 0x000fe20007fde0ff */
[----:B------:R-:W-:Y:S01]  /*8030*/  ULDC.64 UR6, c[0x0][0x848] ;  /* 0x0002120000067ab9 */ /* 0x000fe20000000a00 */
[----:B------:R-:W-:Y:S02]  /*8040*/  IMAD.MOV.U32 R30, RZ, RZ, R44 ;  /* 0x000000ffff1e7224 */ /* 0x000fe400078e002c */
[----:B------:R-:W-:Y:S02]  /*8050*/  IMAD.MOV.U32 R31, RZ, RZ, R41 ;  /* 0x000000ffff1f7224 */ /* 0x000fe400078e0029 */
[----:B------:R-:W-:Y:S02]  /*8060*/  IMAD.X R0, RZ, RZ, R3, P6 ;  /* 0x000000ffff007224 */ /* 0x000fe400030e0603 */
[----:B------:R-:W-:-:S04]  /*8070*/  IMAD.WIDE.U32 R30, R37, UR6, R30 ;  /* 0x00000006251e7c25 */ /* 0x000fc8000f8e001e */
[----:B------:R-:W-:-:S04]  /*8080*/  IMAD R0, R0, UR6, RZ ;  /* 0x0000000600007c24 */ /* 0x000fc8000f8e02ff */
[----:B------:R-:W-:Y:S01]  /*8090*/  IMAD R37, R37, UR7, R0 ;  /* 0x0000000725257c24 */ /* 0x000fe2000f8e0200 */
[----:B------:R-:W-:Y:S02]  /*80a0*/  ULDC.64 UR6, c[0x0][0x830] ;  /* 0x00020c0000067ab9 */ /* 0x000fe40000000a00 */
[----:B------:R-:W-:Y:S01]  /*80b0*/  LEA R36, P6, R30, UR6, 0x1 ;  /* 0x000000061e247c11 */ /* 0x000fe2000f8c08ff */
[----:B------:R-:W-:-:S05]  /*80c0*/  IMAD.IADD R31, R31, 0x1, R37 ;  /* 0x000000011f1f7824 */ /* 0x000fca00078e0225 */
[----:B------:R-:W-:-:S05]  /*80d0*/  LEA.HI.X R37, R30, UR7, R31, 0x1, P6 ;  /* 0x000000071e257c11 */ /* 0x000fca000b0f0c1f */
[----:B---3--:R2:W-:Y:S02]  /*80e0*/  STG.E.128 desc[UR38][R36.64], R32 ;  /* 0x0000002024007986 */ /* 0x0085e4000c101d26 */
.L_x_522:
[----:B------:R-:W-:Y:S05]  /*80f0*/  BSYNC B0 ;  /* 0x0000000000007941 */ /* 0x000fea0003800000 */
.L_x_521:
[----:B------:R-:W-:Y:S01]  /*8100*/  P2R R0, PR, RZ, 0x20 ;  /* 0x00000020ff007803 */ /* 0x000fe20000000000 */
[----:B------:R-:W-:Y:S01]  /*8110*/  ULDC UR6, c[0x0][0x80c] ;  /* 0x0002030000067ab9 */ /* 0x000fe20000000800 */
[----:B------:R-:W-:Y:S01]  /*8120*/  ISETP.NE.AND P5, PT, R52, RZ, PT ;  /* 0x000000ff3400720c */ /* 0x000fe20003fa5270 */
[----:B------:R-:W-:Y:S01]  /*8130*/  ULDC.64 UR4, c[0x0][0x828] ;  /* 0x00020a0000047ab9 */ /* 0x000fe20000000a00 */
[----:B------:R-:W-:Y:S01]  /*8140*/  ISETP.NE.AND P6, PT, R53, RZ, PT ;  /* 0x000000ff3500720c */ /* 0x000fe20003fc5270 */
[----:B------:R-:W-:Y:S01]  /*8150*/  IMAD.IADD R39, R39, 0x1, R43 ;  /* 0x0000000127277824 */ /* 0x000fe200078e022b */
[C---:B------:R-:W-:Y:S01]  /*8160*/  ISETP.GE.OR P5, PT, R28.reuse, UR6, P5 ;  /* 0x000000061c007c0c */ /* 0x040fe2000afa6670 */
[----:B------:R-:W-:Y:S01]  /*8170*/  BSSY B0, `(.L_x_523) ;  /* 0x000001a000007945 */ /* 0x000fe20003800000 */
[----:B------:R-:W-:Y:S01]  /*8180*/  ISETP.GE.OR P2, PT, R28, UR6, P2 ;  /* 0x000000061c007c0c */ /* 0x000fe20009746670 */
[----:B------:R-:W-:Y:S01]  /*8190*/  IMAD.WIDE.U32 R38, R47, UR4, R38 ;  /* 0x000000042f267c25 */ /* 0x000fe2000f8e0026 */
[----:B------:R-:W-:-:S02]  /*81a0*/  P2R R40, PR, RZ, 0x20 ;  /* 0x00000020ff287803 */ /* 0x000fc40000000000 */
[----:B------:R-:W-:Y:S01]  /*81b0*/  ISETP.NE.AND P5, PT, R0, RZ, PT ;  /* 0x000000ff0000720c */ /* 0x000fe20003fa5270 */
[----:B------:R-:W-:Y:S01]  /*81c0*/  IMAD R0, R50, UR4, RZ ;  /* 0x0000000432007c24 */ /* 0x000fe2000f8e02ff */
[C---:B------:R-:W-:Y:S02]  /*81d0*/  ISETP.GE.OR P0, PT, R28.reuse, UR6, P0 ;  /* 0x000000061c007c0c */ /* 0x040fe40008706670 */
[C---:B------:R-:W-:Y:S01]  /*81e0*/  ISETP.GE.OR P6, PT, R28.reuse, UR6, P6 ;  /* 0x000000061c007c0c */ /* 0x040fe2000b7c6670 */
[----:B--23--:R-:W-:Y:S01]  /*81f0*/  IMAD R35, R47, UR5, R0 ;  /* 0x000000052f237c24 */ /* 0x00cfe2000f8e0200 */
[C---:B------:R-:W-:Y:S02]  /*8200*/  ISETP.GE.OR P1, PT, R28.reuse, UR6, P1 ;  /* 0x000000061c007c0c */ /* 0x040fe40008f26670 */
[C---:B------:R-:W-:Y:S01]  /*8210*/  ISETP.GE.OR P3, PT, R28.reuse, UR6, P3 ;  /* 0x000000061c007c0c */ /* 0x040fe20009f66670 */
[----:B------:R-:W-:Y:S01]  /*8220*/  IMAD.IADD R35, R39, 0x1, R35 ;  /* 0x0000000127237824 */ /* 0x000fe200078e0223 */
[----:B------:R-:W-:-:S02]  /*8230*/  ISETP.GE.OR P4, PT, R28, UR6, P4 ;  /* 0x000000061c007c0c */ /* 0x000fc4000a786670 */
[----:B------:R-:W-:Y:S02]  /*8240*/  ISETP.GE.OR P5, PT, R28, UR6, P5 ;  /* 0x000000061c007c0c */ /* 0x000fe4000afa6670 */
[----:B------:R2:W3:Y:S01]  /*8250*/  LDS.128 R28, [R46] ;  /* 0x000000002e1c7984 */ /* 0x0004e20000000c00 */
[----:B------:R-:W-:Y:S10]  /*8260*/  @P2 BRA `(.L_x_524) ;  /* 0x0000000000282947 */ /* 0x000ff40003800000 */
        /* <DEDUP_REMOVED lines=9> */
[----:B---3--:R4:W-:Y:S02]  /*8300*/  STG.E.128 desc[UR38][R36.64], R28 ;  /* 0x0000001c24007986 */ /* 0x0089e4000c101d26 */
.L_x_524:
[----:B------:R-:W-:Y:S05]  /*8310*/  BSYNC B0 ;  /* 0x0000000000007941 */ /* 0x000fea0003800000 */
.L_x_523:
[----:B---34-:R3:W4:Y:S01]  /*8320*/  LDS.128 R28, [R46+0x800] ;  /* 0x000800002e1c7984 */ /* 0x0187220000000c00 */
[----:B------:R-:W-:Y:S01]  /*8330*/  ISETP.NE.AND P2, PT, R40, RZ, PT ;  /* 0x000000ff2800720c */ /* 0x000fe20003f45270 */
[----:B------:R-:W-:-:S12]  /*8340*/  BSSY B0, `(.L_x_525) ;  /* 0x000000f000007945 */ /* 0x000fd80003800000 */
[----:B------:R-:W-:Y:S05]  /*8350*/  @P2 BRA `(.L_x_526) ;  /* 0x0000000000342947 */ /* 0x000fea0003800000 */
        /* <DEDUP_REMOVED lines=12> */
[----:B----4-:R4:W-:Y:S02]  /*8420*/  STG.E.128 desc[UR38][R36.64], R28 ;  /* 0x0000001c24007986 */ /* 0x0109e4000c101d26 */
.L_x_526:
[----:B------:R-:W-:Y:S05]  /*8430*/  BSYNC B0 ;  /* 0x0000000000007941 */ /* 0x000fea0003800000 */
.L_x_525:
[----:B------:R-:W-:Y:S04]  /*8440*/  BSSY B0, `(.L_x_527) ;  /* 0x000000f000007945 */ /* 0x000fe80003800000 */
[----:B------:R-:W-:Y:S05]  /*8450*/  @P0 BRA `(.L_x_528) ;  /* 0x0000000000340947 */ /* 0x000fea0003800000 */
[----:B----4-:R-:W-:Y:S01]  /*8460*/  IADD3 R31, P0, R2, 0x20, RZ ;  /* 0x00000020021f7810 */ /* 0x010fe20007f1e0ff */
        /* <DEDUP_REMOVED lines=11> */
[----:B------:R4:W-:Y:S02]  /*8520*/  STG.E.128 desc[UR38][R30.64], R24 ;  /* 0x000000181e007986 */ /* 0x0009e4000c101d26 */
.L_x_528:
[----:B------:R-:W-:Y:S05]  /*8530*/  BSYNC B0 ;  /* 0x0000000000007941 */ /* 0x000fea0003800000 */
.L_x_527:
        /* <DEDUP_REMOVED lines=15> */
.L_x_530:
[----:B------:R-:W-:Y:S05]  /*8630*/  BSYNC B0 ;  /* 0x0000000000007941 */ /* 0x000fea0003800000 */
.L_x_529:
        /* <DEDUP_REMOVED lines=15> */
.L_x_532:
[----:B------:R-:W-:Y:S05]  /*8730*/  BSYNC B0 ;  /* 0x0000000000007941 */ /* 0x000fea0003800000 */
.L_x_531:
        /* <DEDUP_REMOVED lines=15> */
.L_x_534:
[----:B------:R-:W-:Y:S05]  /*8830*/  BSYNC B0 ;  /* 0x0000000000007941 */ /* 0x000fea0003800000 */
.L_x_533:
        /* <DEDUP_REMOVED lines=15> */
.L_x_536:
[----:B------:R-:W-:Y:S05]  /*8930*/  BSYNC B0 ;  /* 0x0000000000007941 */ /* 0x000fea0003800000 */
.L_x_535:
[----:B------:R-:W-:Y:S05]  /*8940*/  @P5 BRA `(.L_x_481) ;  /* 0x00000048004c5947 */ /* 0x000fea0003800000 */
[----:B----4-:R-:W-:Y:S01]  /*8950*/  IADD3 R9, P0, R2, 0x70, RZ ;  /* 0x0000007002097810 */ /* 0x010fe20007f1e0ff */
[----:B------:R-:W-:Y:S01]  /*8960*/  ULDC.64 UR4, c[0x0][0x818] ;  /* 0x0002060000047ab9 */ /* 0x000fe20000000a00 */
[----:B------:R-:W-:-:S03]  /*8970*/  IMAD.MOV.U32 R2, RZ, RZ, R38 ;  /* 0x000000ffff027224 */ /* 0x000fc600078e0026 */
[----:B------:R-:W-:Y:S02]  /*8980*/  IMAD.X R0, RZ, RZ, R3, P0 ;  /* 0x000000ffff007224 */ /* 0x000fe400000e0603 */
        /* <DEDUP_REMOVED lines=8> */
[----:B------:R4:W-:Y:S01]  /*8a10*/  STG.E.128 desc[UR38][R8.64], R4 ;  /* 0x0000000408007986 */ /* 0x0009e2000c101d26 */
[----:B------:R-:W-:Y:S05]  /*8a20*/  BRA `(.L_x_481) ;  /* 0x0000004800147947 */ /* 0x000fea0003800000 */
.L_x_505:
[----:B------:R-:W2:Y:S01]  /*8a30*/  LDL R10, [R1+0x1c] ;  /* 0x00001c00010a7983 */ /* 0x000ea20000100800 */
[----:B------:R-:W3:Y:S08]  /*8a40*/  LDC.64 R4, c[0x0][0x870] ;  /* 0x00021c00ff047b82 */ /* 0x000ef00000000a00 */
[----:B-1----:R-:W2:Y:S01]  /*8a50*/  LDC.64 R2, c[0x0][0x870] ;  /* 0x00021c00ff027b82 */ /* 0x002ea20000000a00 */
[----:B------:R-:W-:Y:S01]  /*8a60*/  ULDC UR4, c[0x0][0x808] ;  /* 0x0002020000047ab9 */ /* 0x000fe20000000800 */
[----:B------:R-:W1:Y:S06]  /*8a70*/  S2R R13, SR_CTAID.X ;  /* 0x00000000000d7919 */ /* 0x000e6c0000002500 */
[----:B------:R-:W4:Y:S01]  /*8a80*/  LDC.64 R14, c[0x0][0x820] ;  /* 0x00020800ff0e7b82 */ /* 0x000f220000000a00 */
[----:B---3--:R-:W-:-:S04]  /*8a90*/  ISETP.NE.U32.AND P3, PT, R4, RZ, PT ;  /* 0x000000ff0400720c */ /* 0x008fc80003f65070 */
[----:B------:R-:W-:Y:S01]  /*8aa0*/  ISETP.NE.AND.EX P3, PT, R5, RZ, PT, P3 ;  /* 0x000000ff0500720c */ /* 0x000fe20003f65330 */
[----:B------:R-:W-:Y:S02]  /*8ab0*/  IMAD.U32 R0, RZ, RZ, UR4 ;  /* 0x00000004ff007e24 */ /* 0x000fe4000f8e00ff */
[----:B--2---:R-:W-:Y:S02]  /*8ac0*/  IMAD.WIDE R4, R10, 0x4, R2 ;  /* 0x000000040a047825 */ /* 0x004fe400078e0202 */
[----:B------:R-:W2:Y:S08]  /*8ad0*/  LDC.64 R2, c[0x0][0x878] ;  /* 0x00021e00ff027b82 */ /* 0x000eb00000000a00 */
[----:B------:R-:W3:Y:S01]  /*8ae0*/  @P3 LDG.E R9, desc[UR38][R4.64] ;  /* 0x0000002604093981 */ /* 0x000ee2000c1e1900 */
[----:B--2---:R-:W-:-:S04]  /*8af0*/  ISETP.NE.U32.AND P0, PT, R2, RZ, PT ;  /* 0x000000ff0200720c */ /* 0x004fc80003f05070 */
[----:B------:R-:W-:-:S13]  /*8b00*/  ISETP.NE.AND.EX P0, PT, R3, RZ, PT, P0 ;  /* 0x000000ff0300720c */ /* 0x000fda0003f05300 */
[----:B------:R-:W2:Y:S02]  /*8b10*/  @P0 LDC.64 R2, c[0x0][0x878] ;  /* 0x00021e00ff020b82 */ /* 0x000ea40000000a00 */
[----:B--2---:R-:W-:-:S05]  /*8b20*/  @P0 IMAD.WIDE R6, R10, 0x4, R2 ;  /* 0x000000040a060825 */ /* 0x004fca00078e0202 */
[----:B------:R2:W5:Y:S01]  /*8b30*/  @P0 LDG.E R0, desc[UR38][R6.64] ;  /* 0x0000002606000981 */ /* 0x000562000c1e1900 */
[----:B------:R-:W1:Y:S01]  /*8b40*/  S2UR UR4, SR_CTAID.Y ;  /* 0x00000000000479c3 */ /* 0x000e620000002600 */
[----:B------:R-:W4:Y:S02]  /*8b50*/  S2R R2, SR_TID.X ;  /* 0x0000000000027919 */ /* 0x000f240000002100 */
[----:B----4-:R-:W-:Y:S01]  /*8b60*/  VIADD R11, R2, 0xffffff80 ;  /* 0xffffff80020b7836 */ /* 0x010fe20000000000 */
[----:B------:R-:W-:-:S04]  /*8b70*/  CS2R R2, SRZ ;  /* 0x0000000000027805 */ /* 0x000fc8000001ff00 */
[----:B------:R-:W-:-:S04]  /*8b80*/  SHF.R.S32.HI R8, RZ, 0x1f, R11 ;  /* 0x0000001fff087819 */ /* 0x000fc8000001140b */
[----:B------:R-:W-:-:S04]  /*8b90*/  LEA.HI R8, R8, R11, RZ, 0x4 ;  /* 0x0000000b08087211 */ /* 0x000fc800078f20ff */
[----:B------:R-:W-:Y:S02]  /*8ba0*/  SHF.R.S32.HI R17, RZ, 0x4, R8 ;  /* 0x00000004ff117819 */ /* 0x000fe40000011408 */
[--C-:B---3--:R-:W-:Y:S01]  /*8bb0*/  @P3 SHF.R.S32.HI R3, RZ, 0x1f, R9.reuse ;  /* 0x0000001fff033819 */ /* 0x108fe20000011409 */
[----:B------:R-:W-:Y:S01]  /*8bc0*/  @P3 IMAD.MOV.U32 R2, RZ, RZ, R9 ;  /* 0x000000ffff023224 */ /* 0x000fe200078e0009 */
[----:B-12---:R-:W-:Y:S06]  /*8bd0*/  @P0 BRA `(.L_x_537) ;  /* 0x0000000000100947 */ /* 0x006fec0003800000 */
[----:B------:R-:W-:Y:S05]  /*8be0*/  @!P3 BRA `(.L_x_537) ;  /* 0x00000000000cb947 */ /* 0x000fea0003800000 */
[----:B------:R-:W2:Y:S04]  /*8bf0*/  LDG.E R7, desc[UR38][R4.64] ;  /* 0x0000002604077981 */ /* 0x000ea8000c1e1900 */
[----:B-----5:R-:W2:Y:S02]  /*8c00*/  LDG.E R0, desc[UR38][R4.64+0x4] ;  /* 0x0000042604007981 */ /* 0x020ea4000c1e1900 */
[----:B--2---:R-:W-:-:S07]  /*8c10*/  IMAD.IADD R0, R0, 0x1, -R7 ;  /* 0x0000000100007824 */ /* 0x004fce00078e0a07 */
.L_x_537:
[----:B------:R-:W-:Y:S01]  /*8c20*/  LOP3.LUT R4, R8, 0x1ffffff0, RZ, 0xc0, !PT ;  /* 0x1ffffff008047812 */ /* 0x000fe200078ec0ff */
[----:B------:R-:W-:Y:S01]  /*8c30*/  USHF.R.S32.HI UR5, URZ, 0x1f, UR4 ;  /* 0x0000001f3f057899 */ /* 0x000fe20008011404 */
[----:B-----5:R-:W-:Y:S01]  /*8c40*/  IMAD R12, R13, -0x80, R0 ;  /* 0xffffff800d0c7824 */ /* 0x020fe200078e0200 */
[----:B------:R-:W1:Y:S01]  /*8c50*/  LDC.64 R20, c[0x0][0x850] ;  /* 0x00021400ff147b82 */ /* 0x000e620000000a00 */
[----:B------:R-:W-:Y:S01]  /*8c60*/  VIADD R5, R17, 0x10 ;  /* 0x0000001011057836 */ /* 0x000fe20000000000 */
[----:B------:R-:W-:Y:S01]  /*8c70*/  ULDC UR8, c[0x0][0x80c] ;  /* 0x0002030000087ab9 */ /* 0x000fe20000000800 */
[----:B------:R-:W-:Y:S01]  /*8c80*/  IMAD.IADD R4, R11, 0x1, -R4 ;  /* 0x000000010b047824 */ /* 0x000fe200078e0a04 */
[-C--:B------:R-:W-:Y:S01]  /*8c90*/  ISETP.GE.AND P2, PT, R17, R12.reuse, PT ;  /* 0x0000000c1100720c */ /* 0x080fe20003f46270 */
[----:B------:R-:W-:Y:S01]  /*8ca0*/  IMAD R0, R14, UR5, RZ ;  /* 0x000000050e007c24 */ /* 0x000fe2000f8e02ff */
[----:B------:R-:W-:Y:S01]  /*8cb0*/  ISETP.GE.AND P6, PT, R5, R12, PT ;  /* 0x0000000c0500720c */ /* 0x000fe20003fc6270 */
[----:B------:R-:W-:Y:S01]  /*8cc0*/  IMAD.SHL.U32 R6, R4, 0x8, RZ ;  /* 0x0000000804067824 */ /* 0x000fe200078e00ff */
[C---:B------:R-:W-:Y:S01]  /*8cd0*/  IADD3 R2, P0, R17.reuse, R2, RZ ;  /* 0x0000000211027210 */ /* 0x040fe20007f1e0ff */
[----:B------:R-:W-:Y:S01]  /*8ce0*/  VIADD R5, R17, 0x20 ;  /* 0x0000002011057836 */ /* 0x000fe20000000000 */
[----:B------:R-:W-:Y:S01]  /*8cf0*/  ULDC.64 UR6, c[0x0][0x828] ;  /* 0x00020a0000067ab9 */ /* 0x000fe20000000a00 */
[----:B------:R-:W-:Y:S01]  /*8d00*/  IMAD R15, R15, UR4, R0 ;  /* 0x000000040f0f7c24 */ /* 0x000fe2000f8e0200 */
[----:B------:R-:W-:Y:S01]  /*8d10*/  SHF.R.S32.HI R7, RZ, 0x1f, R6 ;  /* 0x0000001fff077819 */ /* 0x000fe20000011406 */
[----:B------:R-:W-:Y:S01]  /*8d20*/  VIADD R9, R17, 0x30 ;  /* 0x0000003011097836 */ /* 0x000fe20000000000 */
[----:B------:R-:W-:Y:S01]  /*8d30*/  SHF.R.S32.HI R0, RZ, 0x1f, R10 ;  /* 0x0000001fff007819 */ /* 0x000fe2000001140a */
[----:B------:R-:W-:Y:S01]  /*8d40*/  BSSY B0, `(.L_x_538) ;  /* 0x000001e000007945 */ /* 0x000fe20003800000 */
[----:B------:R-:W-:Y:S01]  /*8d50*/  ISETP.GE.AND P5, PT, R5, R12, PT ;  /* 0x0000000c0500720c */ /* 0x000fe20003fa6270 */
[----:B------:R-:W-:Y:S01]  /*8d60*/  IMAD.WIDE.U32 R4, R14, UR4, R6 ;  /* 0x000000040e047c25 */ /* 0x000fe2000f8e0006 */
[----:B------:R-:W-:-:S02]  /*8d70*/  ISETP.GE.OR P4, PT, R6, UR8, P2 ;  /* 0x0000000806007c0c */ /* 0x000fc40009786670 */
[----:B------:R-:W-:Y:S01]  /*8d80*/  SEL R14, R0, RZ, !P3 ;  /* 0x000000ff000e7207 */ /* 0x000fe20005800000 */
[----:B------:R-:W-:Y:S01]  /*8d90*/  IMAD.IADD R5, R15, 0x1, R5 ;  /* 0x000000010f057824 */ /* 0x000fe200078e0205 */
[----:B------:R-:W-:Y:S02]  /*8da0*/  LEA.HI.X.SX32 R3, R17, R3, 0x1, P0 ;  /* 0x0000000311037211 */ /* 0x000fe400000f0eff */
[-C--:B------:R-:W-:Y:S01]  /*8db0*/  ISETP.GE.AND P0, PT, R9, R12.reuse, PT ;  /* 0x0000000c0900720c */ /* 0x080fe20003f06270 */
[----:B------:R-:W-:Y:S01]  /*8dc0*/  VIADD R9, R17, 0x40 ;  /* 0x0000004011097836 */ /* 0x000fe20000000000 */
[----:B------:R-:W-:Y:S01]  /*8dd0*/  SEL R15, R10, RZ, !P3 ;  /* 0x000000ff0a0f7207 */ /* 0x000fe20005800000 */
[----:B------:R-:W-:Y:S01]  /*8de0*/  IMAD R0, R14, UR6, RZ ;  /* 0x000000060e007c24 */ /* 0x000fe2000f8e02ff */
[----:B------:R-:W-:Y:S01]  /*8df0*/  P2R R18, PR, RZ, 0x40 ;  /* 0x00000040ff127803 */ /* 0x000fe20000000000 */
[----:B------:R-:W-:Y:S01]  /*8e00*/  IMAD.WIDE R2, R13, 0x80, R2 ;  /* 0x000000800d027825 */ /* 0x000fe200078e0202 */
[----:B------:R-:W-:-:S02]  /*8e10*/  ISETP.GE.AND P1, PT, R9, R12, PT ;  /* 0x0000000c0900720c */ /* 0x000fc40003f26270 */
[----:B------:R-:W-:Y:S01]  /*8e20*/  P2R R22, PR, RZ, 0x20 ;  /* 0x00000020ff167803 */ /* 0x000fe20000000000 */
[C---:B------:R-:W-:Y:S01]  /*8e30*/  IMAD R9, R15.reuse, UR7, R0 ;  /* 0x000000070f097c24 */ /* 0x040fe2000f8e0200 */
[----:B------:R-:W-:Y:S01]  /*8e40*/  ISETP.GE.OR P3, PT, R6, UR8, P6 ;  /* 0x0000000806007c0c */ /* 0x000fe2000b766670 */
[----:B------:R-:W-:-:S04]  /*8e50*/  IMAD.WIDE.U32 R10, R15, UR6, R4 ;  /* 0x000000060f0a7c25 */ /* 0x000fc8000f8e0004 */
[----:B------:R-:W-:Y:S01]  /*8e60*/  IMAD.IADD R9, R11, 0x1, R9 ;  /* 0x000000010b097824 */ /* 0x000fe200078e0209 */
[----:B------:R-:W-:Y:S07]  /*8e70*/  @P4 BRA `(.L_x_539) ;  /* 0x0000000000284947 */ /* 0x000fee0003800000 */
        /* <DEDUP_REMOVED lines=9> */
[----:B------:R2:W-:Y:S02]  /*8f10*/  STG.E.128 desc[UR38][R24.64], RZ ;  /* 0x000000ff18007986 */ /* 0x0005e4000c101d26 */
.L_x_539:
[----:B------:R-:W-:Y:S05]  /*8f20*/  BSYNC B0 ;  /* 0x0000000000007941 */ /* 0x000fea0003800000 */
.L_x_538:
[----:B------:R-:W-:Y:S01]  /*8f30*/  BSSY B0, `(.L_x_540) ;  /* 0x0000010000007945 */ /* 0x000fe20003800000 */
[----:B------:R-:W-:-:S03]  /*8f40*/  ISETP.GE.OR P4, PT, R6, UR8, P5 ;  /* 0x0000000806007c0c */ /* 0x000fc6000af86670 */
[----:B------:R-:W-:Y:S10]  /*8f50*/  @P3 BRA `(.L_x_541) ;  /* 0x0000000000343947 */ /* 0x000ff40003800000 */
        /* <DEDUP_REMOVED lines=9> */
[----:B--2---:R-:W-:Y:S01]  /*8ff0*/  LEA R24, P3, R4, UR6, 0x1 ;  /* 0x0000000604187c11 */ /* 0x004fe2000f8608ff */
[----:B------:R-:W-:-:S05]  /*9000*/  IMAD.IADD R5, R5, 0x1, R13 ;  /* 0x0000000105057824 */ /* 0x000fca00078e020d */
[----:B------:R-:W-:-:S05]  /*9010*/  LEA.HI.X R25, R4, UR7, R5, 0x1, P3 ;  /* 0x0000000704197c11 */ /* 0x000fca00098f0c05 */
[----:B------:R3:W-:Y:S02]  /*9020*/  STG.E.128 desc[UR38][R24.64], RZ ;  /* 0x000000ff18007986 */ /* 0x0007e4000c101d26 */
.L_x_541:
[----:B------:R-:W-:Y:S05]  /*9030*/  BSYNC B0 ;  /* 0x0000000000007941 */ /* 0x000fea0003800000 */
.L_x_540:
        /* <DEDUP_REMOVED lines=12> */
[----:B--23--:R-:W-:Y:S01]  /*9100*/  LEA R24, P4, R4, UR6, 0x1 ;  /* 0x0000000604187c11 */ /* 0x00cfe2000f8808ff */
[----:B------:R-:W-:-:S05]  /*9110*/  IMAD.IADD R5, R5, 0x1, R13 ;  /* 0x0000000105057824 */ /* 0x000fca00078e020d */
[----:B------:R-:W-:-:S05]  /*9120*/  LEA.HI.X R25, R4, UR7, R5, 0x1, P4 ;  /* 0x0000000704197c11 */ /* 0x000fca000a0f0c05 */
[----:B------:R4:W-:Y:S02]  /*9130*/  STG.E.128 desc[UR38][R24.64], RZ ;  /* 0x000000ff18007986 */ /* 0x0009e4000c101d26 */
.L_x_543:
[----:B------:R-:W-:Y:S05]  /*9140*/  BSYNC B0 ;  /* 0x0000000000007941 */ /* 0x000fea0003800000 */
.L_x_542:
[----:B------:R-:W-:Y:S01]  /*9150*/  BSSY B0, `(.L_x_544) ;  /* 0x0000011000007945 */ /* 0x000fe20003800000 */
[----:B------:R-:W-:Y:S01]  /*9160*/  ISETP.GE.OR P4, PT, R6, UR8, P1 ;  /* 0x0000000806007c0c */ /* 0x000fe20008f86670 */
[----:B------:R-:W-:Y:S02]  /*9170*/  VIADD R19, R17, 0x50 ;  /* 0x0000005011137836 */ /* 0x000fe40000000000 */
        /* <DEDUP_REMOVED lines=10> */
[----:B--234-:R-:W-:Y:S01]  /*9220*/  LEA R24, P3, R4, UR6, 0x1 ;  /* 0x0000000604187c11 */ /* 0x01cfe2000f8608ff */
[----:B------:R-:W-:-:S05]  /*9230*/  IMAD.IADD R5, R5, 0x1, R13 ;  /* 0x0000000105057824 */ /* 0x000fca00078e020d */
[----:B------:R-:W-:-:S05]  /*9240*/  LEA.HI.X R25, R4, UR7, R5, 0x1, P3 ;  /* 0x0000000704197c11 */ /* 0x000fca00098f0c05 */
[----:B------:R2:W-:Y:S02]  /*9250*/  STG.E.128 desc[UR38][R24.64], RZ ;  /* 0x000000ff18007986 */ /* 0x0005e4000c101d26 */
.L_x_545:
[----:B------:R-:W-:Y:S05]  /*9260*/  BSYNC B0 ;  /* 0x0000000000007941 */ /* 0x000fea0003800000 */
.L_x_544:
[----:B------:R-:W-:Y:S01]  /*9270*/  BSSY B0, `(.L_x_546) ;  /* 0x0000010000007945 */ /* 0x000fe20003800000 */
[----:B------:R-:W-:-:S03]  /*9280*/  ISETP.GE.AND P3, PT, R19, R12, PT ;  /* 0x0000000c1300720c */ /* 0x000fc60003f66270 */
        /* <DEDUP_REMOVED lines=14> */
.L_x_547:
[----:B------:R-:W-:Y:S05]  /*9370*/  BSYNC B0 ;  /* 0x0000000000007941 */ /* 0x000fea0003800000 */
.L_x_546:
[----:B------:R-:W-:Y:S01]  /*9380*/  ISETP.GE.OR P4, PT, R6, UR8, P3 ;  /* 0x0000000806007c0c */ /* 0x000fe20009f86670 */
[----:B------:R-:W-:Y:S01]  /*9390*/  BSSY B0, `(.L_x_548) ;  /* 0x0000011000007945 */ /* 0x000fe20003800000 */
[----:B-1----:R-:W-:Y:S02]  /*93a0*/  IMAD R16, R20, UR5, RZ ;  /* 0x0000000514107c24 */ /* 0x002fe4000f8e02ff */
[----:B------:R-:W-:-:S09]  /*93b0*/  VIADD R19, R17, 0x60 ;  /* 0x0000006011137836 */ /* 0x000fd20000000000 */
        /* <DEDUP_REMOVED lines=14> */
.L_x_549:
[----:B------:R-:W-:Y:S05]  /*94a0*/  BSYNC B0 ;  /* 0x0000000000007941 */ /* 0x000fea0003800000 */
.L_x_548:
[----:B------:R-:W-:Y:S01]  /*94b0*/  ISETP.GE.AND P4, PT, R19, R12, PT ;  /* 0x0000000c1300720c */ /* 0x000fe20003f86270 */
[----:B------:R-:W-:Y:S01]  /*94c0*/  ULDC UR9, c[0x0][0x83c] ;  /* 0x00020f0000097ab9 */ /* 0x000fe20000000800 */
[----:B------:R-:W-:Y:S01]  /*94d0*/  BSSY B0, `(.L_x_550) ;  /* 0x0000012000007945 */ /* 0x000fe20003800000 */
[----:B------:R-:W-:Y:S01]  /*94e0*/  IMAD R21, R21, UR4, R16 ;  /* 0x0000000415157c24 */ /* 0x000fe2000f8e0210 */
[----:B------:R-:W-:Y:S01]  /*94f0*/  ISETP.GE.OR P5, PT, R6, UR8, P4 ;  /* 0x0000000806007c0c */ /* 0x000fe2000a7a6670 */
[----:B------:R-:W-:-:S12]  /*9500*/  VIADD R17, R17, 0x70 ;  /* 0x0000007011117836 */ /* 0x000fd80000000000 */
        /* <DEDUP_REMOVED lines=10> */
[----:B-1234-:R-:W-:Y:S01]  /*95b0*/  LEA R24, P5, R4, UR6, 0x1 ;  /* 0x0000000604187c11 */ /* 0x01efe2000f8a08ff */
[----:B------:R-:W-:-:S05]  /*95c0*/  IMAD.IADD R5, R5, 0x1, R13 ;  /* 0x0000000105057824 */ /* 0x000fca00078e020d */
[----:B------:R-:W-:-:S05]  /*95d0*/  LEA.HI.X R25, R4, UR7, R5, 0x1, P5 ;  /* 0x0000000704197c11 */ /* 0x000fca000a8f0c05 */
[----:B------:R1:W-:Y:S02]  /*95e0*/  STG.E.128 desc[UR38][R24.64], RZ ;  /* 0x000000ff18007986 */ /* 0x0003e4000c101d26 */
.L_x_551:
[----:B------:R-:W-:Y:S05]  /*95f0*/  BSYNC B0 ;  /* 0x0000000000007941 */ /* 0x000fea0003800000 */
.L_x_550:
[----:B------:R-:W-:Y:S01]  /*9600*/  ISETP.GE.AND P5, PT, R17, R12, PT ;  /* 0x0000000c1100720c */ /* 0x000fe20003fa6270 */
[----:B------:R-:W-:Y:S03]  /*9610*/  BSSY B0, `(.L_x_552) ;  /* 0x0000010000007945 */ /* 0x000fe60003800000 */
[----:B------:R-:W-:-:S13]  /*9620*/  ISETP.GE.OR P6, PT, R6, UR8, P5 ;  /* 0x0000000806007c0c */ /* 0x000fda000afc6670 */
        /* <DEDUP_REMOVED lines=13> */
[----:B------:R1:W-:Y:S02]  /*9700*/  STG.E.128 desc[UR38][R8.64], RZ ;  /* 0x000000ff08007986 */ /* 0x0003e4000c101d26 */
.L_x_553:
[----:B------:R-:W-:Y:S05]  /*9710*/  BSYNC B0 ;  /* 0x0000000000007941 */ /* 0x000fea0003800000 */
.L_x_552:
[----:B------:R-:W-:Y:S01]  /*9720*/  P2R R0, PR, RZ, 0x20 ;  /* 0x00000020ff007803 */ /* 0x000fe20000000000 */
[----:B------:R-:W-:Y:S01]  /*9730*/  IMAD.WIDE.U32 R4, R20, UR4, R6 ;  /* 0x0000000414047c25 */ /* 0x000fe2000f8e0006 */
[----:B------:R-:W-:Y:S01]  /*9740*/  ISETP.NE.AND P5, PT, R18, RZ, PT ;  /* 0x000000ff1200720c */ /* 0x000fe20003fa5270 */
[----:B------:R-:W-:Y:S01]  /*9750*/  ULDC.64 UR4, c[0x0][0x858] ;  /* 0x0002160000047ab9 */ /* 0x000fe20000000a00 */
[C---:B------:R-:W-:Y:S01]  /*9760*/  ISETP.GE.OR P2, PT, R6.reuse, UR9, P2 ;  /* 0x0000000906007c0c */ /* 0x040fe20009746670 */
[----:B------:R-:W-:Y:S01]  /*9770*/  IMAD.IADD R5, R21, 0x1, R5 ;  /* 0x0000000115057824 */ /* 0x000fe200078e0205 */
[----:B------:R-:W-:Y:S01]  /*9780*/  ISETP.GE.OR P5, PT, R6, UR9, P5 ;  /* 0x0000000906007c0c */ /* 0x000fe2000afa6670 */
[----:B------:R-:W-:Y:S01]  /*9790*/  BSSY B0, `(.L_x_554) ;  /* 0x0000019000007945 */ /* 0x000fe20003800000 */
[----:B------:R-:W-:Y:S01]  /*97a0*/  ISETP.NE.AND P6, PT, R22, RZ, PT ;  /* 0x000000ff1600720c */ /* 0x000fe20003fc5270 */
[----:B-1----:R-:W-:Y:S01]  /*97b0*/  IMAD.WIDE.U32 R8, R15, UR4, R4 ;  /* 0x000000040f087c25 */ /* 0x002fe2000f8e0004 */
[----:B------:R-:W-:-:S02]  /*97c0*/  P2R R10, PR, RZ, 0x20 ;  /* 0x00000020ff0a7803 */ /* 0x000fc40000000000 */
[----:B------:R-:W-:Y:S01]  /*97d0*/  ISETP.NE.AND P5, PT, R0, RZ, PT ;  /* 0x000000ff0000720c */ /* 0x000fe20003fa5270 */
[----:B------:R-:W-:Y:S01]  /*97e0*/  IMAD R0, R14, UR4, RZ ;  /* 0x000000040e007c24 */ /* 0x000fe2000f8e02ff */
[C---:B------:R-:W-:Y:S02]  /*97f0*/  ISETP.GE.OR P6, PT, R6.reuse, UR9, P6 ;  /* 0x0000000906007c0c */ /* 0x040fe4000b7c6670 */
[C---:B------:R-:W-:Y:S01]  /*9800*/  ISETP.GE.OR P0, PT, R6.reuse, UR9, P0 ;  /* 0x0000000906007c0c */ /* 0x040fe20008706670 */
[----:B------:R-:W-:Y:S01]  /*9810*/  IMAD R7, R15, UR5, R0 ;  /* 0x000000050f077c24 */ /* 0x000fe2000f8e0200 */
[C---:B------:R-:W-:Y:S02]  /*9820*/  ISETP.GE.OR P1, PT, R6.reuse, UR9, P1 ;  /* 0x0000000906007c0c */ /* 0x040fe40008f26670 */
[C---:B------:R-:W-:Y:S01]  /*9830*/  ISETP.GE.OR P3, PT, R6.reuse, UR9, P3 ;  /* 0x0000000906007c0c */ /* 0x040fe20009f66670 */
[----:B------:R-:W-:Y:S01]  /*9840*/  IMAD.IADD R7, R9, 0x1, R7 ;  /* 0x0000000109077824 */ /* 0x000fe200078e0207 */
[----:B------:R-:W-:-:S02]  /*9850*/  ISETP.GE.OR P4, PT, R6, UR9, P4 ;  /* 0x0000000906007c0c */ /* 0x000fc4000a786670 */
[----:B------:R-:W-:Y:S01]  /*9860*/  ISETP.GE.OR P5, PT, R6, UR9, P5 ;  /* 0x0000000906007c0c */ /* 0x000fe2000afa6670 */
[----:B------:R-:W-:-:S12]  /*9870*/  @P2 BRA `(.L_x_555) ;  /* 0x0000000000282947 */ /* 0x000fd80003800000 */
        /* <DEDUP_REMOVED lines=10> */
.L_x_555:
[----:B------:R-:W-:Y:S05]  /*9920*/  BSYNC B0 ;  /* 0x0000000000007941 */ /* 0x000fea0003800000 */
.L_x_554:
        /* <DEDUP_REMOVED lines=16> */
.L_x_557:
[----:B------:R-:W-:Y:S05]  /*9a30*/  BSYNC B0 ;  /* 0x0000000000007941 */ /* 0x000fea0003800000 */
.L_x_556:
[----:B------:R-:W-:Y:S04]  /*9a40*/  BSSY B0, `(.L_x_558) ;  /* 0x000000f000007945 */ /* 0x000fe80003800000 */
[----:B------:R-:W-:Y:S05]  /*9a50*/  @P6 BRA `(.L_x_559) ;  /* 0x0000000000346947 */ /* 0x000fea0003800000 */
[----:B-1----:R-:W-:Y:S01]  /*9a60*/  IADD3 R11, P2, R2, 0x20, RZ ;  /* 0x00000020020b7810 */ /* 0x002fe20007f5e0ff */
        /* <DEDUP_REMOVED lines=12> */
.L_x_559:
[----:B------:R-:W-:Y:S05]  /*9b30*/  BSYNC B0 ;  /* 0x0000000000007941 */ /* 0x000fea0003800000 */
.L_x_558:
        /* <DEDUP_REMOVED lines=15> */
.L_x_561:
[----:B------:R-:W-:Y:S05]  /*9c30*/  BSYNC B0 ;  /* 0x0000000000007941 */ /* 0x000fea0003800000 */
.L_x_560:
        /* <DEDUP_REMOVED lines=15> */
.L_x_563:
[----:B------:R-:W-:Y:S05]  /*9d30*/  BSYNC B0 ;  /* 0x0000000000007941 */ /* 0x000fea0003800000 */
.L_x_562:
        /* <DEDUP_REMOVED lines=15> */
.L_x_565:
[----:B------:R-:W-:Y:S05]  /*9e30*/  BSYNC B0 ;  /* 0x0000000000007941 */ /* 0x000fea0003800000 */
.L_x_564:
        /* <DEDUP_REMOVED lines=15> */
.L_x_567:
[----:B------:R-:W-:Y:S05]  /*9f30*/  BSYNC B0 ;  /* 0x0000000000007941 */ /* 0x000fea0003800000 */
.L_x_566:
[----:B------:R-:W-:Y:S05]  /*9f40*/  @P5 BRA `(.L_x_481) ;  /* 0x0000003000cc5947 */ /* 0x000fea0003800000 */
[----:B------:R-:W-:Y:S01]  /*9f50*/  IADD3 R5, P0, R2, 0x70, RZ ;  /* 0x0000007002057810 */ /* 0x000fe20007f1e0ff */
        /* <DEDUP_REMOVED lines=11> */
[----:B------:R1:W-:Y:S01]  /*a010*/  STG.E.128 desc[UR38][R4.64], RZ ;  /* 0x000000ff04007986 */ /* 0x0003e2000c101d26 */
[----:B------:R-:W-:Y:S05]  /*a020*/  BRA `(.L_x_481) ;  /* 0x0000003000947947 */ /* 0x000fea0003800000 */
.L_x_476:
[----:B------:R-:W-:-:S08]  /*a030*/  NOP ;  /* 0x0000000000007918 */ /* 0x000fd00000000000 */
[----:B---3--:R-:W1:-:S00]  /*a040*/  USETMAXREG.DEALLOC.CTAPOOL 0x18 ;  /* 0x00000018000079c8 */ /* 0x008e4000080e0500 */
[----:B-1----:R-:W-:-:S06]  /*a050*/  LOP3.LUT R0, R0, 0x3, RZ, 0xc0, !PT ;  /* 0x0000000300007812 */ /* 0x002fcc00078ec0ff */
[----:B------:R-:W1:Y:S02]  /*a060*/  SHFL.IDX PT, R0, R0, RZ, 0x1f ;  /* 0x00001fff00007589 */ /* 0x000e6400000e0000 */
[----:B-1----:R-:W-:-:S13]  /*a070*/  ISETP.NE.AND P0, PT, R0, RZ, PT ;  /* 0x000000ff0000720c */ /* 0x002fda0003f05270 */
[----:B------:R-:W-:Y:S05]  /*a080*/  @!P0 BRA `(.L_x_568) ;  /* 0x0000000c00d48947 */ /* 0x000fea0003800000 */
[----:B------:R-:W-:-:S13]  /*a090*/  ISETP.NE.AND P0, PT, R0, 0x1, PT ;  /* 0x000000010000780c */ /* 0x000fda0003f05270 */
[----:B------:R-:W-:Y:S05]  /*a0a0*/  @P0 BRA `(.L_x_481) ;  /* 0x0000003000740947 */ /* 0x000fea0003800000 */
[----:B------:R-:W-:Y:S01]  /*a0b0*/  ULDC.64 UR4, c[0x0][0x8d8] ;  /* 0x0002360000047ab9 */ /* 0x000fe20000000a00 */
[----:B------:R-:W1:Y:S01]  /*a0c0*/  S2UR UR12, SR_CTAID.Z ;  /* 0x00000000000c79c3 */ /* 0x000e620000002700 */
[----:B------:R-:W-:-:S04]  /*a0d0*/  ISETP.NE.U32.AND P0, PT, RZ, UR4, PT ;  /* 0x00000004ff007c0c */ /* 0x000fc8000bf05070 */
[----:B------:R-:W-:-:S13]  /*a0e0*/  ISETP.NE.AND.EX P0, PT, RZ, UR5, PT, P0 ;  /* 0x00000005ff007c0c */ /* 0x000fda000bf05300 */
[----:B------:R-:W-:Y:S05]  /*a0f0*/  @!P0 BRA `(.L_x_569) ;  /* 0x00000000001c8947 */ /* 0x000fea0003800000 */
[----:B------:R-:W-:Y:S02]  /*a100*/  ULDC.64 UR4, c[0x0][0x8d8] ;  /* 0x0002360000047ab9 */ /* 0x000fe40000000a00 */
[----:B-1----:R-:W-:-:S06]  /*a110*/  UIMAD.WIDE UR4, UR12, 0x4, UR4 ;  /* 0x000000040c0478a5 */ /* 0x002fcc000f8e0204 */
[----:B------:R-:W-:Y:S02]  /*a120*/  IMAD.U32 R2, RZ, RZ, UR4 ;  /* 0x00000004ff027e24 */ /* 0x000fe4000f8e00ff */
[----:B------:R-:W-:-:S05]  /*a130*/  IMAD.U32 R3, RZ, RZ, UR5 ;  /* 0x00000005ff037e24 */ /* 0x000fca000f8e00ff */
[----:B------:R-:W2:Y:S02]  /*a140*/  LDG.E R2, desc[UR38][R2.64] ;  /* 0x0000002602027981 */ /* 0x000ea4000c1e1900 */
[----:B--2---:R-:W-:Y:S01]  /*a150*/  R2UR UR5, R2 ;  /* 0x00000000020572ca */ /* 0x004fe200000e0000 */
[----:B------:R-:W-:-:S14]  /*a160*/  BRA `(.L_x_570) ;  /* 0x0000000000387947 */ /* 0x000fdc0003800000 */
.L_x_569:
[----:B------:R-:W-:Y:S02]  /*a170*/  ULDC.64 UR4, c[0x0][0x8d0] ;  /* 0x0002340000047ab9 */ /* 0x000fe40000000a00 */
[----:B------:R-:W-:-:S04]  /*a180*/  ISETP.NE.U32.AND P0, PT, RZ, UR4, PT ;  /* 0x00000004ff007c0c */ /* 0x000fc8000bf05070 */
[----:B------:R-:W-:-:S13]  /*a190*/  ISETP.NE.AND.EX P0, PT, RZ, UR5, PT, P0 ;  /* 0x00000005ff007c0c */ /* 0x000fda000bf05300 */
[----:B------:R-:W-:Y:S05]  /*a1a0*/  @!P0 BRA `(.L_x_571) ;  /* 0x0000000000248947 */ /* 0x000fea0003800000 */
[----:B------:R-:W-:Y:S02]  /*a1b0*/  ULDC.64 UR4, c[0x0][0x8d0] ;  /* 0x0002340000047ab9 */ /* 0x000fe40000000a00 */
[----:B-1----:R-:W-:-:S06]  /*a1c0*/  UIMAD.WIDE UR4, UR12, 0x4, UR4 ;  /* 0x000000040c0478a5 */ /* 0x002fcc000f8e0204 */
[----:B------:R-:W-:Y:S02]  /*a1d0*/  IMAD.U32 R2, RZ, RZ, UR4 ;  /* 0x00000004ff027e24 */ /* 0x000fe4000f8e00ff */
[----:B------:R-:W-:-:S05]  /*a1e0*/  IMAD.U32 R3, RZ, RZ, UR5 ;  /* 0x00000005ff037e24 */ /* 0x000fca000f8e00ff */
[----:B------:R-:W2:Y:S04]  /*a1f0*/  LDG.E R0, desc[UR38][R2.64] ;  /* 0x0000002602007981 */ /* 0x000ea8000c1e1900 */
[----:B------:R-:W2:Y:S02]  /*a200*/  LDG.E R5, desc[UR38][R2.64+0x4] ;  /* 0x0000042602057981 */ /* 0x000ea4000c1e1900 */
[----:B--2---:R-:W-:-:S05]  /*a210*/  IMAD.IADD R0, R5, 0x1, -R0 ;  /* 0x0000000105007824 */ /* 0x004fca00078e0a00 */
[----:B------:R-:W-:Y:S01]  /*a220*/  R2UR UR5, R0 ;  /* 0x00000000000572ca */ /* 0x000fe200000e0000 */
[----:B------:R-:W-:-:S14]  /*a230*/  BRA `(.L_x_570) ;  /* 0x0000000000047947 */ /* 0x000fdc0003800000 */
.L_x_571:
[----:B------:R-:W-:-:S05]  /*a240*/  ULDC UR5, c[0x0][0x8bc] ;  /* 0x00022f0000057ab9 */ /* 0x000fca0000000800 */
.L_x_570:
[----:B------:R-:W2:Y:S02]  /*a250*/  S2UR UR4, SR_CTAID.X ;  /* 0x00000000000479c3 */ /* 0x000ea40000002500 */
[----:B--2---:R-:W-:-:S04]  /*a260*/  USHF.L.U32 UR4, UR4, 0x7, URZ ;  /* 0x0000000704047899 */ /* 0x004fc8000800063f */
[----:B------:R-:W-:-:S04]  /*a270*/  UISETP.GE.AND UP0, UPT, UR4, UR5, UPT ;  /* 0x000000050400728c */ /* 0x000fc8000bf06270 */
[----:B-1----:R-:W-:-:S06]  /*a280*/  USEL UR12, UR12, 0xffffffff, !UP0 ;  /* 0xffffffff0c0c7887 */ /* 0x002fcc000c000000 */
[----:B------:R-:W-:-:S13]  /*a290*/  ISETP.LE.AND P0, PT, RZ, UR12, PT ;  /* 0x0000000cff007c0c */ /* 0x000fda000bf03270 */
[----:B------:R-:W-:Y:S05]  /*a2a0*/  @!P0 BRA `(.L_x_481) ;  /* 0x0000002c00f48947 */ /* 0x000fea0003800000 */
[----:B------:R-:W-:Y:S02]  /*a2b0*/  ULDC.64 UR4, c[0x0][0x770] ;  /* 0x0001dc0000047ab9 */ /* 0x000fe40000000a00 */
[----:B------:R-:W-:-:S04]  /*a2c0*/  UISETP.NE.U32.AND UP0, UPT, UR4, URZ, UPT ;  /* 0x0000003f0400728c */ /* 0x000fc8000bf05070 */
[----:B------:R-:W-:-:S03]  /*a2d0*/  UISETP.NE.AND.EX UP0, UPT, UR5, URZ, UPT, UP0 ;  /* 0x0000003f0500728c */ /* 0x000fc6000bf05300 */
[----:B------:R-:W-:Y:S02]  /*a2e0*/  ULDC.64 UR4, c[0x0][0x770] ;  /* 0x0001dc0000047ab9 */ /* 0x000fe40000000a00 */
[----:B------:R-:W-:Y:S01]  /*a2f0*/  UIMAD.WIDE UR4, UR12, 0x4, UR4 ;  /* 0x000000040c0478a5 */ /* 0x000fe2000f8e0204 */
[----:B------:R-:W-:-:S05]  /*a300*/  PLOP3.LUT P0, PT, PT, PT, UP0, 0x80, 0x0 ;  /* 0x000000000000781c */ /* 0x000fca0003f0f008 */
[----:B------:R-:W-:Y:S02]  /*a310*/  IMAD.U32 R2, RZ, RZ, UR4 ;  /* 0x00000004ff027e24 */ /* 0x000fe4000f8e00ff */
[----:B------:R-:W-:Y:S01]  /*a320*/  IMAD.U32 R3, RZ, RZ, UR5 ;  /* 0x00000005ff037e24 */ /* 0x000fe2000f8e00ff */
[----:B------:R-:W-:-:S05]  /*a330*/  ULDC.64 UR4, c[0x0][0x780] ;  /* 0x0001e00000047ab9 */ /* 0x000fca0000000a00 */
[----:B------:R-:W2:Y:S01]  /*a340*/  @P0 LDG.E R6, desc[UR38][R2.64] ;  /* 0x0000002602060981 */ /* 0x000ea2000c1e1900 */
[----:B------:R-:W-:Y:S01]  /*a350*/  UISETP.NE.U32.AND UP1, UPT, UR4, URZ, UPT ;  /* 0x0000003f0400728c */ /* 0x000fe2000bf25070 */
[----:B------:R-:W-:-:S03]  /*a360*/  ULDC UR6, c[0x0][0x280] ;  /* 0x0000a00000067ab9 */ /* 0x000fc60000000800 */
[----:B------:R-:W-:Y:S01]  /*a370*/  UISETP.NE.AND.EX UP1, UPT, UR5, URZ, UPT, UP1 ;  /* 0x0000003f0500728c */ /* 0x000fe2000bf25310 */
[----:B------:R-:W-:-:S05]  /*a380*/  IMAD.U32 R0, RZ, RZ, UR6 ;  /* 0x00000006ff007e24 */ /* 0x000fca000f8e00ff */
[----:B------:R-:W-:-:S05]  /*a390*/  PLOP3.LUT P1, PT, PT, PT, UP1, 0x80, 0x0 ;  /* 0x000000000000781c */ /* 0x000fca0003f2f018 */
[----:B------:R-:W-:Y:S02]  /*a3a0*/  @UP1 ULDC.64 UR4, c[0x0][0x780] ;  /* 0x0001e00000041ab9 */ /* 0x000fe40000000a00 */
[----:B------:R-:W-:-:S06]  /*a3b0*/  @UP1 UIMAD.WIDE UR4, UR12, 0x4, UR4 ;  /* 0x000000040c0418a5 */ /* 0x000fcc000f8e0204 */
[----:B------:R-:W-:Y:S02]  /*a3c0*/  IMAD.U32 R4, RZ, RZ, UR4 ;  /* 0x00000004ff047e24 */ /* 0x000fe4000f8e00ff */
[----:B------:R-:W-:-:S05]  /*a3d0*/  IMAD.U32 R5, RZ, RZ, UR5 ;  /* 0x00000005ff057e24 */ /* 0x000fca000f8e00ff */
[----:B------:R1:W5:Y:S01]  /*a3e0*/  @P1 LDG.E R0, desc[UR38][R4.64] ;  /* 0x0000002604001981 */ /* 0x000362000c1e1900 */
[----:B------:R-:W-:Y:S01]  /*a3f0*/  PLOP3.LUT P2, PT, PT, PT, UP0, 0x80, 0x0 ;  /* 0x000000000000781c */ /* 0x000fe20003f4f008 */
[----:B------:R-:W3:Y:S02]  /*a400*/  S2UR UR13, SR_CTAID.Y ;  /* 0x00000000000d79c3 */ /* 0x000ee40000002600 */
[----:B---3--:R-:W-:-:S10]  /*a410*/  USHF.R.S32.HI UR7, URZ, 0x1f, UR13 ;  /* 0x0000001f3f077899 */ /* 0x008fd4000801140d */
[----:B--2---:R-:W-:-:S13]  /*a420*/  @P2 R2UR UR4, R6 ;  /* 0x00000000060422ca */ /* 0x004fda00000e0000 */
[----:B------:R-:W-:-:S04]  /*a430*/  @UP0 UIMAD UR4, UR12, 0x50, UR4 ;  /* 0x000000500c0408a4 */ /* 0x000fc8000f8e0204 */
[----:B------:R-:W-:-:S04]  /*a440*/  UIMAD.WIDE UR4, UR4, 0x66666667, URZ ;  /* 0x66666667040478a5 */ /* 0x000fc8000f8e023f */
[----:B------:R-:W-:-:S04]  /*a450*/  @UP0 USHF.R.U32.HI UR4, URZ, 0x1f, UR5 ;  /* 0x0000001f3f040899 */ /* 0x000fc80008011605 */
[----:B------:R-:W-:-:S04]  /*a460*/  @UP0 ULEA.HI.SX32 UR4, UR5, UR4, 0x1b ;  /* 0x0000000405040291 */ /* 0x000fc8000f8fda3f */
[----:B------:R-:W-:Y:S01]  /*a470*/  @UP0 UIMAD UR6, UR4, 0x2800, URZ ;  /* 0x00002800040608a4 */ /* 0x000fe2000f8e023f */
[----:B-1----:R-:W-:Y:S11]  /*a480*/  @P1 BRA `(.L_x_572) ;  /* 0x0000000000101947 */ /* 0x002ff60003800000 */
[----:B------:R-:W-:Y:S05]  /*a490*/  @!P0 BRA `(.L_x_572) ;  /* 0x00000000000c8947 */ /* 0x000fea0003800000 */
[----:B------:R-:W2:Y:S04]  /*a4a0*/  LDG.E R5, desc[UR38][R2.64] ;  /* 0x0000002602057981 */ /* 0x000ea8000c1e1900 */
[----:B-----5:R-:W2:Y:S02]  /*a4b0*/  LDG.E R0, desc[UR38][R2.64+0x4] ;  /* 0x0000042602007981 */ /* 0x020ea4000c1e1900 */
[----:B--2---:R-:W-:-:S07]  /*a4c0*/  IMAD.IADD R0, R0, 0x1, -R5 ;  /* 0x0000000100007824 */ /* 0x004fce00078e0a05 */
.L_x_572:
[----:B-----5:R-:W-:Y:S01]  /*a4d0*/  ISETP.GE.AND P0, PT, R0, 0x1, PT ;  /* 0x000000010000780c */ /* 0x020fe20003f06270 */
[----:B------:R-:W-:Y:S01]  /*a4e0*/  @UP0 USHF.R.S32.HI UR8, URZ, 0x1f, UR6 ;  /* 0x0000001f3f080899 */ /* 0x000fe20008011406 */
[----:B------:R-:W-:Y:S01]  /*a4f0*/  UMOV UR4, URZ ;  /* 0x0000003f00047c82 */ /* 0x000fe20008000000 */
[----:B------:R-:W-:Y:S01]  /*a500*/  UMOV UR5, URZ ;  /* 0x0000003f00057c82 */ /* 0x000fe20008000000 */
[----:B------:R-:W-:-:S04]  /*a510*/  @UP0 UMOV UR4, UR6 ;  /* 0x0000000600040c82 */ /* 0x000fc80008000000 */
[----:B------:R-:W-:-:S05]  /*a520*/  @UP0 UMOV UR5, UR8 ;  /* 0x0000000800050c82 */ /* 0x000fca0008000000 */
[----:B------:R-:W-:Y:S05]  /*a530*/  @!P0 BRA `(.L_x_481) ;  /* 0x0000002c00508947 */ /* 0x000fea0003800000 */
[----:B------:R-:W-:Y:S01]  /*a540*/  ULDC.64 UR8, c[0x0][0x2d8] ;  /* 0x0000b60000087ab9 */ /* 0x000fe20000000a00 */
[C---:B------:R-:W-:Y:S01]  /*a550*/  VIADD R2, R0.reuse, 0x4f ;  /* 0x0000004f00027836 */ /* 0x040fe20000000000 */
[----:B------:R-:W-:Y:S01]  /*a560*/  UIMAD UR7, UR7, UR8, URZ ;  /* 0x00000008070772a4 */ /* 0x000fe2000f8e023f */
[----:B------:R-:W-:Y:S01]  /*a570*/  ISETP.GE.AND P1, PT, R0, 0x51, PT ;  /* 0x000000510000780c */ /* 0x000fe20003f26270 */
[----:B------:R-:W-:Y:S01]  /*a580*/  USHF.R.S32.HI UR6, URZ, 0x1f, UR12 ;  /* 0x0000001f3f067899 */ /* 0x000fe2000801140c */
[----:B------:R-:W-:Y:S01]  /*a590*/  IMAD.HI R2, R2, 0x66666667, RZ ;  /* 0x6666666702027827 */ /* 0x000fe200078e02ff */
[----:B------:R-:W-:Y:S02]  /*a5a0*/  UIMAD.WIDE.U32 UR10, UR13, UR8, URZ ;  /* 0x000000080d0a72a5 */ /* 0x000fe4000f8e003f */
[----:B------:R-:W-:Y:S02]  /*a5b0*/  UIMAD UR7, UR13, UR9, UR7 ;  /* 0x000000090d0772a4 */ /* 0x000fe4000f8e0207 */
[----:B------:R-:W-:Y:S01]  /*a5c0*/  UIADD3 UR8, UP1, UR4, UR10, URZ ;  /* 0x0000000a04087290 */ /* 0x000fe2000ff3e03f */
[----:B------:R-:W-:Y:S01]  /*a5d0*/  SHF.R.U32.HI R3, RZ, 0x1f, R2 ;  /* 0x0000001fff037819 */ /* 0x000fe20000011602 */
[----:B------:R-:W-:-:S02]  /*a5e0*/  UIADD3 UR7, UR11, UR7, URZ ;  /* 0x000000070b077290 */ /* 0x000fc4000fffe03f */
[----:B------:R-:W-:Y:S01]  /*a5f0*/  USEL UR6, UR6, URZ, !UP0 ;  /* 0x0000003f06067287 */ /* 0x000fe2000c000000 */
[----:B------:R-:W-:Y:S01]  /*a600*/  LEA.HI.SX32 R3, R2, R3, 0x1b ;  /* 0x0000000302037211 */ /* 0x000fe200078fdaff */
[----:B------:R-:W-:Y:S01]  /*a610*/  ULDC.64 UR14, c[0x0][0x2e0] ;  /* 0x0000b800000e7ab9 */ /* 0x000fe20000000a00 */
[----:B------:R-:W-:Y:S02]  /*a620*/  USEL UR13, UR12, URZ, !UP0 ;  /* 0x0000003f0c0d7287 */ /* 0x000fe4000c000000 */
[----:B------:R-:W-:Y:S01]  /*a630*/  UIADD3.X UR9, UR5, UR7, URZ, UP1, !UPT ;  /* 0x0000000705097290 */ /* 0x000fe20008ffe43f */
[----:B------:R-:W-:Y:S01]  /*a640*/  VIMNMX R3, R3, 0x1, !PT ;  /* 0x0000000103037848 */ /* 0x000fe20007fe0100 */
[----:B------:R-:W-:Y:S02]  /*a650*/  UIMAD UR6, UR6, UR14, URZ ;  /* 0x0000000e060672a4 */ /* 0x000fe4000f8e023f */
[----:B------:R-:W-:Y:S01]  /*a660*/  UIMAD.WIDE.U32 UR8, UR13, UR14, UR8 ;  /* 0x0000000e0d0872a5 */ /* 0x000fe2000f8e0008 */
[----:B------:R-:W-:Y:S01]  /*a670*/  LOP3.LUT R2, R3, 0x1, RZ, 0xc0, !PT ;  /* 0x0000000103027812 */ /* 0x000fe200078ec0ff */
[----:B------:R-:W-:Y:S01]  /*a680*/  UIMAD UR12, UR13, UR15, UR6 ;  /* 0x0000000f0d0c72a4 */ /* 0x000fe2000f8e0206 */
[----:B------:R-:W-:-:S03]  /*a690*/  ELECT P0, URZ, PT ;  /* 0x00000000003f782f */ /* 0x000fc60003800000 */
[----:B------:R-:W-:Y:S01]  /*a6a0*/  UIADD3 UR19, UR9, UR12, URZ ;  /* 0x0000000c09137290 */ /* 0x000fe2000fffe03f */
[----:B------:R-:W-:Y:S01]  /*a6b0*/  UMOV UR6, URZ ;  /* 0x0000003f00067c82 */ /* 0x000fe20008000000 */
[----:B------:R-:W-:Y:S10]  /*a6c0*/  @!P1 BRA `(.L_x_573) ;  /* 0x0000000400889947 */ /* 0x000ff40003800000 */
[----:B------:R-:W-:Y:S01]  /*a6d0*/  UMOV UR6, UR10 ;  /* 0x0000000a00067c82 */ /* 0x000fe20008000000 */
[----:B------:R-:W-:Y:S01]  /*a6e0*/  ULDC.64 UR10, c[0x0][0x2c0] ;  /* 0x0000b000000a7ab9 */ /* 0x000fe20000000a00 */
[----:B------:R-:W-:Y:S01]  /*a6f0*/  UIMAD.WIDE.U32 UR6, UR13, UR14, UR6 ;  /* 0x0000000e0d0672a5 */ /* 0x000fe2000f8e0006 */
[----:B------:R-:W-:Y:S01]  /*a700*/  IMAD.IADD R0, R3, 0x1, -R2 ;  /* 0x0000000103007824 */ /* 0x000fe200078e0a02 */
[----:B------:R-:W-:Y:S02]  /*a710*/  ULDC.64 UR20, c[0x0][0x2c0] ;  /* 0x0000b00000147ab9 */ /* 0x000fe40000000a00 */
[----:B------:R-:W-:-:S04]  /*a720*/  UIADD3 UR15, UP0, UR4, UR6, URZ ;  /* 0x00000006040f7290 */ /* 0x000fc8000ff1e03f */
[----:B------:R-:W-:Y:S02]  /*a730*/  UIADD3.X UR4, UR5, UR12, UR7, UP0, !UPT ;  /* 0x0000000c05047290 */ /* 0x000fe400087fe407 */
[----:B------:R-:W-:Y:S01]  /*a740*/  ULEA UR14, UP0, UR15, UR10, 0x2 ;  /* 0x0000000a0f0e7291 */ /* 0x000fe2000f80103f */
[----:B------:R-:W-:-:S03]  /*a750*/  UMOV UR5, URZ ;  /* 0x0000003f00057c82 */ /* 0x000fc60008000000 */
[----:B------:R-:W-:Y:S02]  /*a760*/  ULEA.HI.X UR15, UR15, UR11, UR4, 0x2, UP0 ;  /* 0x0000000b0f0f7291 */ /* 0x000fe400080f1404 */
[----:B------:R-:W-:Y:S02]  /*a770*/  UIADD3 UR10, UP0, UR14, 0x5000, URZ ;  /* 0x000050000e0a7890 */ /* 0x000fe4000ff1e03f */
[----:B------:R-:W-:Y:S02]  /*a780*/  UIADD3 UR12, UP1, UR14, 0xa000, URZ ;  /* 0x0000a0000e0c7890 */ /* 0x000fe4000ff3e03f */
[----:B------:R-:W-:Y:S02]  /*a790*/  UIADD3 UR14, UP2, UR14, 0xf000, URZ ;  /* 0x0000f0000e0e7890 */ /* 0x000fe4000ff5e03f */
[----:B------:R-:W-:Y:S02]  /*a7a0*/  UIADD3.X UR11, URZ, UR15, URZ, UP0, !UPT ;  /* 0x0000000f3f0b7290 */ /* 0x000fe400087fe43f */
[----:B------:R-:W-:-:S02]  /*a7b0*/  UIADD3.X UR13, URZ, UR15, URZ, UP1, !UPT ;  /* 0x0000000f3f0d7290 */ /* 0x000fc40008ffe43f */
[----:B------:R-:W-:Y:S01]  /*a7c0*/  UIADD3.X UR15, URZ, UR15, URZ, UP2, !UPT ;  /* 0x0000000f3f0f7290 */ /* 0x000fe200097fe43f */
[----:B------:R-:W-:-:S11]  /*a7d0*/  UMOV UR4, URZ ;  /* 0x0000003f00047c82 */ /* 0x000fd60008000000 */
.L_x_586:
        /* <DEDUP_REMOVED lines=21> */
.L_x_575:
[----:B------:R-:W-:Y:S05]  /*a930*/  BSYNC B0 ;  /* 0x0000000000007941 */ /* 0x000fea0003800000 */
.L_x_574:
        /* <DEDUP_REMOVED lines=13> */
.L_x_577:
[----:B------:R-:W-:Y:S05]  /*aa10*/  BSYNC B0 ;  /* 0x0000000000007941 */ /* 0x000fea0003800000 */
.L_x_576:
[----:B------:R-:W-:Y:S06]  /*aa20*/  BAR.ARV 0xa, 0xa0 ;  /* 0x0282800000007b1d */ /* 0x000fec0000002000 */
[----:B------:R-:W-:Y:S04]  /*aa30*/  BSSY B0, `(.L_x_578) ;  /* 0x0000003000007945 */ /* 0x000fe80003800000 */
[----:B------:R-:W-:Y:S05]  /*aa40*/  @!P0 BRA `(.L_x_579) ;  /* 0x0000000000048947 */ /* 0x000fea0003800000 */
[----:B------:R-:W-:-:S04]  /*aa50*/  DEPBAR.LE SB0, 0x0 ;  /* 0x000080000000791a */ /* 0x000fc80000000000 */
.L_x_579:
[----:B------:R-:W-:Y:S05]  /*aa60*/  BSYNC B0 ;  /* 0x0000000000007941 */ /* 0x000fea0003800000 */
.L_x_578:
        /* <DEDUP_REMOVED lines=13> */
.L_x_581:
[----:B------:R-:W-:Y:S05]  /*ab40*/  BSYNC B0 ;  /* 0x0000000000007941 */ /* 0x000fea0003800000 */
.L_x_580:
        /* <DEDUP_REMOVED lines=13> */
.L_x_583:
[----:B------:R-:W-:Y:S05]  /*ac20*/  BSYNC B0 ;  /* 0x0000000000007941 */ /* 0x000fea0003800000 */
.L_x_582:
[----:B------:R-:W-:Y:S01]  /*ac30*/  VIADD R0, R0, 0xfffffffe ;  /* 0xfffffffe00007836 */ /* 0x000fe20000000000 */
[----:B------:R-:W-:Y:S06]  /*ac40*/  BAR.ARV 0xa, 0xa0 ;  /* 0x0282800000007b1d */ /* 0x000fec0000002000 */
[----:B------:R-:W-:Y:S01]  /*ac50*/  BSSY B0, `(.L_x_584) ;  /* 0x0000004000007945 */ /* 0x000fe20003800000 */
[----:B------:R-:W-:-:S03]  /*ac60*/  ISETP.NE.AND P1, PT, R0, RZ, PT ;  /* 0x000000ff0000720c */ /* 0x000fc60003f25270 */
[----:B------:R-:W-:Y:S10]  /*ac70*/  @!P0 BRA `(.L_x_585) ;  /* 0x0000000000048947 */ /* 0x000ff40003800000 */
[----:B------:R-:W-:-:S04]  /*ac80*/  DEPBAR.LE SB0, 0x0 ;  /* 0x000080000000791a */ /* 0x000fc80000000000 */
.L_x_585:
[----:B------:R-:W-:Y:S05]  /*ac90*/  BSYNC B0 ;  /* 0x0000000000007941 */ /* 0x000fea0003800000 */
.L_x_584:
[----:B------:R-:W-:Y:S06]  /*aca0*/  BAR.ARV 0xb, 0xa0 ;  /* 0x02c2800000007b1d */ /* 0x000fec0000002000 */
[----:B------:R-:W-:Y:S02]  /*acb0*/  UIADD3 UR5, UR5, 0x2, URZ ;  /* 0x0000000205057890 */ /* 0x000fe4000fffe03f */
[----:B------:R-:W-:Y:S01]  /*acc0*/  UIADD3 UR4, UR4, 0x1, URZ ;  /* 0x0000000104047890 */ /* 0x000fe2000fffe03f */
[----:B------:R-:W-:Y:S11]  /*acd0*/  @P1 BRA `(.L_x_586) ;  /* 0xfffffff800c01947 */ /* 0x000ff6000383ffff */
[----:B------:R-:W-:-:S12]  /*ace0*/  UIADD3 UR6, UR16, 0x5000, URZ ;  /* 0x0000500010067890 */ /* 0x000fd8000fffe03f */
.L_x_573:
        /* <DEDUP_REMOVED lines=10> */
[----:B------:R-:W-:Y:S01]  /*ad90*/  ULEA UR4, UP0, UR11, UR4, 0x2 ;  /* 0x000000040b047291 */ /* 0x000fe2000f80103f */
[----:B------:R-:W-:-:S03]  /*ada0*/  UMOV UR13, 0x14f00000 ;  /* 0x14f00000000d7882 */ /* 0x000fc60000000000 */
[----:B------:R-:W-:-:S03]  /*adb0*/  ULEA.HI.X UR5, UR11, UR5, UR12, 0x2, UP0 ;  /* 0x000000050b057291 */ /* 0x000fc600080f140c */
[----:B------:R-:W-:Y:S01]  /*adc0*/  UMOV UR12, 0x0 ;  /* 0x00000000000c7882 */ /* 0x000fe20000000000 */
[----:B-1----:R-:W-:-:S03]  /*add0*/  ULEA UR7, UR10, UR7, 0x18 ;  /* 0x000000070a077291 */ /* 0x002fc6000f8ec03f */
[----:B------:R-:W-:Y:S01]  /*ade0*/  UMOV UR10, 0x500 ;  /* 0x00000500000a7882 */ /* 0x000fe20000000000 */
[----:B------:R-:W-:-:S09]  /*adf0*/  UIADD3 UR7, UR7, 0x10000, URZ ;  /* 0x0001000007077890 */ /* 0x000fd2000fffe03f */
[----:B------:R1:W-:Y:S02]  /*ae00*/  UBLKRED.G.S.ADD.F32.RN [UR4], [UR7], UR10, desc[UR12] ;  /* 0x00000c04070073bb */ /* 0x0003e400080a140a */
[----:B-1----:R0:W-:Y:S02]  /*ae10*/  UTMACMDFLUSH ;  /* 0x00000000000079b7 */ /* 0x0021e40000000000 */
.L_x_588:
[----:B------:R-:W-:Y:S05]  /*ae20*/  BSYNC B0 ;  /* 0x0000000000007941 */ /* 0x000fea0003800000 */
.L_x_587:
[----:B------:R-:W-:Y:S06]  /*ae30*/  BAR.SYNC.DEFER_BLOCKING 0xe, 0xa0 ;  /* 0x0382800000007b1d */ /* 0x000fec0000010000 */
[----:B------:R-:W-:Y:S04]  /*ae40*/  BSSY B0, `(.L_x_589) ;  /* 0x0000012000007945 */ /* 0x000fe80003800000 */
[----:B------:R-:W-:Y:S05]  /*ae50*/  @!P0 BRA `(.L_x_590) ;  /* 0x0000000000408947 */ /* 0x000fea0003800000 */
[----:B------:R-:W1:Y:S01]  /*ae60*/  S2UR UR7, SR_CgaCtaId ;  /* 0x00000000000779c3 */ /* 0x000e620000008800 */
[----:B------:R-:W-:Y:S01]  /*ae70*/  UIADD3 UR4, UR6, 0x1400, URZ ;  /* 0x0000140006047890 */ /* 0x000fe2000fffe03f */
[----:B------:R-:W-:Y:S01]  /*ae80*/  UMOV UR5, 0x400 ;  /* 0x0000040000057882 */ /* 0x000fe20000000000 */
[----:B------:R-:W-:Y:S02]  /*ae90*/  ULDC.64 UR10, c[0x0][0x2c0] ;  /* 0x0000b000000a7ab9 */ /* 0x000fe40000000a00 */
[----:B------:R-:W-:Y:S01]  /*aea0*/  UIADD3 UR12, UP0, UR4, UR8, URZ ;  /* 0x00000008040c7290 */ /* 0x000fe2000ff1e03f */
[----:B------:R-:W-:Y:S01]  /*aeb0*/  UMOV UR13, 0x14f00000 ;  /* 0x14f00000000d7882 */ /* 0x000fe20000000000 */
[----:B-1----:R-:W-:Y:S02]  /*aec0*/  ULEA UR7, UR7, UR5, 0x18 ;  /* 0x0000000507077291 */ /* 0x002fe4000f8ec03f */
[----:B------:R-:W-:Y:S02]  /*aed0*/  ULEA.HI.X.SX32 UR5, UR4, UR19, 0x1, UP0 ;  /* 0x0000001304057291 */ /* 0x000fe400080f0e3f */
[----:B------:R-:W-:-:S02]  /*aee0*/  ULEA UR4, UP0, UR12, UR10, 0x2 ;  /* 0x0000000a0c047291 */ /* 0x000fc4000f80103f */
[----:B------:R-:W-:Y:S02]  /*aef0*/  UIADD3 UR7, UR7, 0x15000, URZ ;  /* 0x0001500007077890 */ /* 0x000fe4000fffe03f */
[----:B------:R-:W-:Y:S01]  /*af00*/  ULEA.HI.X UR5, UR12, UR11, UR5, 0x2, UP0 ;  /* 0x0000000b0c057291 */ /* 0x000fe200080f1405 */
[----:B------:R-:W-:Y:S02]  /*af10*/  UMOV UR10, 0x500 ;  /* 0x00000500000a7882 */ /* 0x000fe40000000000 */
[----:B------:R-:W-:-:S06]  /*af20*/  UMOV UR12, 0x0 ;  /* 0x00000000000c7882 */ /* 0x000fcc0000000000 */
[----:B------:R1:W-:Y:S01]  /*af30*/  UBLKRED.G.S.ADD.F32.RN [UR4], [UR7], UR10, desc[UR12] ;  /* 0x00000c04070073bb */ /* 0x0003e200080a140a */
[----:B------:R0:W-:Y:S01]  /*af40*/  UTMACMDFLUSH ;  /* 0x00000000000079b7 */ /* 0x0001e20000000000 */
[----:B-1----:R-:W-:-:S04]  /*af50*/  DEPBAR.LE SB0, 0x1 ;  /* 0x000080400000791a */ /* 0x002fc80000000000 */
.L_x_590:
[----:B------:R-:W-:Y:S05]  /*af60*/  BSYNC B0 ;  /* 0x0000000000007941 */ /* 0x000fea0003800000 */
.L_x_589:
[----:B------:R-:W-:Y:S06]  /*af70*/  BAR.ARV 0xa, 0xa0 ;  /* 0x0282800000007b1d */ /* 0x000fec0000002000 */
[----:B------:R-:W-:Y:S04]  /*af80*/  BSSY B0, `(.L_x_591) ;  /* 0x0000003000007945 */ /* 0x000fe80003800000 */
[----:B------:R-:W-:Y:S05]  /*af90*/  @!P0 BRA `(.L_x_592) ;  /* 0x0000000000048947 */ /* 0x000fea0003800000 */
[----:B------:R-:W-:-:S04]  /*afa0*/  DEPBAR.LE SB0, 0x0 ;  /* 0x000080000000791a */ /* 0x000fc80000000000 */
.L_x_592:
[----:B------:R-:W-:Y:S05]  /*afb0*/  BSYNC B0 ;  /* 0x0000000000007941 */ /* 0x000fea0003800000 */
.L_x_591:
[----:B------:R-:W-:Y:S06]  /*afc0*/  BAR.ARV 0xb, 0xa0 ;  /* 0x02c2800000007b1d */ /* 0x000fec0000002000 */
[----:B------:R-:W-:Y:S05]  /*afd0*/  BRA `(.L_x_481) ;  /* 0x0000002000a87947 */ /* 0x000fea0003800000 */
.L_x_568:
[----:B------:R-:W-:Y:S01]  /*afe0*/  ULDC.64 UR4, c[0x0][0x8d8] ;  /* 0x0002360000047ab9 */ /* 0x000fe20000000a00 */
[----:B------:R-:W1:Y:S01]  /*aff0*/  S2R R7, SR_CTAID.Z ;  /* 0x0000000000077919 */ /* 0x000e620000002700 */
[----:B------:R-:W-:Y:S01]  /*b000*/  ISETP.NE.U32.AND P0, PT, RZ, UR4, PT ;  /* 0x00000004ff007c0c */ /* 0x000fe2000bf05070 */
[----:B------:R-:W2:Y:S03]  /*b010*/  S2UR UR20, SR_CTAID.Y ;  /* 0x00000000001479c3 */ /* 0x000ea60000002600 */
[----:B------:R-:W-:-:S13]  /*b020*/  ISETP.NE.AND.EX P0, PT, RZ, UR5, PT, P0 ;  /* 0x00000005ff007c0c */ /* 0x000fda000bf05300 */
[----:B------:R-:W-:Y:S05]  /*b030*/  @!P0 BRA `(.L_x_593) ;  /* 0x0000000000108947 */ /* 0x000fea0003800000 */
[----:B------:R-:W1:Y:S02]  /*b040*/  LDC.64 R2, c[0x0][0x8d8] ;  /* 0x00023600ff027b82 */ /* 0x000e640000000a00 */
[----:B-1----:R-:W-:-:S05]  /*b050*/  IMAD.WIDE R2, R7, 0x4, R2 ;  /* 0x0000000407027825 */ /* 0x002fca00078e0202 */
[----:B------:R1:W5:Y:S01]  /*b060*/  LDG.E R5, desc[UR38][R2.64] ;  /* 0x0000002602057981 */ /* 0x000362000c1e1900 */
[----:B------:R-:W-:Y:S05]  /*b070*/  BRA `(.L_x_594) ;  /* 0x00000000002c7947 */ /* 0x000fea0003800000 */
.L_x_593:
[----:B------:R-:W-:Y:S02]  /*b080*/  ULDC.64 UR4, c[0x0][0x8d0] ;  /* 0x0002340000047ab9 */ /* 0x000fe40000000a00 */
[----:B------:R-:W-:-:S04]  /*b090*/  ISETP.NE.U32.AND P0, PT, RZ, UR4, PT ;  /* 0x00000004ff007c0c */ /* 0x000fc8000bf05070 */
[----:B------:R-:W-:-:S13]  /*b0a0*/  ISETP.NE.AND.EX P0, PT, RZ, UR5, PT, P0 ;  /* 0x00000005ff007c0c */ /* 0x000fda000bf05300 */
[----:B------:R-:W-:Y:S05]  /*b0b0*/  @!P0 BRA `(.L_x_595) ;  /* 0x0000000000188947 */ /* 0x000fea0003800000 */
[----:B------:R-:W1:Y:S02]  /*b0c0*/  LDC.64 R2, c[0x0][0x8d0] ;  /* 0x00023400ff027b82 */ /* 0x000e640000000a00 */
[----:B-1----:R-:W-:-:S05]  /*b0d0*/  IMAD.WIDE R2, R7, 0x4, R2 ;  /* 0x0000000407027825 */ /* 0x002fca00078e0202 */
[----:B------:R-:W3:Y:S04]  /*b0e0*/  LDG.E R5, desc[UR38][R2.64] ;  /* 0x0000002602057981 */ /* 0x000ee8000c1e1900 */
[----:B------:R-:W3:Y:S02]  /*b0f0*/  LDG.E R0, desc[UR38][R2.64+0x4] ;  /* 0x0000042602007981 */ /* 0x000ee4000c1e1900 */
[----:B---3--:R-:W-:Y:S01]  /*b100*/  IMAD.IADD R5, R0, 0x1, -R5 ;  /* 0x0000000100057824 */ /* 0x008fe200078e0a05 */
[----:B------:R-:W-:Y:S06]  /*b110*/  BRA `(.L_x_594) ;  /* 0x0000000000047947 */ /* 0x000fec0003800000 */
.L_x_595:
[----:B------:R-:W3:Y:S02]  /*b120*/  LDC R5, c[0x0][0x8bc] ;  /* 0x00022f00ff057b82 */ /* 0x000ee40000000800 */
.L_x_594:
[----:B------:R-:W4:Y:S01]  /*b130*/  S2R R14, SR_CTAID.X ;  /* 0x00000000000e7919 */ /* 0x000f220000002500 */
[----:B------:R-:W-:Y:S02]  /*b140*/  IMAD.MOV.U32 R0, RZ, RZ, 0x1 ;  /* 0x00000001ff007424 */ /* 0x000fe400078e00ff */
[----:B------:R-:W-:Y:S02]  /*b150*/  IMAD.MOV.U32 R9, RZ, RZ, RZ ;  /* 0x000000ffff097224 */ /* 0x000fe400078e00ff */
[----:B----4-:R-:W-:-:S05]  /*b160*/  IMAD.SHL.U32 R14, R14, 0x80, RZ ;  /* 0x000000800e0e7824 */ /* 0x010fca00078e00ff */
[----:B---3-5:R-:W-:-:S04]  /*b170*/  ISETP.GE.AND P0, PT, R14, R5, PT ;  /* 0x000000050e00720c */ /* 0x028fc80003f06270 */
[----:B-1----:R-:W-:-:S04]  /*b180*/  SEL R8, R7, 0xffffffff, !P0 ;  /* 0xffffffff07087807 */ /* 0x002fc80004000000 */
[----:B------:R-:W-:-:S13]  /*b190*/  ISETP.GE.AND P0, PT, R8, RZ, PT ;  /* 0x000000ff0800720c */ /* 0x000fda0003f06270 */
[----:B------:R-:W-:Y:S05]  /*b1a0*/  @!P0 BRA `(.L_x_596) ;  /* 0x0000001c00a08947 */ /* 0x000fea0003800000 */
[----:B------:R-:W1:Y:S08]  /*b1b0*/  LDC.64 R10, c[0x0][0x770] ;  /* 0x0001dc00ff0a7b82 */ /* 0x000e700000000a00 */
[----:B------:R-:W3:Y:S08]  /*b1c0*/  LDC.64 R6, c[0x0][0x770] ;  /* 0x0001dc00ff067b82 */ /* 0x000ef00000000a00 */
[----:B------:R-:W4:Y:S01]  /*b1d0*/  LDC.64 R4, c[0x0][0x778] ;  /* 0x0001de00ff047b82 */ /* 0x000f220000000a00 */
[----:B-1----:R-:W-:-:S07]  /*b1e0*/  ISETP.NE.U32.AND P0, PT, R10, RZ, PT ;  /* 0x000000ff0a00720c */ /* 0x002fce0003f05070 */
[----:B------:R-:W1:Y:S01]  /*b1f0*/  LDC.64 R2, c[0x0][0x780] ;  /* 0x0001e000ff027b82 */ /* 0x000e620000000a00 */
[----:B------:R-:W-:Y:S01]  /*b200*/  ISETP.NE.AND.EX P1, PT, R11, RZ, PT, P0 ;  /* 0x000000ff0b00720c */ /* 0x000fe20003f25300 */
[----:B---3--:R-:W-:Y:S01]  /*b210*/  IMAD.WIDE R6, R8, 0x4, R6 ;  /* 0x0000000408067825 */ /* 0x008fe200078e0206 */
[----:B----4-:R-:W-:-:S11]  /*b220*/  ISETP.NE.U32.AND P0, PT, R4, RZ, PT ;  /* 0x000000ff0400720c */ /* 0x010fd60003f05070 */
[----:B------:R-:W3:Y:S01]  /*b230*/  @P1 LDG.E R9, desc[UR38][R6.64] ;  /* 0x0000002606091981 */ /* 0x000ee2000c1e1900 */
[----:B------:R-:W-:-:S03]  /*b240*/  ISETP.NE.AND.EX P0, PT, R5, RZ, PT, P0 ;  /* 0x000000ff0500720c */ /* 0x000fc60003f05300 */
[----:B------:R-:W4:Y:S01]  /*b250*/  @P1 LDG.E R15, desc[UR38][R6.64] ;  /* 0x00000026060f1981 */ /* 0x000f22000c1e1900 */
[----:B-1----:R-:W-:-:S04]  /*b260*/  ISETP.NE.U32.AND P2, PT, R2, RZ, PT ;  /* 0x000000ff0200720c */ /* 0x002fc80003f45070 */
[----:B------:R-:W-:-:S05]  /*b270*/  ISETP.NE.AND.EX P2, PT, R3, RZ, PT, P2 ;  /* 0x000000ff0300720c */ /* 0x000fca0003f45320 */
[----:B------:R-:W1:Y:S08]  /*b280*/  @P0 LDC.64 R2, c[0x0][0x778] ;  /* 0x0001de00ff020b82 */ /* 0x000e700000000a00 */
[----:B------:R-:W2:Y:S01]  /*b290*/  @P2 LDC.64 R12, c[0x0][0x780] ;  /* 0x0001e000ff0c2b82 */ /* 0x000ea20000000a00 */
[----:B------:R-:W-:Y:S02]  /*b2a0*/  IMAD.MOV.U32 R5, RZ, RZ, RZ ;  /* 0x000000ffff057224 */ /* 0x000fe400078e00ff */
[----:B-1----:R-:W-:-:S05]  /*b2b0*/  @P0 IMAD.WIDE R2, R8, 0x4, R2 ;  /* 0x0000000408020825 */ /* 0x002fca00078e0202 */
[----:B------:R2:W5:Y:S01]  /*b2c0*/  @P0 LDG.E R5, desc[UR38][R2.64] ;  /* 0x0000002602050981 */ /* 0x000562000c1e1900 */
[----:B------:R-:W-:Y:S01]  /*b2d0*/  ULDC UR4, c[0x0][0x280] ;  /* 0x0000a00000047ab9 */ /* 0x000fe20000000800 */
[----:B--2---:R-:W-:-:S04]  /*b2e0*/  @P2 IMAD.WIDE R2, R8, 0x4, R12 ;  /* 0x0000000408022825 */ /* 0x004fc800078e020c */
[----:B------:R-:W-:Y:S01]  /*b2f0*/  IMAD.U32 R4, RZ, RZ, UR4 ;  /* 0x00000004ff047e24 */ /* 0x000fe2000f8e00ff */
[----:B------:R-:W-:-:S05]  /*b300*/  VOTEU.ANY UP0, P1 ;  /* 0x00000000003f7886 */ /* 0x000fca0000800100 */
[----:B------:R1:W5:Y:S02]  /*b310*/  @P2 LDG.E R4, desc[UR38][R2.64] ;  /* 0x0000002602042981 */ /* 0x000364000c1e1900 */
[----:B-1----:R-:W-:Y:S01]  /*b320*/  CS2R R2, SRZ ;  /* 0x0000000000027805 */ /* 0x002fe2000001ff00 */
[----:B---3--:R-:W-:-:S04]  /*b330*/  @P1 IMAD R9, R8, 0x50, R9 ;  /* 0x0000005008091824 */ /* 0x008fc800078e0209 */
[----:B------:R-:W-:-:S05]  /*b340*/  @P1 IMAD.HI R9, R9, 0x66666667, RZ ;  /* 0x6666666709091827 */ /* 0x000fca00078e02ff */
[----:B------:R-:W-:-:S04]  /*b350*/  @P1 SHF.R.U32.HI R12, RZ, 0x1f, R9 ;  /* 0x0000001fff0c1819 */ /* 0x000fc80000011609 */
[----:B------:R-:W-:-:S05]  /*b360*/  @P1 LEA.HI.SX32 R12, R9, R12, 0x1b ;  /* 0x0000000c090c1211 */ /* 0x000fca00078fdaff */
[----:B------:R-:W-:Y:S01]  /*b370*/  @P1 IMAD R12, R12, 0x50, RZ ;  /* 0x000000500c0c1824 */ /* 0x000fe200078e02ff */
[----:B----4-:R-:W-:-:S04]  /*b380*/  @P1 R2UR UR4, R15 ;  /* 0x000000000f0412ca */ /* 0x010fc800000e0000 */
[--C-:B------:R-:W-:Y:S01]  /*b390*/  @P1 SHF.R.S32.HI R9, RZ, 0x1f, R12.reuse ;  /* 0x0000001fff091819 */ /* 0x100fe2000001140c */
[----:B------:R-:W-:-:S04]  /*b3a0*/  @P1 IMAD.MOV.U32 R2, RZ, RZ, R12 ;  /* 0x000000ffff021224 */ /* 0x000fc800078e000c */
[----:B------:R-:W-:Y:S01]  /*b3b0*/  @P1 IMAD.MOV.U32 R3, RZ, RZ, R9 ;  /* 0x000000ffff031224 */ /* 0x000fe200078e0009 */
[----:B------:R-:W-:Y:S06]  /*b3c0*/  @P2 BRA `(.L_x_597) ;  /* 0x0000000000102947 */ /* 0x000fec0003800000 */
[----:B------:R-:W-:Y:S05]  /*b3d0*/  @!P1 BRA `(.L_x_597) ;  /* 0x00000000000c9947 */ /* 0x000fea0003800000 */
[----:B------:R-:W2:Y:S04]  /*b3e0*/  LDG.E R9, desc[UR38][R6.64] ;  /* 0x0000002606097981 */ /* 0x000ea8000c1e1900 */
[----:B-----5:R-:W2:Y:S02]  /*b3f0*/  LDG.E R4, desc[UR38][R6.64+0x4] ;  /* 0x0000042606047981 */ /* 0x020ea4000c1e1900 */
[----:B--2---:R-:W-:-:S07]  /*b400*/  IMAD.IADD R4, R4, 0x1, -R9 ;  /* 0x0000000104047824 */ /* 0x004fce00078e0a09 */
.L_x_597:
[----:B-----5:R-:W-:Y:S01]  /*b410*/  ISETP.GE.AND P1, PT, R4, 0x1, PT ;  /* 0x000000010400780c */ /* 0x020fe20003f26270 */
[----:B------:R-:W-:Y:S01]  /*b420*/  UMOV UR35, URZ ;  /* 0x0000003f00237c82 */ /* 0x000fe20008000000 */
[----:B------:R-:W-:Y:S01]  /*b430*/  @UP0 UMOV UR35, UR4 ;  /* 0x0000000400230c82 */ /* 0x000fe20008000000 */
[----:B------:R-:W-:-:S10]  /*b440*/  IMAD.MOV.U32 R9, RZ, RZ, RZ ;  /* 0x000000ffff097224 */ /* 0x000fd400078e00ff */
[----:B------:R-:W-:Y:S05]  /*b450*/  @!P1 BRA `(.L_x_596) ;  /* 0x0000001800f49947 */ /* 0x000fea0003800000 */
[----:B------:R-:W1:Y:S01]  /*b460*/  S2R R9, SR_CTAID.Y ;  /* 0x0000000000097919 */ /* 0x000e620000002600 */
[----:B------:R-:W2:Y:S01]  /*b470*/  LDC.64 R12, c[0x0][0x718] ;  /* 0x0001c600ff0c7b82 */ /* 0x000ea20000000a00 */
[----:B------:R-:W-:Y:S01]  /*b480*/  ISETP.NE.U32.AND P1, PT, R10, RZ, PT ;  /* 0x000000ff0a00720c */ /* 0x000fe20003f25070 */
[----:B------:R-:W-:Y:S01]  /*b490*/  IMAD.MOV.U32 R7, RZ, RZ, R3 ;  /* 0x000000ffff077224 */ /* 0x000fe200078e0003 */
[----:B------:R-:W-:Y:S01]  /*b4a0*/  R2UR UR13, R8 ;  /* 0x00000000080d72ca */ /* 0x000fe200000e0000 */
[----:B------:R-:W-:Y:S01]  /*b4b0*/  ULDC UR4, c[0x0][0x2e8] ;  /* 0x0000ba0000047ab9 */ /* 0x000fe20000000800 */
[----:B------:R-:W-:Y:S01]  /*b4c0*/  ISETP.NE.AND.EX P1, PT, R11, RZ, PT, P1 ;  /* 0x000000ff0b00720c */ /* 0x000fe20003f25310 */
[----:B------:R-:W-:Y:S01]  /*b4d0*/  VOTEU.ANY UP1, P0 ;  /* 0x00000000003f7886 */ /* 0x000fe20000020100 */
[----:B------:R-:W-:Y:S01]  /*b4e0*/  SHF.R.S32.HI R8, RZ, 0x1f, R8 ;  /* 0x0000001fff087819 */ /* 0x000fe20000011408 */
[----:B------:R-:W3:Y:S01]  /*b4f0*/  LDC.64 R10, c[0x0][0x720] ;  /* 0x0001c800ff0a7b82 */ /* 0x000ee20000000a00 */
[----:B------:R-:W-:-:S02]  /*b500*/  R2UR UR11, R14 ;  /* 0x000000000e0b72ca */ /* 0x000fc400000e0000 */
[----:B------:R-:W-:Y:S02]  /*b510*/  ELECT P0, URZ, PT ;  /* 0x00000000003f782f */ /* 0x000fe40003800000 */
[----:B------:R-:W-:Y:S01]  /*b520*/  SEL R8, R8, RZ, !P1 ;  /* 0x000000ff08087207 */ /* 0x000fe20004800000 */
[----:B------:R-:W-:Y:S01]  /*b530*/  UMOV UR12, UR20 ;  /* 0x00000014000c7c82 */ /* 0x000fe20008000000 */
[----:B------:R-:W-:Y:S01]  /*b540*/  R2UR UR8, R5 ;  /* 0x00000000050872ca */ /* 0x000fe200000e0000 */
[----:B------:R-:W-:Y:S02]  /*b550*/  BSSY B0, `(.L_x_596) ;  /* 0x00001ad000007945 */ /* 0x000fe40003800000 */
[----:B------:R-:W-:Y:S01]  /*b560*/  VOTEU.ANY UP0, P1 ;  /* 0x00000000003f7886 */ /* 0x000fe20000800100 */
[----:B------:R-:W-:Y:S02]  /*b570*/  USEL UR21, UR13, URZ, !UP0 ;  /* 0x0000003f0d157287 */ /* 0x000fe4000c000000 */
[----:B------:R-:W-:-:S02]  /*b580*/  UISETP.NE.AND UP0, UPT, UR4, 0x1, UPT ;  /* 0x000000010400788c */ /* 0x000fc4000bf05270 */
[----:B------:R-:W-:-:S05]  /*b590*/  USEL UR13, UR13, URZ, !UP1 ;  /* 0x0000003f0d0d7287 */ /* 0x000fca000c800000 */
[----:B------:R-:W-:Y:S01]  /*b5a0*/  UIADD3 UR11, UR11, UR8, URZ ;  /* 0x000000080b0b7290 */ /* 0x000fe2000fffe03f */
[----:B-1----:R-:W-:-:S03]  /*b5b0*/  SHF.R.S32.HI R9, RZ, 0x1f, R9 ;  /* 0x0000001fff097819 */ /* 0x002fc60000011409 */
[----:B------:R-:W-:Y:S01]  /*b5c0*/  @UP0 ULDC UR6, c[0x0][0x2ec] ;  /* 0x0000bb0000060ab9 */ /* 0x000fe20000000800 */
[----:B------:R-:W-:Y:S01]  /*b5d0*/  @UP0 ULDC UR8, c[0x0][0x2f0] ;  /* 0x0000bc0000080ab9 */ /* 0x000fe20000000800 */
[----:B------:R-:W-:Y:S01]  /*b5e0*/  UIMAD.WIDE.U32 UR6, UR20, UR6, URZ ;  /* 0x00000006140672a5 */ /* 0x000fe2000f8e003f */
[----:B--2---:R-:W-:-:S03]  /*b5f0*/  IMAD R6, R9, R12, RZ ;  /* 0x0000000c09067224 */ /* 0x004fc600078e02ff */
[----:B------:R-:W-:Y:S01]  /*b600*/  @UP0 USHF.R.U32.HI UR12, URZ, UR8, UR7 ;  /* 0x000000083f0c0299 */ /* 0x000fe20008011607 */
[----:B------:R-:W-:Y:S02]  /*b610*/  IMAD R13, R13, UR20, R6 ;  /* 0x000000140d0d7c24 */ /* 0x000fe4000f8e0206 */
[----:B------:R-:W-:-:S04]  /*b620*/  IMAD.MOV.U32 R6, RZ, RZ, R2 ;  /* 0x000000ffff067224 */ /* 0x000fc800078e0002 */
[----:B------:R-:W-:-:S04]  /*b630*/  IMAD.WIDE.U32 R2, R12, UR20, R6 ;  /* 0x000000140c027c25 */ /* 0x000fc8000f8e0006 */
[----:B---3--:R-:W-:Y:S02]  /*b640*/  IMAD R12, R8, R10, RZ ;  /* 0x0000000a080c7224 */ /* 0x008fe400078e02ff */
[----:B------:R-:W-:Y:S02]  /*b650*/  IMAD.IADD R3, R3, 0x1, R13 ;  /* 0x0000000103037824 */ /* 0x000fe400078e020d */
[----:B------:R-:W-:Y:S02]  /*b660*/  IMAD R15, R11, UR21, R12 ;  /* 0x000000150b0f7c24 */ /* 0x000fe4000f8e020c */
[----:B------:R-:W1:Y:S01]  /*b670*/  LDC.64 R12, c[0x0][0x700] ;  /* 0x0001c000ff0c7b82 */ /* 0x000e620000000a00 */
[----:B------:R-:W-:-:S04]  /*b680*/  IMAD.WIDE.U32 R2, R10, UR21, R2 ;  /* 0x000000150a027c25 */ /* 0x000fc8000f8e0002 */
[----:B------:R-:W-:-:S03]  /*b690*/  IMAD.IADD R3, R3, 0x1, R15 ;  /* 0x0000000103037824 */ /* 0x000fc600078e020f */
[----:B------:R-:W2:Y:S01]  /*b6a0*/  LDC.64 R10, c[0x0][0x730] ;  /* 0x0001cc00ff0a7b82 */ /* 0x000ea20000000a00 */
[----:B-1----:R-:W-:-:S04]  /*b6b0*/  LEA R12, P1, R2, R12, 0x2 ;  /* 0x0000000c020c7211 */ /* 0x002fc800078210ff */
[----:B------:R-:W-:Y:S02]  /*b6c0*/  LEA.HI.X R13, R2, R13, R3, 0x2, P1 ;  /* 0x0000000d020d7211 */ /* 0x000fe400008f1403 */
[----:B------:R-:W-:Y:S01]  /*b6d0*/  R2UR UR4, R12 ;  /* 0x000000000c0472ca */ /* 0x000fe200000e0000 */
[----:B--2---:R-:W-:Y:S01]  /*b6e0*/  IMAD R2, R9, R10, RZ ;  /* 0x0000000a09027224 */ /* 0x004fe200078e02ff */
[----:B------:R-:W-:Y:S01]  /*b6f0*/  R2UR UR5, R13 ;  /* 0x000000000d0572ca */ /* 0x000fe200000e0000 */
[----:B------:R-:W-:-:S04]  /*b700*/  IMAD.WIDE.U32 R6, R10, UR20, R6 ;  /* 0x000000140a067c25 */ /* 0x000fc8000f8e0006 */
[----:B------:R-:W-:Y:S02]  /*b710*/  IMAD R11, R11, UR20, R2 ;  /* 0x000000140b0b7c24 */ /* 0x000fe4000f8e0202 */
[----:B------:R-:W1:Y:S01]  /*b720*/  LDC.64 R2, c[0x0][0x738] ;  /* 0x0001ce00ff027b82 */ /* 0x000e620000000a00 */
[----:B------:R-:W-:Y:S02]  /*b730*/  IMAD.MOV.U32 R9, RZ, RZ, RZ ;  /* 0x000000ffff097224 */ /* 0x000fe400078e00ff */
[----:B------:R-:W-:Y:S02]  /*b740*/  IMAD.IADD R7, R7, 0x1, R11 ;  /* 0x0000000107077824 */ /* 0x000fe400078e020b */
[----:B-1----:R-:W-:Y:S02]  /*b750*/  IMAD R8, R8, R2, RZ ;  /* 0x0000000208087224 */ /* 0x002fe400078e02ff */
[----:B------:R-:W-:-:S04]  /*b760*/  IMAD.WIDE.U32 R6, R2, UR21, R6 ;  /* 0x0000001502067c25 */ /* 0x000fc8000f8e0006 */
[----:B------:R-:W-:Y:S01]  /*b770*/  IMAD R11, R3, UR21, R8 ;  /* 0x00000015030b7c24 */ /* 0x000fe2000f8e0208 */
[----:B------:R-:W-:Y:S06]  /*b780*/  @!P0 BRA `(.L_x_598) ;  /* 0x0000001800248947 */ /* 0x000fec0003800000 */
[----:B------:R-:W1:Y:S01]  /*b790*/  S2R R3, SR_CgaCtaId ;  /* 0x0000000000037919 */ /* 0x000e620000008800 */
[----:B------:R-:W-:Y:S01]  /*b7a0*/  MOV R12, 0x400 ;  /* 0x00000400000c7802 */ /* 0x000fe20000000f00 */
[----:B------:R-:W2:Y:S03]  /*b7b0*/  S2R R16, SR_TID.X ;  /* 0x0000000000107919 */ /* 0x000ea60000002100 */
[----:B-1----:R-:W-:Y:S01]  /*b7c0*/  LEA R12, R3, R12, 0x18 ;  /* 0x0000000c030c7211 */ /* 0x002fe200078ec0ff */
[----:B------:R-:W-:Y:S01]  /*b7d0*/  IMAD.MOV.U32 R3, RZ, RZ, 0x1 ;  /* 0x00000001ff037424 */ /* 0x000fe200078e00ff */
[----:B--2---:R-:W-:-:S04]  /*b7e0*/  LOP3.LUT R16, R16, 0x7f, RZ, 0xc0, !PT ;  /* 0x0000007f10107812 */ /* 0x004fc800078ec0ff */
[----:B------:R-:W-:Y:S02]  /*b7f0*/  SHF.L.U32 R3, R3, 0x1f, RZ ;  /* 0x0000001f03037819 */ /* 0x000fe400000006ff */
[----:B------:R-:W-:Y:S02]  /*b800*/  ISETP.NE.AND P0, PT, R16, RZ, PT ;  /* 0x000000ff1000720c */ /* 0x000fe40003f05270 */
[----:B------:R-:W1:Y:S02]  /*b810*/  SYNCS.PHASECHK.TRANS64.TRYWAIT P1, [R12+URZ+0x38820], R3 ;  /* 0x038820030c0075a7 */ /* 0x000e64000802017f */
[----:B-1----:R-:W-:Y:S09]  /*b820*/  @!P1 BRA `(.L_x_599) ;  /* 0x0000001c00009947 */ /* 0x002ff20003800000 */
.L_x_627:
[----:B------:R-:W-:Y:S02]  /*b830*/  IMAD.IADD R11, R7, 0x1, R11 ;  /* 0x00000001070b7824 */ /* 0x000fe400078e020b */
        /* <DEDUP_REMOVED lines=8> */
.L_x_600:
[----:B-1----:R-:W1:Y:S01]  /*b8c0*/  LDC.64 R2, c[0x0][0x198] ;  /* 0x00006600ff027b82 */ /* 0x002e620000000a00 */
[----:B------:R-:W-:Y:S01]  /*b8d0*/  R2UR UR8, R12 ;  /* 0x000000000c0872ca */ /* 0x000fe200000e0000 */
[----:B------:R-:W-:Y:S01]  /*b8e0*/  UMOV UR22, 0x0 ;  /* 0x0000000000167882 */ /* 0x000fe20000000000 */
[----:B------:R-:W-:Y:S01]  /*b8f0*/  UMOV UR23, 0x14f00000 ;  /* 0x14f0000000177882 */ /* 0x000fe20000000000 */
[----:B------:R-:W-:Y:S01]  /*b900*/  UMOV UR34, URZ ;  /* 0x0000003f00227c82 */ /* 0x000fe20008000000 */
[----:B------:R-:W-:Y:S01]  /*b910*/  UMOV UR36, UR20 ;  /* 0x0000001400247c82 */ /* 0x000fe20008000000 */
[----:B------:R-:W-:Y:S01]  /*b920*/  UMOV UR37, UR21 ;  /* 0x0000001500257c82 */ /* 0x000fe20008000000 */
[----:B------:R-:W-:Y:S01]  /*b930*/  UMOV UR18, 0x40 ;  /* 0x0000004000127882 */ /* 0x000fe20000000000 */
[----:B------:R-:W-:Y:S01]  /*b940*/  UMOV UR19, UR35 ;  /* 0x0000002300137c82 */ /* 0x000fe20008000000 */
[----:B------:R-:W-:Y:S01]  /*b950*/  UMOV UR10, 0x14 ;  /* 0x00000014000a7882 */ /* 0x000fe20000000000 */
[----:B------:R-:W-:Y:S01]  /*b960*/  IMAD.MOV.U32 R5, RZ, RZ, 0x10000 ;  /* 0x00010000ff057424 */ /* 0x000fe200078e00ff */
[----:B------:R-:W-:Y:S01]  /*b970*/  UMOV UR30, 0x0 ;  /* 0x00000000001e7882 */ /* 0x000fe20000000000 */
[----:B------:R-:W-:Y:S01]  /*b980*/  UMOV UR31, 0x10000000 ;  /* 0x10000000001f7882 */ /* 0x000fe20000000000 */
[----:B------:R-:W-:Y:S01]  /*b990*/  UMOV UR50, 0x40 ;  /* 0x0000004000327882 */ /* 0x000fe20000000000 */
[----:B------:R-:W-:-:S02]  /*b9a0*/  UIADD3 UR32, UR8, 0x1a000, URZ ;  /* 0x0001a00008207890 */ /* 0x000fc4000fffe03f */
[----:B------:R-:W-:Y:S02]  /*b9b0*/  UIADD3 UR33, UR8, 0x38810, URZ ;  /* 0x0003881008217890 */ /* 0x000fe4000fffe03f */
[----:B------:R-:W-:Y:S02]  /*b9c0*/  UIADD3 UR16, UR8, 0x1c800, URZ ;  /* 0x0001c80008107890 */ /* 0x000fe4000fffe03f */
[----:B------:R-:W-:Y:S02]  /*b9d0*/  UIADD3 UR24, UR8, 0x2e000, URZ ;  /* 0x0002e00008187890 */ /* 0x000fe4000fffe03f */
[----:B------:R-:W-:Y:S01]  /*b9e0*/  UIADD3 UR9, UR8, 0x38800, URZ ;  /* 0x0003880008097890 */ /* 0x000fe2000fffe03f */
[----:B-1----:R-:W-:Y:S01]  /*b9f0*/  IMAD.MOV.U32 R9, RZ, RZ, R2 ;  /* 0x000000ffff097224 */ /* 0x002fe200078e0002 */
[----:B------:R-:W-:Y:S01]  /*ba00*/  UMOV UR17, UR33 ;  /* 0x0000002100117c82 */ /* 0x000fe20008000000 */
[----:B------:R-:W-:Y:S01]  /*ba10*/  IMAD.MOV.U32 R8, RZ, RZ, R3 ;  /* 0x000000ffff087224 */ /* 0x000fe200078e0003 */
[----:B------:R-:W-:Y:S01]  /*ba20*/  UMOV UR25, UR33 ;  /* 0x0000002100197c82 */ /* 0x000fe20008000000 */
[----:B------:R-:W-:Y:S01]  /*ba30*/  UIADD3 UR48, UR8, 0x4000, URZ ;  /* 0x0000400008307890 */ /* 0x000fe2000fffe03f */
[----:B------:R-:W-:Y:S01]  /*ba40*/  IADD3 R0, P1, R9, 0x2f0, RZ ;  /* 0x000002f009007810 */ /* 0x000fe20007f3e0ff */
[----:B------:R-:W-:Y:S01]  /*ba50*/  UIADD3 UR40, UR8, 0x8000, URZ ;  /* 0x0000800008287890 */ /* 0x000fe2000fffe03f */
[----:B------:R-:W-:-:S02]  /*ba60*/  UMOV UR51, UR11 ;  /* 0x0000000b00337c82 */ /* 0x000fc40008000000 */
        /* <DEDUP_REMOVED lines=16> */
[----:B------:R-:W-:Y:S01]  /*bb70*/  ISETP.GE.AND P1, PT, R4, 0x51, PT ;  /* 0x000000510400780c */ /* 0x000fe20003f26270 */
[----:B------:R-:W-:Y:S01]  /*bb80*/  UMOV UR41, UR9 ;  /* 0x0000000900297c82 */ /* 0x000fe20008000000 */
[----:B------:R-:W-:Y:S01]  /*bb90*/  R2UR UR15, R3 ;  /* 0x00000000030f72ca */ /* 0x000fe200000e0000 */
[----:B------:R-:W-:Y:S01]  /*bba0*/  UMOV UR26, 0x40 ;  /* 0x00000040001a7882 */ /* 0x000fe20000000000 */
[----:B------:R-:W-:Y:S01]  /*bbb0*/  R2UR UR47, R0 ;  /* 0x00000000002f72ca */ /* 0x000fe200000e0000 */
[----:B------:R-:W-:Y:S01]  /*bbc0*/  UMOV UR27, UR11 ;  /* 0x0000000b001b7c82 */ /* 0x000fe20008000000 */
[----:B------:R-:W-:Y:S01]  /*bbd0*/  UMOV UR28, UR12 ;  /* 0x0000000c001c7c82 */ /* 0x000fe20008000000 */
[----:B------:R-:W-:Y:S01]  /*bbe0*/  UMOV UR29, UR13 ;  /* 0x0000000d001d7c82 */ /* 0x000fe20008000000 */
[----:B------:R-:W-:-:S07]  /*bbf0*/  IMAD.MOV.U32 R0, RZ, RZ, RZ ;  /* 0x000000ffff007224 */ /* 0x000fce00078e00ff */
[----:B------:R-:W-:Y:S01]  /*bc00*/  UTMALDG.4D [UR32], [UR14], desc[UR22] ;  /* 0x000016200e0075b4 */ /* 0x000fe20008019000 */
[----:B------:R-:W-:Y:S01]  /*bc10*/  UTMALDG.4D [UR16], [UR14], desc[UR22] ;  /* 0x000016100e0075b4 */ /* 0x000fe20008019000 */
[----:B------:R1:W-:Y:S01]  /*bc20*/  UBLKCP.S.G [UR24], [UR4], UR10 ;  /* 0x00000018040073ba */ /* 0x0003e2000800020a */
[----:B------:R2:W-:Y:S02]  /*bc30*/  SYNCS.ARRIVE.TRANS64 RZ, [R12+URZ+0x38800], R5 ;  /* 0x038800050cff79a7 */ /* 0x0005e4000800003f */
[----:B--2---:R-:W-:Y:S01]  /*bc40*/  IMAD.MOV.U32 R5, RZ, RZ, RZ ;  /* 0x000000ffff057224 */ /* 0x004fe200078e00ff */
[----:B-1----:R-:W-:Y:S01]  /*bc50*/  UIADD3 UR24, UR8, 0xc000, URZ ;  /* 0x0000c00008187890 */ /* 0x002fe2000fffe03f */
[----:B------:R-:W-:Y:S01]  /*bc60*/  UMOV UR10, UR34 ;  /* 0x00000022000a7c82 */ /* 0x000fe20008000000 */
[----:B------:R-:W-:Y:S01]  /*bc70*/  UMOV UR25, UR9 ;  /* 0x0000000900197c82 */ /* 0x000fe20008000000 */
[----:B------:R1:W-:Y:S01]  /*bc80*/  UTMALDG.4D [UR8], [UR6], desc[UR30] ;  /* 0x00001e08060075b4 */ /* 0x0003e20008019000 */
[----:B------:R1:W-:Y:S01]  /*bc90*/  UTMALDG.4D [UR48], [UR6], desc[UR30] ;  /* 0x00001e30060075b4 */ /* 0x0003e20008019000 */
[----:B------:R1:W-:Y:S04]  /*bca0*/  UTMALDG.4D [UR40], [UR46], desc[UR30] ;  /* 0x00001e282e0075b4 */ /* 0x0003e80008019000 */
[----:B------:R1:W-:Y:S02]  /*bcb0*/  UTMALDG.4D [UR24], [UR46], desc[UR30] ;  /* 0x00001e182e0075b4 */ /* 0x0003e40008019000 */
[----:B-1----:R-:W-:Y:S05]  /*bcc0*/  @!P1 BRA `(.L_x_601) ;  /* 0x0000000c00f89947 */ /* 0x002fea0003800000 */
[C---:B------:R-:W-:Y:S01]  /*bcd0*/  VIADD R0, R4.reuse, 0x4f ;  /* 0x0000004f04007836 */ /* 0x040fe20000000000 */
[----:B------:R-:W1:Y:S01]  /*bce0*/  S2R R13, SR_TID.X ;  /* 0x00000000000d7919 */ /* 0x000e620000002100 */
[----:B------:R-:W-:Y:S01]  /*bcf0*/  ISETP.GE.AND P1, PT, R4, 0xa1, PT ;  /* 0x000000a10400780c */ /* 0x000fe20003f26270 */
[----:B------:R-:W-:Y:S02]  /*bd00*/  IMAD.MOV.U32 R10, RZ, RZ, 0x1 ;  /* 0x00000001ff0a7424 */ /* 0x000fe400078e00ff */
[----:B------:R-:W-:-:S04]  /*bd10*/  IMAD.HI R0, R0, 0x66666667, RZ ;  /* 0x6666666700007827 */ /* 0x000fc800078e02ff */
[----:B------:R-:W-:Y:S01]  /*bd20*/  IMAD.MOV.U32 R19, RZ, RZ, RZ ;  /* 0x000000ffff137224 */ /* 0x000fe200078e00ff */
[----:B------:R-:W-:-:S04]  /*bd30*/  SHF.R.U32.HI R5, RZ, 0x1f, R0 ;  /* 0x0000001fff057819 */ /* 0x000fc80000011600 */
[----:B------:R-:W-:Y:S01]  /*bd40*/  LEA.HI.SX32 R5, R0, R5, 0x1b ;  /* 0x0000000500057211 */ /* 0x000fe200078fdaff */
[----:B------:R-:W-:-:S05]  /*bd50*/  IMAD.MOV.U32 R0, RZ, RZ, 0x1 ;  /* 0x00000001ff007424 */ /* 0x000fca00078e00ff */
[----:B------:R-:W-:Y:S01]  /*bd60*/  VIADDMNMX R18, R5, -R0, 0x1, !PT ;  /* 0x0000000105127446 */ /* 0x000fe20007800900 */
[----:B------:R-:W-:Y:S02]  /*bd70*/  IMAD.MOV.U32 R0, RZ, RZ, RZ ;  /* 0x000000ffff007224 */ /* 0x000fe400078e00ff */
[----:B------:R-:W-:Y:S01]  /*bd80*/  IMAD.MOV.U32 R5, RZ, RZ, RZ ;  /* 0x000000ffff057224 */ /* 0x000fe200078e00ff */
[----:B------:R-:W-:-:S05]  /*bd90*/  LOP3.LUT R4, R18, 0x1, RZ, 0xc0, !PT ;  /* 0x0000000112047812 */ /* 0x000fca00078ec0ff */
[----:B------:R2:W-:Y:S01]  /*bda0*/  STL [R1], R4 ;  /* 0x0000000401007387 */ /* 0x0005e20000100800 */
[----:B-1----:R-:W-:Y:S01]  /*bdb0*/  LOP3.LUT R20, R13, 0x1f, RZ, 0xc0, !PT ;  /* 0x0000001f0d147812 */ /* 0x002fe200078ec0ff */
[----:B------:R-:W-:Y:S06]  /*bdc0*/  @!P1 BRA `(.L_x_602) ;  /* 0x00000008007c9947 */ /* 0x000fec0003800000 */
[----:B------:R-:W-:Y:S02]  /*bdd0*/  IMAD.IADD R18, R18, 0x1, -R4 ;  /* 0x0000000112127824 */ /* 0x000fe400078e0a04 */
[----:B------:R-:W-:Y:S02]  /*bde0*/  IMAD.MOV.U32 R19, RZ, RZ, RZ ;  /* 0x000000ffff137224 */ /* 0x000fe400078e00ff */
[----:B------:R-:W-:-:S07]  /*bdf0*/  IMAD.MOV.U32 R10, RZ, RZ, 0x1 ;  /* 0x00000001ff0a7424 */ /* 0x000fce00078e00ff */
.L_x_611:
[----:B------:R-:W-:-:S04]  /*be00*/  SHF.L.U32 R21, R10, 0x1f, RZ ;  /* 0x0000001f0a157819 */ /* 0x000fc800000006ff */
[----:B-1----:R-:W1:Y:S02]  /*be10*/  SYNCS.PHASECHK.TRANS64.TRYWAIT P1, [R12+URZ+0x38840], R21 ;  /* 0x038840150c0075a7 */ /* 0x002e64000802017f */
[----:B-12--5:R-:W-:Y:S05]  /*be20*/  @!P1 BRA `(.L_x_603) ;  /* 0x0000001400949947 */ /* 0x026fea0003800000 */
.L_x_628:
[----:B------:R-:W-:Y:S05]  /*be30*/  @P0 BRA `(.L_x_604) ;  /* 0x0000000000140947 */ /* 0x000fea0003800000 */
[----:B------:R-:W-:Y:S01]  /*be40*/  ISETP.NE.AND P1, PT, R20, RZ, PT ;  /* 0x000000ff1400720c */ /* 0x000fe20003f25270 */
[----:B------:R-:W-:-:S04]  /*be50*/  IMAD.MOV.U32 R3, RZ, RZ, 0x5140 ;  /* 0x00005140ff037424 */ /* 0x000fc800078e00ff */
[----:B------:R3:W-:Y:S08]  /*be60*/  SYNCS.ARRIVE.TRANS64 RZ, [R12+URZ+0x38830], R3 ;  /* 0x038830030cff79a7 */ /* 0x0007f0000800003f */
[----:B------:R-:W-:Y:S05]  /*be70*/  @!P1 BRA `(.L_x_604) ;  /* 0x0000000000049947 */ /* 0x000fea0003800000 */
[----:B------:R-:W-:Y:S01]  /*be80*/  BPT.TRAP 0x1 ;  /* 0x000000040000795c */ /* 0x000fe20000300000 */
.L_x_604:
        /* <DEDUP_REMOVED lines=8> */
[----:B--2---:R-:W2:Y:S01]  /*bf10*/  LDC.64 R4, c[0x0][0x198] ;  /* 0x00006600ff047b82 */ /* 0x004ea20000000a00 */
[----:B------:R-:W-:Y:S01]  /*bf20*/  R2UR UR19, R17 ;  /* 0x00000000111372ca */ /* 0x000fe200000e0000 */
[----:B------:R-:W-:Y:S01]  /*bf30*/  UMOV UR28, UR20 ;  /* 0x00000014001c7c82 */ /* 0x000fe20008000000 */
[----:B------:R-:W-:Y:S01]  /*bf40*/  UMOV UR29, UR21 ;  /* 0x00000015001d7c82 */ /* 0x000fe20008000000 */
[----:B------:R-:W-:-:S03]  /*bf50*/  UMOV UR10, 0x14 ;  /* 0x00000014000a7882 */ /* 0x000fc60000000000 */
[----:B------:R-:W-:Y:S02]  /*bf60*/  UIADD3 UR16, UR14, 0x24000, URZ ;  /* 0x000240000e107890 */ /* 0x000fe4000fffe03f */
[----:B------:R-:W-:Y:S02]  /*bf70*/  UIADD3 UR17, UR14, 0x38830, URZ ;  /* 0x000388300e117890 */ /* 0x000fe4000fffe03f */
[----:B------:R-:W-:Y:S02]  /*bf80*/  UIADD3 UR24, UR14, 0x26800, URZ ;  /* 0x000268000e187890 */ /* 0x000fe4000fffe03f */
[----:B------:R-:W-:Y:S02]  /*bf90*/  UIADD3 UR14, UR14, 0x2e380, URZ ;  /* 0x0002e3800e0e7890 */ /* 0x000fe4000fffe03f */
[----:B------:R-:W-:Y:S01]  /*bfa0*/  UIADD3 UR19, UR19, UR35, URZ ;  /* 0x0000002313137290 */ /* 0x000fe2000fffe03f */
[----:B---3--:R-:W-:Y:S01]  /*bfb0*/  LEA R3, P2, R2, R14, 0x2 ;  /* 0x0000000e02037211 */ /* 0x008fe200078410ff */
[----:B------:R-:W-:Y:S01]  /*bfc0*/  UMOV UR25, UR17 ;  /* 0x0000001100197c82 */ /* 0x000fe20008000000 */
[----:B------:R-:W-:-:S02]  /*bfd0*/  UMOV UR15, UR17 ;  /* 0x00000011000f7c82 */ /* 0x000fc40008000000 */
[----:B------:R-:W-:Y:S02]  /*bfe0*/  R2UR UR22, R3 ;  /* 0x00000000031672ca */ /* 0x000fe400000e0000 */
[----:B------:R-:W-:Y:S01]  /*bff0*/  LEA.HI.X.SX32 R3, R17, R11, 0x1, P1 ;  /* 0x0000000b11037211 */ /* 0x000fe200008f0eff */
[----:B------:R-:W-:Y:S01]  /*c000*/  UMOV UR27, UR19 ;  /* 0x00000013001b7c82 */ /* 0x000fe20008000000 */
[----:B--2---:R-:W-:Y:S02]  /*c010*/  IMAD.MOV.U32 R9, RZ, RZ, R4 ;  /* 0x000000ffff097224 */ /* 0x004fe400078e0004 */
        /* <DEDUP_REMOVED lines=10> */
[----:B------:R-:W3:Y:S02]  /*c0c0*/  SYNCS.PHASECHK.TRANS64.TRYWAIT P1, [R12+URZ+0x38828], R21 ;  /* 0x038828150c0075a7 */ /* 0x000ee4000802017f */
[----:B--23--:R-:W-:Y:S05]  /*c0d0*/  @!P1 BRA `(.L_x_605) ;  /* 0x0000001000fc9947 */ /* 0x00cfea0003800000 */
.L_x_629:
[----:B------:R-:W-:Y:S05]  /*c0e0*/  @P0 BRA `(.L_x_606) ;  /* 0x0000000000140947 */ /* 0x000fea0003800000 */
[----:B------:R-:W-:Y:S01]  /*c0f0*/  ISETP.NE.AND P1, PT, R20, RZ, PT ;  /* 0x000000ff1400720c */ /* 0x000fe20003f25270 */
[----:B------:R-:W-:-:S04]  /*c100*/  IMAD.MOV.U32 R2, RZ, RZ, 0x5140 ;  /* 0x00005140ff027424 */ /* 0x000fc800078e00ff */
[----:B------:R3:W-:Y:S08]  /*c110*/  SYNCS.ARRIVE.TRANS64 RZ, [R12+URZ+0x38818], R2 ;  /* 0x038818020cff79a7 */ /* 0x0007f0000800003f */
[----:B------:R-:W-:Y:S05]  /*c120*/  @!P1 BRA `(.L_x_606) ;  /* 0x0000000000049947 */ /* 0x000fea0003800000 */
[----:B------:R-:W-:Y:S01]  /*c130*/  BPT.TRAP 0x1 ;  /* 0x000000040000795c */ /* 0x000fe20000300000 */
.L_x_606:
[----:B------:R-:W-:Y:S01]  /*c140*/  VIADD R16, R17, 0x50 ;  /* 0x0000005011107836 */ /* 0x000fe20000000000 */
[----:B---3--:R-:W-:Y:S01]  /*c150*/  IADD3 R2, P1, R9, 0xf0, RZ ;  /* 0x000000f009027810 */ /* 0x008fe20007f3e0ff */
[----:B------:R-:W-:Y:S01]  /*c160*/  UMOV UR14, 0x0 ;  /* 0x00000000000e7882 */ /* 0x000fe20000000000 */
[----:B------:R-:W-:Y:S01]  /*c170*/  R2UR UR16, R12 ;  /* 0x000000000c1072ca */ /* 0x000fe200000e0000 */
[C---:B------:R-:W-:Y:S01]  /*c180*/  VIADD R13, R16.reuse, UR35 ;  /* 0x00000023100d7c36 */ /* 0x040fe20008000000 */
[----:B------:R-:W-:Y:S01]  /*c190*/  R2UR UR6, R16 ;  /* 0x00000000100672ca */ /* 0x000fe200000e0000 */
[----:B------:R-:W-:Y:S01]  /*c1a0*/  IMAD.X R3, RZ, RZ, R8, P1 ;  /* 0x000000ffff037224 */ /* 0x000fe200008e0608 */
        /* <DEDUP_REMOVED lines=9> */
[----:B------:R-:W-:-:S02]  /*c240*/  UIADD3 UR24, UR16, 0x1f000, URZ ;  /* 0x0001f00010187890 */ /* 0x000fc4000fffe03f */
        /* <DEDUP_REMOVED lines=11> */
[----:B---34-:R-:W-:Y:S05]  /*c300*/  @!P1 BRA `(.L_x_607) ;  /* 0x0000001000849947 */ /* 0x018fea0003800000 */
.L_x_630:
[----:B-123--:R-:W-:Y:S01]  /*c310*/  SHF.R.S32.HI R21, RZ, 0x1f, R16 ;  /* 0x0000001fff157819 */ /* 0x00efe20000011410 */
[----:B------:R-:W-:Y:S06]  /*c320*/  @P0 BRA `(.L_x_608) ;  /* 0x00000000001c0947 */ /* 0x000fec0003800000 */
[----:B------:R1:W-:Y:S02]  /*c330*/  STL [R1+0x20], R0 ;  /* 0x0000200001007387 */ /* 0x0003e40000100800 */
[----:B-1----:R-:W-:-:S04]  /*c340*/  IMAD.MOV.U32 R0, RZ, RZ, 0x5140 ;  /* 0x00005140ff007424 */ /* 0x002fc800078e00ff */
[----:B------:R1:W-:Y:S02]  /*c350*/  SYNCS.ARRIVE.TRANS64 RZ, [R12+URZ+0x38838], R0 ;  /* 0x038838000cff79a7 */ /* 0x0003e4000800003f */
[----:B-1----:R1:W5:Y:S01]  /*c360*/  LDL.LU R0, [R1+0x20] ;  /* 0x0000200001007983 */ /* 0x0023620000300800 */
[----:B------:R-:W-:-:S13]  /*c370*/  ISETP.NE.AND P1, PT, R20, RZ, PT ;  /* 0x000000ff1400720c */ /* 0x000fda0003f25270 */
[----:B-1----:R-:W-:Y:S05]  /*c380*/  @!P1 BRA `(.L_x_608) ;  /* 0x0000000000049947 */ /* 0x002fea0003800000 */
[----:B------:R-:W-:Y:S01]  /*c390*/  BPT.TRAP 0x1 ;  /* 0x000000040000795c */ /* 0x000fe20000300000 */
.L_x_608:
[----:B------:R-:W-:Y:S01]  /*c3a0*/  IADD3 R16, P1, R16, R6, RZ ;  /* 0x0000000610107210 */ /* 0x000fe20007f3e0ff */
[----:B------:R-:W-:Y:S01]  /*c3b0*/  UMOV UR8, 0x0 ;  /* 0x0000000000087882 */ /* 0x000fe20000000000 */
[----:B------:R-:W-:Y:S01]  /*c3c0*/  R2UR UR14, R12 ;  /* 0x000000000c0e72ca */ /* 0x000fe200000e0000 */
[----:B------:R-:W-:Y:S01]  /*c3d0*/  UMOV UR9, 0x14f00000 ;  /* 0x14f0000000097882 */ /* 0x000fe20000000000 */
[----:B------:R-:W-:Y:S01]  /*c3e0*/  R2UR UR27, R13 ;  /* 0x000000000d1b72ca */ /* 0x000fe200000e0000 */
[----:B------:R-:W-:Y:S01]  /*c3f0*/  IMAD.X R21, R21, 0x1, R11, P1 ;  /* 0x0000000115157824 */ /* 0x000fe200008e060b */
[----:B------:R-:W-:Y:S01]  /*c400*/  LEA R14, P1, R16, R14, 0x2 ;  /* 0x0000000e100e7211 */ /* 0x000fe200078210ff */
[----:B------:R-:W-:Y:S01]  /*c410*/  UMOV UR26, URZ ;  /* 0x0000003f001a7c82 */ /* 0x000fe20008000000 */
[----:B------:R-:W-:Y:S01]  /*c420*/  R2UR UR6, R4 ;  /* 0x00000000040672ca */ /* 0x000fe200000e0000 */
[----:B------:R-:W-:Y:S01]  /*c430*/  UMOV UR28, UR20 ;  /* 0x00000014001c7c82 */ /* 0x000fe20008000000 */
[----:B------:R-:W-:Y:S01]  /*c440*/  LEA.HI.X R21, R16, R15, R21, 0x2, P1 ;  /* 0x0000000f10157211 */ /* 0x000fe200008f1415 */
[----:B------:R-:W-:Y:S01]  /*c450*/  UMOV UR29, UR21 ;  /* 0x00000015001d7c82 */ /* 0x000fe20008000000 */
[----:B------:R-:W-:Y:S01]  /*c460*/  R2UR UR7, R5 ;  /* 0x00000000050772ca */ /* 0x000fe200000e0000 */
[----:B------:R-:W-:Y:S01]  /*c470*/  UMOV UR18, 0x40 ;  /* 0x0000004000127882 */ /* 0x000fe20000000000 */
[----:B------:R-:W-:Y:S01]  /*c480*/  R2UR UR22, R14 ;  /* 0x000000000e1672ca */ /* 0x000fe200000e0000 */
[----:B------:R-:W-:Y:S01]  /*c490*/  UIADD3 UR24, UR14, 0x29000, URZ ;  /* 0x000290000e187890 */ /* 0x000fe2000fffe03f */
[----:B------:R-:W-:Y:S01]  /*c4a0*/  R2UR UR23, R21 ;  /* 0x00000000151772ca */ /* 0x000fe200000e0000 */
[----:B------:R-:W-:Y:S01]  /*c4b0*/  UIADD3 UR25, UR14, 0x38838, URZ ;  /* 0x000388380e197890 */ /* 0x000fe2000fffe03f */
[----:B------:R-:W-:Y:S01]  /*c4c0*/  LOP3.LUT R10, R10, 0x1, RZ, 0x3c, !PT ;  /* 0x000000010a0a7812 */ /* 0x000fe200078e3cff */
[----:B------:R-:W-:-:S02]  /*c4d0*/  UIADD3 UR16, UR14, 0x2b800, URZ ;  /* 0x0002b8000e107890 */ /* 0x000fc4000fffe03f */
[----:B------:R-:W-:Y:S01]  /*c4e0*/  UIADD3 UR14, UR14, 0x2e580, URZ ;  /* 0x0002e5800e0e7890 */ /* 0x000fe2000fffe03f */
[----:B------:R-:W-:Y:S01]  /*c4f0*/  SHF.L.U32 R5, R10, 0x1f, RZ ;  /* 0x0000001f0a057819 */ /* 0x000fe200000006ff */
[----:B------:R-:W-:Y:S01]  /*c500*/  UMOV UR19, UR27 ;  /* 0x0000001b00137c82 */ /* 0x000fe20008000000 */
[----:B------:R-:W-:Y:S01]  /*c510*/  UMOV UR17, UR25 ;  /* 0x0000001900117c82 */ /* 0x000fe20008000000 */
[----:B------:R-:W-:Y:S01]  /*c520*/  UMOV UR15, UR25 ;  /* 0x00000019000f7c82 */ /* 0x000fe20008000000 */
[----:B------:R1:W-:Y:S01]  /*c530*/  UTMALDG.4D [UR24], [UR6], desc[UR8] ;  /* 0x00000818060075b4 */ /* 0x0003e20008019000 */
[----:B------:R-:W-:Y:S01]  /*c540*/  UMOV UR10, 0x14 ;  /* 0x00000014000a7882 */ /* 0x000fe20000000000 */
[----:B------:R1:W-:Y:S02]  /*c550*/  UTMALDG.4D [UR16], [UR6], desc[UR8] ;  /* 0x00000810060075b4 */ /* 0x0003e40008019000 */
[----:B------:R1:W-:Y:S01]  /*c560*/  UBLKCP.S.G [UR14], [UR22], UR10 ;  /* 0x0000000e160073ba */ /* 0x0003e2000800020a */
[----:B------:R-:W2:Y:S02]  /*c570*/  SYNCS.PHASECHK.TRANS64.TRYWAIT P1, [R12+URZ+0x38820], R5 ;  /* 0x038820050c0075a7 */ /* 0x000ea4000802017f */
[----:B-12---:R-:W-:Y:S05]  /*c580*/  @!P1 BRA `(.L_x_609) ;  /* 0x0000000c00f89947 */ /* 0x006fea0003800000 */
.L_x_632:
[----:B------:R-:W-:Y:S05]  /*c590*/  @P0 BRA `(.L_x_610) ;  /* 0x0000000000140947 */ /* 0x000fea0003800000 */
[----:B------:R-:W-:Y:S01]  /*c5a0*/  ISETP.NE.AND P1, PT, R20, RZ, PT ;  /* 0x000000ff1400720c */ /* 0x000fe20003f25270 */
[----:B-1----:R-:W-:-:S04]  /*c5b0*/  IMAD.MOV.U32 R5, RZ, RZ, 0x5140 ;  /* 0x00005140ff057424 */ /* 0x002fc800078e00ff */
[----:B------:R2:W-:Y:S08]  /*c5c0*/  SYNCS.ARRIVE.TRANS64 RZ, [R12+URZ+0x38810], R5 ;  /* 0x038810050cff79a7 */ /* 0x0005f0000800003f */
[----:B------:R-:W-:Y:S05]  /*c5d0*/  @!P1 BRA `(.L_x_610) ;  /* 0x0000000000049947 */ /* 0x000fea0003800000 */
[----:B------:R-:W-:Y:S01]  /*c5e0*/  BPT.TRAP 0x1 ;  /* 0x000000040000795c */ /* 0x000fe20000300000 */
.L_x_610:
        /* <DEDUP_REMOVED lines=17> */
[----:B------:R-:W-:Y:S02]  /*c700*/  UIADD3 UR27, UR10, UR35, URZ ;  /* 0x000000230a1b7290 */ /* 0x000fe4000fffe03f */
        /* <DEDUP_REMOVED lines=8> */
[----:B------:R3:W-:Y:S02]  /*c790*/  UBLKCP.S.G [UR30], [UR22], UR14 ;  /* 0x0000001e160073ba */ /* 0x0007e4000800020e */
[----:B---3--:R-:W-:Y:S05]  /*c7a0*/  @P1 BRA `(.L_x_611) ;  /* 0xfffffff400941947 */ /* 0x008fea000383ffff */
[----:B-12---:R-:W-:-:S07]  /*c7b0*/  IMAD.U32 R5, RZ, RZ, UR10 ;  /* 0x0000000aff057e24 */ /* 0x006fce000f8e00ff */
.L_x_602:
[----:B--2---:R-:W2:Y:S02]  /*c7c0*/  LDL.LU R4, [R1] ;  /* 0x0000000001047983 */ /* 0x004ea40000300800 */
[----:B--2---:R-:W-:-:S13]  /*c7d0*/  ISETP.NE.AND P1, PT, R4, RZ, PT ;  /* 0x000000ff0400720c */ /* 0x004fda0003f25270 */
[----:B------:R-:W-:Y:S05]  /*c7e0*/  @!P1 BRA `(.L_x_601) ;  /* 0x0000000400309947 */ /* 0x000fea0003800000 */
[----:B------:R-:W-:-:S04]  /*c7f0*/  SHF.L.U32 R13, R10, 0x1f, RZ ;  /* 0x0000001f0a0d7819 */ /* 0x000fc800000006ff */
[----:B------:R-:W1:Y:S02]  /*c800*/  SYNCS.PHASECHK.TRANS64.TRYWAIT P1, [R12+URZ+0x38840], R13 ;  /* 0x0388400d0c0075a7 */ /* 0x000e64000802017f */
[----:B-1----:R-:W-:Y:S05]  /*c810*/  @!P1 BRA `(.L_x_612) ;  /* 0x0000000c006c9947 */ /* 0x002fea0003800000 */
.L_x_633:
[----:B------:R-:W-:Y:S05]  /*c820*/  @P0 BRA `(.L_x_613) ;  /* 0x0000000000140947 */ /* 0x000fea0003800000 */
[----:B------:R-:W-:Y:S01]  /*c830*/  ISETP.NE.AND P1, PT, R20, RZ, PT ;  /* 0x000000ff1400720c */ /* 0x000fe20003f25270 */
[----:B------:R-:W-:-:S04]  /*c840*/  IMAD.MOV.U32 R5, RZ, RZ, 0x5140 ;  /* 0x00005140ff057424 */ /* 0x000fc800078e00ff */
[----:B------:R2:W-:Y:S08]  /*c850*/  SYNCS.ARRIVE.TRANS64 RZ, [R12+URZ+0x38830], R5 ;  /* 0x038830050cff79a7 */ /* 0x0005f0000800003f */
[----:B------:R-:W-:Y:S05]  /*c860*/  @!P1 BRA `(.L_x_613) ;  /* 0x0000000000049947 */ /* 0x000fea0003800000 */
[----:B------:R-:W-:Y:S01]  /*c870*/  BPT.TRAP 0x1 ;  /* 0x000000040000795c */ /* 0x000fe20000300000 */
.L_x_613:
[----:B--2---:R-:W2:Y:S01]  /*c880*/  LDC.64 R4, c[0x0][0x728] ;  /* 0x0001ca00ff047b82 */ /* 0x004ea20000000a00 */
[----:B------:R-:W-:Y:S01]  /*c890*/  IMAD R19, R19, 0x50, RZ ;  /* 0x0000005013137824 */ /* 0x000fe200078e02ff */
[----:B------:R-:W-:Y:S01]  /*c8a0*/  R2UR UR14, R12 ;  /* 0x000000000c0e72ca */ /* 0x000fe200000e0000 */
[----:B------:R-:W-:Y:S01]  /*c8b0*/  UMOV UR8, 0x0 ;  /* 0x0000000000087882 */ /* 0x000fe20000000000 */
[----:B------:R-:W-:Y:S01]  /*c8c0*/  UMOV UR9, 0x14f00000 ;  /* 0x14f0000000097882 */ /* 0x000fe20000000000 */
[----:B------:R-:W-:Y:S01]  /*c8d0*/  UMOV UR26, URZ ;  /* 0x0000003f001a7c82 */ /* 0x000fe20008000000 */
[C---:B-----5:R-:W-:Y:S01]  /*c8e0*/  IADD3 R0, P1, R19.reuse, R6, RZ ;  /* 0x0000000613007210 */ /* 0x060fe20007f3e0ff */
        /* <DEDUP_REMOVED lines=8> */
[----:B------:R-:W-:Y:S02]  /*c970*/  UIADD3 UR27, UR27, UR35, URZ ;  /* 0x000000231b1b7290 */ /* 0x000fe4000fffe03f */
[----:B------:R-:W-:Y:S01]  /*c980*/  UIADD3 UR14, UR14, 0x2e380, URZ ;  /* 0x0002e3800e0e7890 */ /* 0x000fe2000fffe03f */
[----:B--2---:R-:W-:Y:S01]  /*c990*/  LEA R4, P2, R0, R4, 0x2 ;  /* 0x0000000400047211 */ /* 0x004fe200078410ff */
[----:B------:R-:W-:Y:S01]  /*c9a0*/  UMOV UR17, UR25 ;  /* 0x0000001900117c82 */ /* 0x000fe20008000000 */
[----:B------:R-:W-:-:S02]  /*c9b0*/  UMOV UR15, UR25 ;  /* 0x00000019000f7c82 */ /* 0x000fc40008000000 */
[----:B------:R-:W-:Y:S01]  /*c9c0*/  R2UR UR22, R4 ;  /* 0x00000000041672ca */ /* 0x000fe200000e0000 */
[----:B------:R-:W-:Y:S01]  /*c9d0*/  UMOV UR19, UR27 ;  /* 0x0000001b00137c82 */ /* 0x000fe20008000000 */
        /* <DEDUP_REMOVED lines=12> */
.L_x_634:
[----:B------:R-:W-:Y:S05]  /*caa0*/  @P0 BRA `(.L_x_615) ;  /* 0x0000000000140947 */ /* 0x000fea0003800000 */
[----:B------:R-:W-:Y:S01]  /*cab0*/  ISETP.NE.AND P0, PT, R20, RZ, PT ;  /* 0x000000ff1400720c */ /* 0x000fe20003f05270 */
[----:B------:R-:W-:-:S04]  /*cac0*/  IMAD.MOV.U32 R5, RZ, RZ, 0x5140 ;  /* 0x00005140ff057424 */ /* 0x000fc800078e00ff */
[----:B------:R3:W-:Y:S08]  /*cad0*/  SYNCS.ARRIVE.TRANS64 RZ, [R12+URZ+0x38818], R5 ;  /* 0x038818050cff79a7 */ /* 0x0007f0000800003f */
[----:B------:R-:W-:Y:S05]  /*cae0*/  @!P0 BRA `(.L_x_615) ;  /* 0x0000000000048947 */ /* 0x000fea0003800000 */
[----:B------:R-:W-:Y:S01]  /*caf0*/  BPT.TRAP 0x1 ;  /* 0x000000040000795c */ /* 0x000fe20000300000 */
.L_x_615:
        /* <DEDUP_REMOVED lines=15> */
[----:B------:R-:W-:Y:S02]  /*cbf0*/  UIADD3 UR27, UR10, UR35, URZ ;  /* 0x000000230a1b7290 */ /* 0x000fe4000fffe03f */
[----:B---3--:R-:W-:Y:S01]  /*cc00*/  IMAD.U32 R5, RZ, RZ, UR10 ;  /* 0x0000000aff057e24 */ /* 0x008fe2000f8e00ff */
[----:B------:R-:W-:Y:S02]  /*cc10*/  UIADD3 UR30, UR16, 0x2e200, URZ ;  /* 0x0002e200101e7890 */ /* 0x000fe4000fffe03f */
[----:B------:R-:W-:-:S02]  /*cc20*/  UIADD3 UR16, UR16, 0x21800, URZ ;  /* 0x0002180010107890 */ /* 0x000fc4000fffe03f */
[----:B------:R-:W-:Y:S01]  /*cc30*/  UIMAD.WIDE UR22, UR10, 0x4, UR4 ;  /* 0x000000040a1678a5 */ /* 0x000fe2000f8e0204 */
[----:B------:R-:W-:Y:S01]  /*cc40*/  UMOV UR17, UR25 ;  /* 0x0000001900117c82 */ /* 0x000fe20008000000 */
[----:B------:R-:W-:Y:S01]  /*cc50*/  UMOV UR19, UR27 ;  /* 0x0000001b00137c82 */ /* 0x000fe20008000000 */
[----:B------:R-:W-:Y:S01]  /*cc60*/  UMOV UR31, UR25 ;  /* 0x00000019001f7c82 */ /* 0x000fe20008000000 */
[----:B------:R3:W-:Y:S03]  /*cc70*/  UTMALDG.4D [UR24], [UR6], desc[UR8] ;  /* 0x00000818060075b4 */ /* 0x0007e60008019000 */
[----:B------:R3:W-:Y:S02]  /*cc80*/  UTMALDG.4D [UR16], [UR6], desc[UR8] ;  /* 0x00000810060075b4 */ /* 0x0007e40008019000 */
[----:B------:R3:W-:Y:S02]  /*cc90*/  UBLKCP.S.G [UR30], [UR22], UR14 ;  /* 0x0000001e160073ba */ /* 0x0007e4000800020e */
[----:B---3--:R-:W-:Y:S01]  /*cca0*/  NOP ;  /* 0x0000000000007918 */ /* 0x008fe20000000000 */
.L_x_601:
[----:B-----5:R-:W-:Y:S01]  /*ccb0*/  IMAD R4, R0, 0x8, R12 ;  /* 0x0000000800047824 */ /* 0x020fe200078e020c */
[----:B------:R-:W-:Y:S01]  /*ccc0*/  SHF.L.U32 R3, R10, 0x1f, RZ ;  /* 0x0000001f0a037819 */ /* 0x000fe200000006ff */
[----:B------:R-:W3:Y:S03]  /*ccd0*/  S2R R2, SR_TID.X ;  /* 0x0000000000027919 */ /* 0x000ee60000002100 */
[----:B------:R-:W4:Y:S01]  /*cce0*/  SYNCS.PHASECHK.TRANS64.TRYWAIT P0, [R4+URZ+0x38840], R3 ;  /* 0x03884003040075a7 */ /* 0x000f22000800017f */
[----:B---3--:R-:W-:-:S04]  /*ccf0*/  LOP3.LUT R2, R2, 0x7f, RZ, 0xc0, !PT ;  /* 0x0000007f02027812 */ /* 0x008fc800078ec0ff */
[----:B------:R-:W-:Y:S01]  /*cd00*/  ISETP.NE.AND P1, PT, R2, RZ, PT ;  /* 0x000000ff0200720c */ /* 0x000fe20003f25270 */
[----:B----4-:R-:W-:-:S12]  /*cd10*/  @!P0 BRA `(.L_x_616) ;  /* 0x0000000800548947 */ /* 0x010fd80003800000 */
.L_x_635:
[----:B------:R-:W-:Y:S05]  /*cd20*/  @P1 BRA `(.L_x_617) ;  /* 0x0000000000181947 */ /* 0x000fea0003800000 */
[----:B------:R-:W4:Y:S01]  /*cd30*/  S2R R2, SR_TID.X ;  /* 0x0000000000027919 */ /* 0x000f220000002100 */
[----:B---3--:R-:W-:-:S04]  /*cd40*/  IMAD.MOV.U32 R3, RZ, RZ, 0x5140 ;  /* 0x00005140ff037424 */ /* 0x008fc800078e00ff */
[----:B------:R3:W-:Y:S01]  /*cd50*/  SYNCS.ARRIVE.TRANS64 RZ, [R4+URZ+0x38830], R3 ;  /* 0x0388300304ff79a7 */ /* 0x0007e2000800003f */
[----:B----4-:R-:W-:-:S13]  /*cd60*/  LOP3.LUT P0, RZ, R2, 0x1f, RZ, 0xc0, !PT ;  /* 0x0000001f02ff7812 */ /* 0x010fda000780c0ff */
[----:B---3--:R-:W-:Y:S05]  /*cd70*/  @!P0 BRA `(.L_x_617) ;  /* 0x0000000000048947 */ /* 0x008fea0003800000 */
[----:B------:R-:W-:Y:S01]  /*cd80*/  BPT.TRAP 0x1 ;  /* 0x000000040000795c */ /* 0x000fe20000300000 */
.L_x_617:
[----:B---3--:R-:W3:Y:S01]  /*cd90*/  LDC.64 R2, c[0x0][0x728] ;  /* 0x0001ca00ff027b82 */ /* 0x008ee20000000a00 */
[C---:B------:R-:W-:Y:S01]  /*cda0*/  IADD3 R6, P0, R5.reuse, R6, RZ ;  /* 0x0000000605067210 */ /* 0x040fe20007f1e0ff */
[----:B------:R-:W-:Y:S01]  /*cdb0*/  UMOV UR8, 0x0 ;  /* 0x0000000000087882 */ /* 0x000fe20000000000 */
[----:B------:R-:W-:Y:S01]  /*cdc0*/  R2UR UR25, R4 ;  /* 0x00000000041972ca */ /* 0x000fe200000e0000 */
[C-C-:B------:R-:W-:Y:S01]  /*cdd0*/  IMAD R4, R0.reuse, 0x5000, R12.reuse ;  /* 0x0000500000047824 */ /* 0x140fe200078e020c */
[C---:B------:R-:W-:Y:S01]  /*cde0*/  LEA.HI.X.SX32 R11, R5.reuse, R11, 0x1, P0 ;  /* 0x0000000b050b7211 */ /* 0x040fe200000f0eff */
[----:B-12---:R-:W-:Y:S01]  /*cdf0*/  IMAD R12, R0, 0x200, R12 ;  /* 0x00000200000c7824 */ /* 0x006fe200078e020c */
[----:B------:R-:W-:Y:S01]  /*ce00*/  R2UR UR27, R5 ;  /* 0x00000000051b72ca */ /* 0x000fe200000e0000 */
[----:B------:R-:W-:Y:S01]  /*ce10*/  UMOV UR9, 0x14f00000 ;  /* 0x14f0000000097882 */ /* 0x000fe20000000000 */
[----:B------:R-:W-:Y:S01]  /*ce20*/  R2UR UR16, R4 ;  /* 0x00000000041072ca */ /* 0x000fe200000e0000 */
[----:B------:R-:W-:Y:S01]  /*ce30*/  UMOV UR26, URZ ;  /* 0x0000003f001a7c82 */ /* 0x000fe20008000000 */
[----:B------:R-:W-:Y:S01]  /*ce40*/  R2UR UR10, R12 ;  /* 0x000000000c0a72ca */ /* 0x000fe200000e0000 */
[----:B------:R-:W-:Y:S01]  /*ce50*/  UMOV UR28, UR20 ;  /* 0x00000014001c7c82 */ /* 0x000fe20008000000 */
[----:B------:R-:W-:Y:S01]  /*ce60*/  UMOV UR29, UR21 ;  /* 0x00000015001d7c82 */ /* 0x000fe20008000000 */
[----:B------:R-:W-:-:S02]  /*ce70*/  UMOV UR18, 0x40 ;  /* 0x0000004000127882 */ /* 0x000fc40000000000 */
[----:B------:R-:W-:-:S04]  /*ce80*/  UIADD3 UR25, UR25, 0x38830, URZ ;  /* 0x0003883019197890 */ /* 0x000fc8000fffe03f */
[----:B------:R-:W-:Y:S02]  /*ce90*/  UIADD3 UR27, UR27, UR35, URZ ;  /* 0x000000231b1b7290 */ /* 0x000fe4000fffe03f */
[----:B------:R-:W-:Y:S01]  /*cea0*/  UIADD3 UR24, UR16, 0x24000, URZ ;  /* 0x0002400010187890 */ /* 0x000fe2000fffe03f */
[C---:B---3--:R-:W-:Y:S01]  /*ceb0*/  LEA R2, P0, R6.reuse, R2, 0x2 ;  /* 0x0000000206027211 */ /* 0x048fe200078010ff */
[----:B------:R-:W-:Y:S02]  /*cec0*/  UIADD3 UR16, UR16, 0x26800, URZ ;  /* 0x0002680010107890 */ /* 0x000fe4000fffe03f */
[----:B------:R-:W-:Y:S01]  /*ced0*/  UIADD3 UR14, UR10, 0x2e380, URZ ;  /* 0x0002e3800a0e7890 */ /* 0x000fe2000fffe03f */
[----:B------:R-:W-:Y:S01]  /*cee0*/  LEA.HI.X R3, R6, R3, R11, 0x2, P0 ;  /* 0x0000000306037211 */ /* 0x000fe200000f140b */
[----:B------:R-:W-:Y:S01]  /*cef0*/  UMOV UR17, UR25 ;  /* 0x0000001900117c82 */ /* 0x000fe20008000000 */
[----:B------:R-:W-:Y:S01]  /*cf00*/  IADD3 R9, P0, R9, 0x1f0, RZ ;  /* 0x000001f009097810 */ /* 0x000fe20007f1e0ff */
[----:B------:R-:W-:Y:S01]  /*cf10*/  UMOV UR19, UR27 ;  /* 0x0000001b00137c82 */ /* 0x000fe20008000000 */
[----:B------:R-:W-:Y:S01]  /*cf20*/  R2UR UR22, R2 ;  /* 0x00000000021672ca */ /* 0x000fe200000e0000 */
[----:B------:R-:W-:Y:S01]  /*cf30*/  UMOV UR15, UR25 ;  /* 0x00000019000f7c82 */ /* 0x000fe20008000000 */
[----:B------:R-:W-:Y:S01]  /*cf40*/  R2UR UR6, R9 ;  /* 0x00000000090672ca */ /* 0x000fe200000e0000 */
[----:B------:R-:W-:Y:S01]  /*cf50*/  IMAD.X R8, RZ, RZ, R8, P0 ;  /* 0x000000ffff087224 */ /* 0x000fe200000e0608 */
[----:B------:R-:W-:Y:S01]  /*cf60*/  R2UR UR23, R3 ;  /* 0x00000000031772ca */ /* 0x000fe200000e0000 */
[----:B------:R-:W-:Y:S01]  /*cf70*/  UMOV UR10, 0x14 ;  /* 0x00000014000a7882 */ /* 0x000fe20000000000 */
[----:B------:R-:W-:-:S02]  /*cf80*/  VIADD R9, R0, 0x1 ;  /* 0x0000000100097836 */ /* 0x000fc40000000000 */
[----:B------:R-:W-:-:S03]  /*cf90*/  R2UR UR7, R8 ;  /* 0x00000000080772ca */ /* 0x000fc600000e0000 */
[----:B------:R-:W-:-:S04]  /*cfa0*/  ISETP.NE.AND P0, PT, R9, 0x2, PT ;  /* 0x000000020900780c */ /* 0x000fc80003f05270 */
[----:B------:R-:W-:Y:S02]  /*cfb0*/  SEL R3, RZ, 0x1, P0 ;  /* 0x00000001ff037807 */ /* 0x000fe40000000000 */
[----:B------:R-:W-:Y:S02]  /*cfc0*/  SEL R9, R9, RZ, P0 ;  /* 0x000000ff09097207 */ /* 0x000fe40000000000 */
[----:B------:R-:W-:Y:S02]  /*cfd0*/  LOP3.LUT R0, R10, R3, RZ, 0x3c, !PT ;  /* 0x000000030a007212 */ /* 0x000fe400078e3cff */
[----:B------:R1:W-:Y:S01]  /*cfe0*/  UTMALDG.4D [UR24], [UR6], desc[UR8] ;  /* 0x00000818060075b4 */ /* 0x0003e20008019000 */
[----:B------:R1:W-:Y:S01]  /*cff0*/  UTMALDG.4D [UR16], [UR6], desc[UR8] ;  /* 0x00000810060075b4 */ /* 0x0003e20008019000 */
[----:B------:R1:W-:Y:S02]  /*d000*/  UBLKCP.S.G [UR14], [UR22], UR10 ;  /* 0x0000000e160073ba */ /* 0x0003e4000800020a */
[----:B-1----:R-:W-:Y:S01]  /*d010*/  NOP ;  /* 0x0000000000007918 */ /* 0x002fe20000000000 */
.L_x_598:
[----:B------:R-:W-:Y:S05]  /*d020*/  BSYNC B0 ;  /* 0x0000000000007941 */ /* 0x000fea0003800000 */
.L_x_596:
[----:B------:R-:W-:-:S03]  /*d030*/  UMOV UR6, 0xffffffff ;  /* 0xffffffff00067882 */ /* 0x000fc60000000000 */
[----:B------:R-:W-:Y:S05]  /*d040*/  BRA.DIV UR6, `(.L_x_618) ;  /* 0x00000006069c7947 */ /* 0x000fea000b800000 */
[----:B------:R-:W-:-:S13]  /*d050*/  ELECT P6, URZ, PT ;  /* 0x00000000003f782f */ /* 0x000fda00038c0000 */
.L_x_638:
[----:B------:R-:W-:Y:S05]  /*d060*/  @!P6 BRA `(.L_x_481) ;  /* 0x000000000084e947 */ /* 0x000fea0003800000 */
[----:B------:R-:W3:Y:S02]  /*d070*/  LDL.LU R2, [R1+0x8] ;  /* 0x0000080001027983 */ /* 0x000ee40000300800 */
[----:B---3--:R-:W-:-:S04]  /*d080*/  LOP3.LUT R2, R2, 0x2, RZ, 0xfc, !PT ;  /* 0x0000000202027812 */ /* 0x008fc800078efcff */
[----:B------:R-:W-:-:S13]  /*d090*/  ISETP.NE.AND P2, PT, R2, 0x3, PT ;  /* 0x000000030200780c */ /* 0x000fda0003f45270 */
[----:B------:R-:W-:Y:S05]  /*d0a0*/  @!P2 BRA `(.L_x_619) ;  /* 0x000000000004a947 */ /* 0x000fea0003800000 */
[----:B--2---:R-:W-:Y:S01]  /*d0b0*/  BPT.TRAP 0x1 ;  /* 0x000000040000795c */ /* 0x004fe20000300000 */
.L_x_619:
        /* <DEDUP_REMOVED lines=15> */
.L_x_639:
[----:B------:R-:W3:Y:S02]  /*d1b0*/  SYNCS.PHASECHK.TRANS64.TRYWAIT P0, [R11+URZ], R2 ;  /* 0x000000020b0075a7 */ /* 0x000ee4000800017f */
[----:B---3--:R-:W-:Y:S05]  /*d1c0*/  @!P0 BRA `(.L_x_621) ;  /* 0x0000000400708947 */ /* 0x008fea0003800000 */
.L_x_640:
[----:B------:R-:W-:Y:S05]  /*d1d0*/  @!P2 BRA `(.L_x_622) ;  /* 0x000000000004a947 */ /* 0x000fea0003800000 */
[----:B--2---:R-:W-:Y:S01]  /*d1e0*/  BPT.TRAP 0x1 ;  /* 0x000000040000795c */ /* 0x004fe20000300000 */
.L_x_622:
[----:B------:R-:W-:-:S04]  /*d1f0*/  VIADD R0, R6, 0x38840 ;  /* 0x0003884006007836 */ /* 0x000fc80000000000 */
[----:B------:R-:W-:-:S04]  /*d200*/  IMAD R9, R9, 0x8, R0 ;  /* 0x0000000809097824 */ /* 0x000fc800078e0200 */
[----:B------:R-:W4:Y:S02]  /*d210*/  SYNCS.PHASECHK.TRANS64.TRYWAIT P0, [R9+URZ], R4 ;  /* 0x00000004090075a7 */ /* 0x000f24000800017f */
[----:B----4-:R-:W-:Y:S05]  /*d220*/  @!P0 BRA `(.L_x_623) ;  /* 0x00000004006c8947 */ /* 0x010fea0003800000 */
.L_x_641:
[----:B------:R-:W-:-:S07]  /*d230*/  IMAD R3, R3, 0x8, R0 ;  /* 0x0000000803037824 */ /* 0x000fce00078e0200 */
.L_x_624:
[----:B------:R1:W1:Y:S02]  /*d240*/  SYNCS.PHASECHK.TRANS64.TRYWAIT P0, [R3+URZ], R2 ;  /* 0x00000002030075a7 */ /* 0x000264000800017f */
[----:B-1----:R-:W-:Y:S05]  /*d250*/  @!P0 NANOSLEEP.SYNCS 0x989680 ;  /* 0x009896800000895d */ /* 0x002fea0003900000 */
[----:B------:R-:W1:Y:S02]  /*d260*/  @!P0 SYNCS.PHASECHK.TRANS64 P0, [R3+URZ], R2 ;  /* 0x00000002030085a7 */ /* 0x000e64000800007f */
[----:B-1----:R-:W-:Y:S05]  /*d270*/  @!P0 BRA `(.L_x_624) ;  /* 0xfffffffc00f08947 */ /* 0x002fea000383ffff */
.L_x_481:
[----:B--2---:R-:W-:Y:S05]  /*d280*/  BSYNC B6 ;  /* 0x0000000000067941 */ /* 0x004fea0003800000 */
.L_x_475:
[----:B------:R-:W-:Y:S05]  /*d290*/  EXIT ;  /* 0x000000000000794d */ /* 0x000fea0003800000 */
.L_x_491:
[----:B------:R-:W-:Y:S02]  /*d2a0*/  IMAD.MOV.U32 R12, RZ, RZ, RZ ;  /* 0x000000ffff0c7224 */ /* 0x000fe400078e00ff */
[----:B------:R-:W-:Y:S02]  /*d2b0*/  IMAD.MOV.U32 R11, RZ, RZ, 0x1f ;  /* 0x0000001fff0b7424 */ /* 0x000fe400078e00ff */
[----:B------:R-:W-:-:S07]  /*d2c0*/  IMAD.MOV.U32 R15, RZ, RZ, -0x1 ;  /* 0xffffffffff0f7424 */ /* 0x000fce00078e00ff */
[----:B------:R-:W-:Y:S05]  /*d2d0*/  WARPSYNC.COLLECTIVE R15, `(.L_x_625) ;  /* 0x000000000f087348 */ /* 0x000fea0003c00000 */
[----:B------:R1:W2:Y:S02]  /*d2e0*/  SHFL.IDX P6, R14, R13, R12, R11 ;  /* 0x0000000c0d0e7389 */ /* 0x0002a400000c000b */
[----:B-12---:R-:W-:Y:S01]  /*d2f0*/  ENDCOLLECTIVE ;  /* 0x000000000000791b */ /* 0x006fe20003800000 */
.L_x_625:
[----:B------:R-:W-:Y:S05]  /*d300*/  BRA `(.L_x_626) ;  /* 0xffffff4000247947 */ /* 0x000fea000383ffff */
.L_x_493:
        /* <DEDUP_REMOVED lines=8> */
.L_x_497:
[----:B---3--:R3:W4:Y:S02]  /*d390*/  SYNCS.PHASECHK.TRANS64.TRYWAIT P1, [R3+URZ+0x38810], R154 ;  /* 0x0388109a030075a7 */ /* 0x008724000802017f */
[----:B----4-:R-:W-:Y:S05]  /*d3a0*/  @!P1 NANOSLEEP.SYNCS 0x989680 ;  /* 0x009896800000995d */ /* 0x010fea0003900000 */
[----:B------:R-:W4:Y:S02]  /*d3b0*/  @!P1 SYNCS.PHASECHK.TRANS64 P1, [R3+URZ+0x38810], R154 ;  /* 0x0388109a030095a7 */ /* 0x000f24000802007f */
[----:B----4-:R-:W-:Y:S05]  /*d3c0*/  @!P1 BRA `(.L_x_497) ;  /* 0xfffffffc00f09947 */ /* 0x010fea000383ffff */
[----:B------:R-:W-:Y:S05]  /*d3d0*/  BRA `(.L_x_496) ;  /* 0xffffff4800287947 */ /* 0x000fea000383ffff */
.L_x_501:
[----:B------:R1:W1:Y:S02]  /*d3e0*/  SYNCS.PHASECHK.TRANS64.TRYWAIT P1, [R3+URZ+0x38830], R154 ;  /* 0x0388309a030075a7 */ /* 0x000264000802017f */
[----:B-1----:R-:W-:Y:S05]  /*d3f0*/  @!P1 NANOSLEEP.SYNCS 0x989680 ;  /* 0x009896800000995d */ /* 0x002fea0003900000 */
[----:B------:R-:W1:Y:S02]  /*d400*/  @!P1 SYNCS.PHASECHK.TRANS64 P1, [R3+URZ+0x38830], R154 ;  /* 0x0388309a030095a7 */ /* 0x000e64000802007f */
[----:B-1----:R-:W-:Y:S05]  /*d410*/  @!P1 BRA `(.L_x_501) ;  /* 0xfffffffc00f09947 */ /* 0x002fea000383ffff */
[----:B------:R-:W-:Y:S05]  /*d420*/  BRA `(.L_x_500) ;  /* 0xffffff5800b47947 */ /* 0x000fea000383ffff */
.L_x_599:
[----:B-1----:R1:W2:Y:S02]  /*d430*/  SYNCS.PHASECHK.TRANS64.TRYWAIT P1, [R12+URZ+0x38820], R3 ;  /* 0x038820030c0075a7 */ /* 0x0022a4000802017f */
[----:B--2---:R-:W-:Y:S05]  /*d440*/  @!P1 NANOSLEEP.SYNCS 0x989680 ;  /* 0x009896800000995d */ /* 0x004fea0003900000 */
[----:B------:R-:W2:Y:S02]  /*d450*/  @!P1 SYNCS.PHASECHK.TRANS64 P1, [R12+URZ+0x38820], R3 ;  /* 0x038820030c0095a7 */ /* 0x000ea4000802007f */
[----:B--2---:R-:W-:Y:S05]  /*d460*/  @!P1 BRA `(.L_x_599) ;  /* 0xfffffffc00f09947 */ /* 0x004fea000383ffff */
[----:B------:R-:W-:Y:S05]  /*d470*/  BRA `(.L_x_627) ;  /* 0xffffffe000ec7947 */ /* 0x000fea000383ffff */
.L_x_603:
[----:B-1----:R1:W3:Y:S02]  /*d480*/  SYNCS.PHASECHK.TRANS64.TRYWAIT P1, [R12+URZ+0x38840], R21 ;  /* 0x038840150c0075a7 */ /* 0x0022e4000802017f */
[----:B---3--:R-:W-:Y:S05]  /*d490*/  @!P1 NANOSLEEP.SYNCS 0x989680 ;  /* 0x009896800000995d */ /* 0x008fea0003900000 */
[----:B------:R-:W3:Y:S02]  /*d4a0*/  @!P1 SYNCS.PHASECHK.TRANS64 P1, [R12+URZ+0x38840], R21 ;  /* 0x038840150c0095a7 */ /* 0x000ee4000802007f */
[----:B---3--:R-:W-:Y:S05]  /*d4b0*/  @!P1 BRA `(.L_x_603) ;  /* 0xfffffffc00f09947 */ /* 0x008fea000383ffff */
[----:B------:R-:W-:Y:S05]  /*d4c0*/  BRA `(.L_x_628) ;  /* 0xffffffe800587947 */ /* 0x000fea000383ffff */
.L_x_605:
[----:B--2---:R2:W3:Y:S02]  /*d4d0*/  SYNCS.PHASECHK.TRANS64.TRYWAIT P1, [R12+URZ+0x38828], R21 ;  /* 0x038828150c0075a7 */ /* 0x0044e4000802017f */
[----:B---3--:R-:W-:Y:S05]  /*d4e0*/  @!P1 NANOSLEEP.SYNCS 0x989680 ;  /* 0x009896800000995d */ /* 0x008fea0003900000 */
[----:B------:R-:W3:Y:S02]  /*d4f0*/  @!P1 SYNCS.PHASECHK.TRANS64 P1, [R12+URZ+0x38828], R21 ;  /* 0x038828150c0095a7 */ /* 0x000ee4000802007f */
[----:B---3--:R-:W-:Y:S05]  /*d500*/  @!P1 BRA `(.L_x_605) ;  /* 0xfffffffc00f09947 */ /* 0x008fea000383ffff */
[----:B------:R-:W-:Y:S05]  /*d510*/  BRA `(.L_x_629) ;  /* 0xffffffe800f07947 */ /* 0x000fea000383ffff */
.L_x_607:
[----:B---3--:R3:W4:Y:S02]  /*d520*/  SYNCS.PHASECHK.TRANS64.TRYWAIT P1, [R12+URZ+0x38848], R21 ;  /* 0x038848150c0075a7 */ /* 0x008724000802017f */
[----:B----4-:R-:W-:Y:S05]  /*d530*/  @!P1 NANOSLEEP.SYNCS 0x989680 ;  /* 0x009896800000995d */ /* 0x010fea0003900000 */
[----:B------:R-:W4:Y:S02]  /*d540*/  @!P1 SYNCS.PHASECHK.TRANS64 P1, [R12+URZ+0x38848], R21 ;  /* 0x038848150c0095a7 */ /* 0x000f24000802007f */
[----:B----4-:R-:W-:Y:S05]  /*d550*/  @!P1 BRA `(.L_x_607) ;  /* 0xfffffffc00f09947 */ /* 0x010fea000383ffff */
[----:B------:R-:W-:Y:S05]  /*d560*/  BRA `(.L_x_630) ;  /* 0xffffffec00687947 */ /* 0x000fea000383ffff */
.L_x_609:
[----:B------:R-:W-:-:S07]  /*d570*/  SHF.L.U32 R5, R10, 0x1f, RZ ;  /* 0x0000001f0a057819 */ /* 0x000fce00000006ff */
.L_x_631:
[----:B-1----:R1:W2:Y:S02]  /*d580*/  SYNCS.PHASECHK.TRANS64.TRYWAIT P1, [R12+URZ+0x38820], R5 ;  /* 0x038820050c0075a7 */ /* 0x0022a4000802017f */
[----:B--2---:R-:W-:Y:S05]  /*d590*/  @!P1 NANOSLEEP.SYNCS 0x989680 ;  /* 0x009896800000995d */ /* 0x004fea0003900000 */
[----:B------:R-:W2:Y:S02]  /*d5a0*/  @!P1 SYNCS.PHASECHK.TRANS64 P1, [R12+URZ+0x38820], R5 ;  /* 0x038820050c0095a7 */ /* 0x000ea4000802007f */
[----:B--2---:R-:W-:Y:S05]  /*d5b0*/  @!P1 BRA `(.L_x_631) ;  /* 0xfffffffc00f09947 */ /* 0x004fea000383ffff */
[----:B------:R-:W-:Y:S05]  /*d5c0*/  BRA `(.L_x_632) ;  /* 0xffffffec00f07947 */ /* 0x000fea000383ffff */
.L_x_612:
[----:B-1----:R1:W2:Y:S02]  /*d5d0*/  SYNCS.PHASECHK.TRANS64.TRYWAIT P1, [R12+URZ+0x38840], R13 ;  /* 0x0388400d0c0075a7 */ /* 0x0022a4000802017f */
[----:B--2---:R-:W-:Y:S05]  /*d5e0*/  @!P1 NANOSLEEP.SYNCS 0x989680 ;  /* 0x009896800000995d */ /* 0x004fea0003900000 */
[----:B------:R-:W2:Y:S02]  /*d5f0*/  @!P1 SYNCS.PHASECHK.TRANS64 P1, [R12+URZ+0x38840], R13 ;  /* 0x0388400d0c0095a7 */ /* 0x000ea4000802007f */
[----:B--2---:R-:W-:Y:S05]  /*d600*/  @!P1 BRA `(.L_x_612) ;  /* 0xfffffffc00f09947 */ /* 0x004fea000383ffff */
[----:B------:R-:W-:Y:S05]  /*d610*/  BRA `(.L_x_633) ;  /* 0xfffffff000807947 */ /* 0x000fea000383ffff */
.L_x_614:
[----:B--2---:R2:W3:Y:S02]  /*d620*/  SYNCS.PHASECHK.TRANS64.TRYWAIT P1, [R12+URZ+0x38828], R13 ;  /* 0x0388280d0c0075a7 */ /* 0x0044e4000802017f */
[----:B---3--:R-:W-:Y:S05]  /*d630*/  @!P1 NANOSLEEP.SYNCS 0x989680 ;  /* 0x009896800000995d */ /* 0x008fea0003900000 */
[----:B------:R-:W3:Y:S02]  /*d640*/  @!P1 SYNCS.PHASECHK.TRANS64 P1, [R12+URZ+0x38828], R13 ;  /* 0x0388280d0c0095a7 */ /* 0x000ee4000802007f */
[----:B---3--:R-:W-:Y:S05]  /*d650*/  @!P1 BRA `(.L_x_614) ;  /* 0xfffffffc00f09947 */ /* 0x008fea000383ffff */
[----:B------:R-:W-:Y:S05]  /*d660*/  BRA `(.L_x_634) ;  /* 0xfffffff4000c7947 */ /* 0x000fea000383ffff */
.L_x_616:
[----:B---3--:R3:W4:Y:S02]  /*d670*/  SYNCS.PHASECHK.TRANS64.TRYWAIT P0, [R4+URZ+0x38840], R3 ;  /* 0x03884003040075a7 */ /* 0x008724000800017f */
[----:B----4-:R-:W-:Y:S05]  /*d680*/  @!P0 NANOSLEEP.SYNCS 0x989680 ;  /* 0x009896800000895d */ /* 0x010fea0003900000 */
[----:B------:R-:W4:Y:S02]  /*d690*/  @!P0 SYNCS.PHASECHK.TRANS64 P0, [R4+URZ+0x38840], R3 ;  /* 0x03884003040085a7 */ /* 0x000f24000800007f */
[----:B----4-:R-:W-:Y:S05]  /*d6a0*/  @!P0 BRA `(.L_x_616) ;  /* 0xfffffffc00f08947 */ /* 0x010fea000383ffff */
[----:B------:R-:W-:Y:S05]  /*d6b0*/  BRA `(.L_x_635) ;  /* 0xfffffff400987947 */ /* 0x000fea000383ffff */
.L_x_618:
[----:B------:R-:W-:Y:S01]  /*d6c0*/  BSSY B0, `(.L_x_636) ;  /* 0x0000006000007945 */ /* 0x000fe20003800000 */
[----:B------:R-:W-:-:S07]  /*d6d0*/  IMAD.MOV.U32 R15, RZ, RZ, -0x1 ;  /* 0xffffffffff0f7424 */ /* 0x000fce00078e00ff */
[----:B--2---:R-:W-:Y:S05]  /*d6e0*/  WARPSYNC.COLLECTIVE R15, `(.L_x_637) ;  /* 0x000000000f0c7348 */ /* 0x004fea0003c00000 */
[----:B------:R-:W-:Y:S02]  /*d6f0*/  ELECT P6, UR62, PT ;  /* 0x00000000003e782f */ /* 0x000fe400038c0000 */
[----:B------:R-:W-:Y:S01]  /*d700*/  MOV R14, UR62 ;  /* 0x0000003e000e7c02 */ /* 0x000fe20008000f00 */
[----:B--2---:R-:W-:Y:S10]  /*d710*/  ENDCOLLECTIVE ;  /* 0x000000000000791b */ /* 0x004ff40003800000 */
.L_x_637:
[----:B------:R-:W-:Y:S05]  /*d720*/  BSYNC B0 ;  /* 0x0000000000007941 */ /* 0x000fea0003800000 */
.L_x_636:
[----:B------:R-:W-:Y:S05]  /*d730*/  BRA `(.L_x_638) ;  /* 0xfffffff800487947 */ /* 0x000fea000383ffff */
.L_x_620:
[----:B-1----:R1:W3:Y:S02]  /*d740*/  SYNCS.PHASECHK.TRANS64.TRYWAIT P0, [R7+URZ], R4 ;  /* 0x00000004070075a7 */ /* 0x0022e4000800017f */
[----:B---3--:R-:W-:Y:S05]  /*d750*/  @!P0 NANOSLEEP.SYNCS 0x989680 ;  /* 0x009896800000895d */ /* 0x008fea0003900000 */
[----:B------:R-:W3:Y:S02]  /*d760*/  @!P0 SYNCS.PHASECHK.TRANS64 P0, [R7+URZ], R4 ;  /* 0x00000004070085a7 */ /* 0x000ee4000800007f */
[----:B---3--:R-:W-:Y:S05]  /*d770*/  @!P0 BRA `(.L_x_620) ;  /* 0xfffffffc00f08947 */ /* 0x008fea000383ffff */
[----:B------:R-:W-:Y:S05]  /*d780*/  BRA `(.L_x_639) ;  /* 0xfffffff800887947 */ /* 0x000fea000383ffff */
.L_x_621:
[----:B---3--:R3:W4:Y:S02]  /*d790*/  SYNCS.PHASECHK.TRANS64.TRYWAIT P0, [R11+URZ], R2 ;  /* 0x000000020b0075a7 */ /* 0x008724000800017f */
[----:B----4-:R-:W-:Y:S05]  /*d7a0*/  @!P0 NANOSLEEP.SYNCS 0x989680 ;  /* 0x009896800000895d */ /* 0x010fea0003900000 */
[----:B------:R-:W4:Y:S02]  /*d7b0*/  @!P0 SYNCS.PHASECHK.TRANS64 P0, [R11+URZ], R2 ;  /* 0x000000020b0085a7 */ /* 0x000f24000800007f */
[----:B----4-:R-:W-:Y:S05]  /*d7c0*/  @!P0 BRA `(.L_x_621) ;  /* 0xfffffffc00f08947 */ /* 0x010fea000383ffff */
[----:B------:R-:W-:Y:S05]  /*d7d0*/  BRA `(.L_x_640) ;  /* 0xfffffff8007c7947 */ /* 0x000fea000383ffff */
.L_x_623:
[----:B----4-:R4:W1:Y:S02]  /*d7e0*/  SYNCS.PHASECHK.TRANS64.TRYWAIT P0, [R9+URZ], R4 ;  /* 0x00000004090075a7 */ /* 0x010864000800017f */
[----:B-1----:R-:W-:Y:S05]  /*d7f0*/  @!P0 NANOSLEEP.SYNCS 0x989680 ;  /* 0x009896800000895d */ /* 0x002fea0003900000 */
[----:B------:R-:W1:Y:S02]  /*d800*/  @!P0 SYNCS.PHASECHK.TRANS64 P0, [R9+URZ], R4 ;  /* 0x00000004090085a7 */ /* 0x000e64000800007f */
[----:B-1----:R-:W-:Y:S05]  /*d810*/  @!P0 BRA `(.L_x_623) ;  /* 0xfffffffc00f08947 */ /* 0x002fea000383ffff */
[----:B------:R-:W-:Y:S05]  /*d820*/  BRA `(.L_x_641) ;  /* 0xfffffff800807947 */ /* 0x000fea000383ffff */
.L_x_642:
        /* <DEDUP_REMOVED lines=13> */
.L_x_3687:


//--------------------- .text._ZN7cutlass13device_kernelIN5flash11enable_sm90INS1_16FlashAttnBwdSm90INS1_25CollectiveMainloopBwdSm90ILi2ELi2ELi2EN4cute5tupleIJNS5_1CILi1EEES8_S8_EEENS6_IJNS7_ILi80EEENS7_ILi128EEESB_EEENS_10bfloat16_tEfNS_4arch4Sm90ELb0ELb0ELb0ELb1ELb1ELb1ELb0ELb1ELi2ELi1ELi2ELi1ELb0EEENS1_21CollectiveEpilogueBwdISC_SD_SF_Li256ELb1ELb0ELi1EEENS1_19SingleTileSchedulerILb1ELb0ELb0ELi128EEEEEEEEEvNT_6ParamsE --------------------------
	.section	.text._ZN7cutlass13device_kernelIN5flash11enable_sm90INS1_16FlashAttnBwdSm90INS1_25CollectiveMainloopBwdSm90ILi2ELi2ELi2EN4cute5tupleIJNS5_1CILi1EEES8_S8_EEENS6_IJNS7_ILi80EEENS7_ILi128EEESB_EEENS_10bfloat16_tEfNS_4arch4Sm90ELb0ELb0ELb0ELb1ELb1ELb1ELb0ELb1ELi2ELi1ELi2ELi1ELb0EEENS1_21CollectiveEpilogueBwdISC_SD_SF_Li256ELb1ELb0ELi1EEENS1_19SingleTileSchedulerILb1ELb0ELb0ELi128EEEEEEEEEvNT_6ParamsE,"ax",@progbits
	.align	128
.text._ZN7cutlass13device_kernelIN5flash11enable_sm90INS1_16FlashAttnBwdSm90INS1_25CollectiveMainloopBwdSm90ILi2ELi2ELi2EN4cute5tupleIJNS5_1CILi1EEES8_S8_EEENS6_IJNS7_ILi80EEENS7_ILi128EEESB_EEENS_10bfloat16_tEfNS_4arch4Sm90ELb0ELb0ELb0ELb1ELb1ELb1ELb0ELb1ELi2ELi1ELi2ELi1ELb0EEENS1_21CollectiveEpilogueBwdISC_SD_SF_Li256ELb1ELb0ELi1EEENS1_19SingleTileSchedulerILb1ELb0ELb0ELi128EEEEEEEEEvNT_6ParamsE:
        .type           _ZN7cutlass13device_kernelIN5flash11enable_sm90INS1_16FlashAttnBwdSm90INS1_25CollectiveMainloopBwdSm90ILi2ELi2ELi2EN4cute5tupleIJNS5_1CILi1EEES8_S8_EEENS6_IJNS7_ILi80EEENS7_ILi128EEESB_EEENS_10bfloat16_tEfNS_4arch4Sm90ELb0ELb0ELb0ELb1ELb1ELb1ELb0ELb1ELi2ELi1ELi2ELi1ELb0EEENS1_21CollectiveEpilogueBwdISC_SD_SF_Li256ELb1ELb0ELi1EEENS1_19SingleTileSchedulerILb1ELb0ELb0ELi128EEEEEEEEEvNT_6ParamsE,@function
        .size           _ZN7cutlass13device_kernelIN5flash11enable_sm90INS1_16FlashAttnBwdSm90INS1_25CollectiveMainloopBwdSm90ILi2ELi2ELi2EN4cute5tupleIJNS5_1CILi1EEES8_S8_EEENS6_IJNS7_ILi80EEENS7_ILi128EEESB_EEENS_10bfloat16_tEfNS_4arch4Sm90ELb0ELb0ELb0ELb1ELb1ELb1ELb0ELb1ELi2ELi1ELi2ELi1ELb0EEENS1_21CollectiveEpilogueBwdISC_SD_SF_Li256ELb1ELb0ELi1EEENS1_19SingleTileSchedulerILb1ELb0ELb0ELi128EEEEEEEEEvNT_6ParamsE,(.L_x_3688 - _ZN7cutlass13device_kernelIN5flash11enable_sm90INS1_16FlashAttnBwdSm90INS1_25CollectiveMainloopBwdSm90ILi2ELi2ELi2EN4cute5tupleIJNS5_1CILi1EEES8_S8_EEENS6_IJNS7_ILi80EEENS7_ILi128EEESB_EEENS_10bfloat16_tEfNS_4arch4Sm90ELb0ELb0ELb0ELb1ELb1ELb1ELb0ELb1ELi2ELi1ELi2ELi1ELb0EEENS1_21CollectiveEpilogueBwdISC_SD_SF_Li256ELb1ELb0ELi1EEENS1_19SingleTileSchedulerILb1ELb0ELb0ELi128EEEEEEEEEvNT_6ParamsE)
        .other          _ZN7cutlass13device_kernelIN5flash11enable_sm90INS1_16FlashAttnBwdSm90INS1_25CollectiveMainloopBwdSm90ILi2ELi2ELi2EN4cute5tupleIJNS5_1CILi1EEES8_S8_EEENS6_IJNS7_ILi80EEENS7_ILi128EEESB_EEENS_10bfloat16_tEfNS_4arch4Sm90ELb0ELb0ELb0ELb1ELb1ELb1ELb0ELb1ELi2ELi1ELi2ELi1ELb0EEENS1_21CollectiveEpilogueBwdISC_SD_SF_Li256ELb1ELb0ELi1EEENS1_19SingleTileSchedulerILb1ELb0ELb0ELi128EEEEEEEEEvNT_6ParamsE,@"STO_CUDA_ENTRY STV_DEFAULT"
_ZN7cutlass13device_kernelIN5flash11enable_sm90INS1_16FlashAttnBwdSm90INS1_25CollectiveMainloopBwdSm90ILi2ELi2ELi2EN4cute5tupleIJNS5_1CILi1EEES8_S8_EEENS6_IJNS7_ILi80EEENS7_ILi128EEESB_EEENS_10bfloat16_tEfNS_4arch4Sm90ELb0ELb0ELb0ELb1ELb1ELb1ELb0ELb1ELi2ELi1ELi2ELi1ELb0EEENS1_21CollectiveEpilogueBwdISC_SD_SF_Li256ELb1ELb0ELi1EEENS1_19SingleTileSchedulerILb1ELb0ELb0ELi128EEEEEEEEEvNT_6ParamsE:
        /* <DEDUP_REMOVED lines=23> */
.L_x_644:
[----:B------:R-:W-:Y:S05]  /*0170*/  BSYNC B0 ;  /* 0x0000000000007941 */ /* 0x000fea0003800000 */
.L_x_643:
        /* <DEDUP_REMOVED lines=34> */
.L_x_645:
        /* <DEDUP_REMOVED lines=22> */
.L_x_646:
        /* <DEDUP_REMOVED lines=9> */
.L_x_649:
        /* <DEDUP_REMOVED lines=20> */
.L_x_650:
        /* <DEDUP_REMOVED lines=10> */
.L_x_652:
[----:B------:R-:W2:Y:S02]  /*0770*/  LDC R0, c[0x0][0x8bc] ;  /* 0x00022f00ff007b82 */ /* 0x000ea40000000800 */
.L_x_651:
        /* <DEDUP_REMOVED lines=17> */
.L_x_654:
        /* <DEDUP_REMOVED lines=10> */
.L_x_655:
        /* <DEDUP_REMOVED lines=8> */
.L_x_656:
        /* <DEDUP_REMOVED lines=9> */
.L_x_657:
        /* <DEDUP_REMOVED lines=89> */
.L_x_660:
        /* <DEDUP_REMOVED lines=15> */
.L_x_659:
        /* <DEDUP_REMOVED lines=23> */
.L_x_662:
        /* <DEDUP_REMOVED lines=15> */
.L_x_661:
        /* <DEDUP_REMOVED lines=8> */
.L_x_814:
        /* <DEDUP_REMOVED lines=48> */
.L_x_664:
        /* <DEDUP_REMOVED lines=79> */
.L_x_676:
[----:B------:R-:W2:Y:S02]  /*1b90*/  LDL R3, [R1] ;  /* 0x0000000001037983 */ /* 0x000ea40000100800 */
[----:B--2---:R-:W-:-:S13]  /*1ba0*/  ISETP.NE.AND P0, PT, R3, 0x3, PT ;  /* 0x000000030300780c */ /* 0x004fda0003f05270 */
[----:B------:R-:W-:Y:S05]  /*1bb0*/  @!P0 BRA `(.L_x_666) ;  /* 0x0000000000048947 */ /* 0x000fea0003800000 */
[----:B------:R-:W-:Y:S01]  /*1bc0*/  BPT.TRAP 0x1 ;  /* 0x000000040000795c */ /* 0x000fe20000300000 */
.L_x_666:
        /* <DEDUP_REMOVED lines=8> */
.L_x_667:
[----:B---3--:R-:W-:Y:S05]  /*1c50*/  @P1 BRA `(.L_x_668) ;  /* 0x0000000000081947 */ /* 0x008fea0003800000 */
[----:B------:R-:W3:Y:S02]  /*1c60*/  SYNCS.PHASECHK.TRANS64.TRYWAIT P1, [R3+URZ+0x38810], R154 ;  /* 0x0388109a030075a7 */ /* 0x000ee4000802017f */
[----:B---3--:R-:W-:Y:S05]  /*1c70*/  @!P1 BRA `(.L_x_669) ;  /* 0x000000bc00c49947 */ /* 0x008fea0003800000 */
.L_x_668:
        /* <DEDUP_REMOVED lines=286> */
.L_x_670:
[----:B------:R1:W1:Y:S01]  /*2e60*/  SYNCS.PHASECHK.TRANS64.TRYWAIT P1, [R3+URZ+0x38830], R154 ;  /* 0x0388309a030075a7 */ /* 0x000262000802017f */
[----:B------:R-:W-:Y:S05]  /*2e70*/  @!P0 BRA `(.L_x_671) ;  /* 0x0000000000048947 */ /* 0x000fea0003800000 */
[----:B------:R-:W-:Y:S01]  /*2e80*/  BPT.TRAP 0x1 ;  /* 0x000000040000795c */ /* 0x000fe20000300000 */
.L_x_671:
[----:B------:R-:W-:-:S05]  /*2e90*/  VIADD R152, R152, 0x24000 ;  /* 0x0002400098987836 */ /* 0x000fca0000000000 */
[----:B------:R-:W-:-:S04]  /*2ea0*/  SHF.R.U32.HI R152, RZ, 0x4, R152 ;  /* 0x00000004ff987819 */ /* 0x000fc80000011698 */
[----:B------:R-:W-:-:S04]  /*2eb0*/  LOP3.LUT R236, R152, 0x3fff, RZ, 0xc0, !PT ;  /* 0x00003fff98ec7812 */ /* 0x000fc800078ec0ff */
[----:B------:R-:W-:Y:S01]  /*2ec0*/  LOP3.LUT R153, R236, 0x10000, RZ, 0xfc, !PT ;  /* 0x00010000ec997812 */ /* 0x000fe200078efcff */
[----:B-1----:R-:W-:Y:S06]  /*2ed0*/  @P1 BRA `(.L_x_672) ;  /* 0x0000000000081947 */ /* 0x002fec0003800000 */
[----:B------:R-:W1:Y:S02]  /*2ee0*/  SYNCS.PHASECHK.TRANS64.TRYWAIT P1, [R3+URZ+0x38830], R154 ;  /* 0x0388309a030075a7 */ /* 0x000e64000802017f */
[----:B-1----:R-:W-:Y:S05]  /*2ef0*/  @!P1 BRA `(.L_x_673) ;  /* 0x000000ac00389947 */ /* 0x002fea0003800000 */
.L_x_672:
        /* <DEDUP_REMOVED lines=832> */
.L_x_674:
        /* <DEDUP_REMOVED lines=56> */
.L_x_675:
        /* <DEDUP_REMOVED lines=78> */
.L_x_658:
        /* <DEDUP_REMOVED lines=154> */
.L_x_678:
        /* <DEDUP_REMOVED lines=58> */
.L_x_680:
[----:B------:R-:W-:Y:S05]  /*78a0*/  BSYNC B0 ;  /* 0x0000000000007941 */ /* 0x000fea0003800000 */
.L_x_679:
        /* <DEDUP_REMOVED lines=15> */
.L_x_682:
[----:B------:R-:W-:Y:S05]  /*79a0*/  BSYNC B0 ;  /* 0x0000000000007941 */ /* 0x000fea0003800000 */
.L_x_681:
        /* <DEDUP_REMOVED lines=18> */
.L_x_684:
[----:B------:R-:W-:Y:S05]  /*7ad0*/  BSYNC B0 ;  /* 0x0000000000007941 */ /* 0x000fea0003800000 */
.L_x_683:
        /* <DEDUP_REMOVED lines=17> */
.L_x_686:
[----:B------:R-:W-:Y:S05]  /*7bf0*/  BSYNC B0 ;  /* 0x0000000000007941 */ /* 0x000fea0003800000 */
.L_x_685:
        /* <DEDUP_REMOVED lines=18> */
.L_x_688:
[----:B------:R-:W-:Y:S05]  /*7d20*/  BSYNC B0 ;  /* 0x0000000000007941 */ /* 0x000fea0003800000 */
.L_x_687:
        /* <DEDUP_REMOVED lines=18> */
.L_x_690:
[----:B------:R-:W-:Y:S05]  /*7e50*/  BSYNC B0 ;  /* 0x0000000000007941 */ /* 0x000fea0003800000 */
.L_x_689:
        /* <DEDUP_REMOVED lines=19> */
.L_x_692:
[----:B------:R-:W-:Y:S05]  /*7f90*/  BSYNC B0 ;  /* 0x0000000000007941 */ /* 0x000fea0003800000 */
.L_x_691:
        /* <DEDUP_REMOVED lines=21> */
.L_x_694:
[----:B------:R-:W-:Y:S05]  /*80f0*/  BSYNC B0 ;  /* 0x0000000000007941 */ /* 0x000fea0003800000 */
.L_x_693:
        /* <DEDUP_REMOVED lines=33> */
.L_x_696:
[----:B------:R-:W-:Y:S05]  /*8310*/  BSYNC B0 ;  /* 0x0000000000007941 */ /* 0x000fea0003800000 */
.L_x_695:
        /* <DEDUP_REMOVED lines=17> */
.L_x_698:
[----:B------:R-:W-:Y:S05]  /*8430*/  BSYNC B0 ;  /* 0x0000000000007941 */ /* 0x000fea0003800000 */
.L_x_697:
        /* <DEDUP_REMOVED lines=15> */
.L_x_700:
[----:B------:R-:W-:Y:S05]  /*8530*/  BSYNC B0 ;  /* 0x0000000000007941 */ /* 0x000fea0003800000 */
.L_x_699:
        /* <DEDUP_REMOVED lines=15> */
.L_x_702:
[----:B------:R-:W-:Y:S05]  /*8630*/  BSYNC B0 ;  /* 0x0000000000007941 */ /* 0x000fea0003800000 */
.L_x_701:
        /* <DEDUP_REMOVED lines=15> */
.L_x_704:
[----:B------:R-:W-:Y:S05]  /*8730*/  BSYNC B0 ;  /* 0x0000000000007941 */ /* 0x000fea0003800000 */
.L_x_703:
        /* <DEDUP_REMOVED lines=15> */
.L_x_706:
[----:B------:R-:W-:Y:S05]  /*8830*/  BSYNC B0 ;  /* 0x0000000000007941 */ /* 0x000fea0003800000 */
.L_x_705:
        /* <DEDUP_REMOVED lines=15> */
.L_x_708:
[----:B------:R-:W-:Y:S05]  /*8930*/  BSYNC B0 ;  /* 0x0000000000007941 */ /* 0x000fea0003800000 */
.L_x_707:
        /* <DEDUP_REMOVED lines=15> */
.L_x_677:
        /* <DEDUP_REMOVED lines=31> */
.L_x_709:
        /* <DEDUP_REMOVED lines=48> */
.L_x_711:
[----:B------:R-:W-:Y:S05]  /*8f20*/  BSYNC B0 ;  /* 0x0000000000007941 */ /* 0x000fea0003800000 */
.L_x_710:
        /* <DEDUP_REMOVED lines=16> */
.L_x_713:
[----:B------:R-:W-:Y:S05]  /*9030*/  BSYNC B0 ;  /* 0x0000000000007941 */ /* 0x000fea0003800000 */
.L_x_712:
        /* <DEDUP_REMOVED lines=16> */
.L_x_715:
[----:B------:R-:W-:Y:S05]  /*9140*/  BSYNC B0 ;  /* 0x0000000000007941 */ /* 0x000fea0003800000 */
.L_x_714:
        /* <DEDUP_REMOVED lines=17> */
.L_x_717:
[----:B------:R-:W-:Y:S05]  /*9260*/  BSYNC B0 ;  /* 0x0000000000007941 */ /* 0x000fea0003800000 */
.L_x_716:
        /* <DEDUP_REMOVED lines=16> */
.L_x_719:
[----:B------:R-:W-:Y:S05]  /*9370*/  BSYNC B0 ;  /* 0x0000000000007941 */ /* 0x000fea0003800000 */
.L_x_718:
        /* <DEDUP_REMOVED lines=18> */
.L_x_721:
[----:B------:R-:W-:Y:S05]  /*94a0*/  BSYNC B0 ;  /* 0x0000000000007941 */ /* 0x000fea0003800000 */
.L_x_720:
        /* <DEDUP_REMOVED lines=20> */
.L_x_723:
[----:B------:R-:W-:Y:S05]  /*95f0*/  BSYNC B0 ;  /* 0x0000000000007941 */ /* 0x000fea0003800000 */
.L_x_722:
        /* <DEDUP_REMOVED lines=17> */
.L_x_725:
[----:B------:R-:W-:Y:S05]  /*9710*/  BSYNC B0 ;  /* 0x0000000000007941 */ /* 0x000fea0003800000 */
.L_x_724:
        /* <DEDUP_REMOVED lines=32> */
.L_x_727:
[----:B------:R-:W-:Y:S05]  /*9920*/  BSYNC B0 ;  /* 0x0000000000007941 */ /* 0x000fea0003800000 */
.L_x_726:
        /* <DEDUP_REMOVED lines=16> */
.L_x_729:
[----:B------:R-:W-:Y:S05]  /*9a30*/  BSYNC B0 ;  /* 0x0000000000007941 */ /* 0x000fea0003800000 */
.L_x_728:
        /* <DEDUP_REMOVED lines=15> */
.L_x_731:
[----:B------:R-:W-:Y:S05]  /*9b30*/  BSYNC B0 ;  /* 0x0000000000007941 */ /* 0x000fea0003800000 */
.L_x_730:
        /* <DEDUP_REMOVED lines=15> */
.L_x_733:
[----:B------:R-:W-:Y:S05]  /*9c30*/  BSYNC B0 ;  /* 0x0000000000007941 */ /* 0x000fea0003800000 */
.L_x_732:
        /* <DEDUP_REMOVED lines=15> */
.L_x_735:
[----:B------:R-:W-:Y:S05]  /*9d30*/  BSYNC B0 ;  /* 0x0000000000007941 */ /* 0x000fea0003800000 */
.L_x_734:
        /* <DEDUP_REMOVED lines=15> */
.L_x_737:
[----:B------:R-:W-:Y:S05]  /*9e30*/  BSYNC B0 ;  /* 0x0000000000007941 */ /* 0x000fea0003800000 */
.L_x_736:
        /* <DEDUP_REMOVED lines=15> */
.L_x_739:
[----:B------:R-:W-:Y:S05]  /*9f30*/  BSYNC B0 ;  /* 0x0000000000007941 */ /* 0x000fea0003800000 */
.L_x_738:
        /* <DEDUP_REMOVED lines=15> */
.L_x_648:
        /* <DEDUP_REMOVED lines=9> */
[----:B------:R-:W1:Y:S01]  /*a0c0*/  S2UR UR24, SR_CTAID.X ;  /* 0x00000000001879c3 */ /* 0x000e620000002500 */
[----:B------:R-:W-:-:S04]  /*a0d0*/  ISETP.NE.U32.AND P0, PT, RZ, UR4, PT ;  /* 0x00000004ff007c0c */ /* 0x000fc8000bf05070 */
[----:B------:R-:W-:-:S03]  /*a0e0*/  ISETP.NE.AND.EX P0, PT, RZ, UR5, PT, P0 ;  /* 0x00000005ff007c0c */ /* 0x000fc6000bf05300 */
[----:B------:R-:W2:Y:S10]  /*a0f0*/  S2UR UR12, SR_CTAID.Z ;  /* 0x00000000000c79c3 */ /* 0x000eb40000002700 */
[----:B------:R-:W-:Y:S05]  /*a100*/  @!P0 BRA `(.L_x_741) ;  /* 0x00000000001c8947 */ /* 0x000fea0003800000 */
[----:B------:R-:W-:Y:S02]  /*a110*/  ULDC.64 UR4, c[0x0][0x8d8] ;  /* 0x0002360000047ab9 */ /* 0x000fe40000000a00 */
[----:B--2---:R-:W-:-:S06]  /*a120*/  UIMAD.WIDE UR4, UR12, 0x4, UR4 ;  /* 0x000000040c0478a5 */ /* 0x004fcc000f8e0204 */
[----:B------:R-:W-:Y:S02]  /*a130*/  IMAD.U32 R2, RZ, RZ, UR4 ;  /* 0x00000004ff027e24 */ /* 0x000fe4000f8e00ff */
[----:B------:R-:W-:-:S05]  /*a140*/  IMAD.U32 R3, RZ, RZ, UR5 ;  /* 0x00000005ff037e24 */ /* 0x000fca000f8e00ff */
[----:B------:R-:W2:Y:S02]  /*a150*/  LDG.E R2, desc[UR38][R2.64] ;  /* 0x0000002602027981 */ /* 0x000ea4000c1e1900 */
[----:B--2---:R-:W-:Y:S01]  /*a160*/  R2UR UR4, R2 ;  /* 0x00000000020472ca */ /* 0x004fe200000e0000 */
[----:B------:R-:W-:-:S14]  /*a170*/  BRA `(.L_x_742) ;  /* 0x0000000000387947 */ /* 0x000fdc0003800000 */
.L_x_741:
[----:B------:R-:W-:Y:S02]  /*a180*/  ULDC.64 UR4, c[0x0][0x8d0] ;  /* 0x0002340000047ab9 */ /* 0x000fe40000000a00 */
[----:B------:R-:W-:-:S04]  /*a190*/  ISETP.NE.U32.AND P0, PT, RZ, UR4, PT ;  /* 0x00000004ff007c0c */ /* 0x000fc8000bf05070 */
[----:B------:R-:W-:-:S13]  /*a1a0*/  ISETP.NE.AND.EX P0, PT, RZ, UR5, PT, P0 ;  /* 0x00000005ff007c0c */ /* 0x000fda000bf05300 */
[----:B------:R-:W-:Y:S05]  /*a1b0*/  @!P0 BRA `(.L_x_743) ;  /* 0x0000000000248947 */ /* 0x000fea0003800000 */
[----:B------:R-:W-:Y:S02]  /*a1c0*/  ULDC.64 UR4, c[0x0][0x8d0] ;  /* 0x0002340000047ab9 */ /* 0x000fe40000000a00 */
[----:B--2---:R-:W-:-:S06]  /*a1d0*/  UIMAD.WIDE UR4, UR12, 0x4, UR4 ;  /* 0x000000040c0478a5 */ /* 0x004fcc000f8e0204 */
[----:B------:R-:W-:Y:S02]  /*a1e0*/  IMAD.U32 R2, RZ, RZ, UR4 ;  /* 0x00000004ff027e24 */ /* 0x000fe4000f8e00ff */
[----:B------:R-:W-:-:S05]  /*a1f0*/  IMAD.U32 R3, RZ, RZ, UR5 ;  /* 0x00000005ff037e24 */ /* 0x000fca000f8e00ff */
[----:B------:R-:W2:Y:S04]  /*a200*/  LDG.E R0, desc[UR38][R2.64] ;  /* 0x0000002602007981 */ /* 0x000ea8000c1e1900 */
[----:B------:R-:W2:Y:S02]  /*a210*/  LDG.E R5, desc[UR38][R2.64+0x4] ;  /* 0x0000042602057981 */ /* 0x000ea4000c1e1900 */
[----:B--2---:R-:W-:-:S05]  /*a220*/  IMAD.IADD R0, R5, 0x1, -R0 ;  /* 0x0000000105007824 */ /* 0x004fca00078e0a00 */
[----:B------:R-:W-:Y:S01]  /*a230*/  R2UR UR4, R0 ;  /* 0x00000000000472ca */ /* 0x000fe200000e0000 */
[----:B------:R-:W-:-:S14]  /*a240*/  BRA `(.L_x_742) ;  /* 0x0000000000047947 */ /* 0x000fdc0003800000 */
.L_x_743:
[----:B------:R-:W-:-:S05]  /*a250*/  ULDC UR4, c[0x0][0x8bc] ;  /* 0x00022f0000047ab9 */ /* 0x000fca0000000800 */
.L_x_742:
[----:B-1----:R-:W-:-:S04]  /*a260*/  USHF.L.U32 UR5, UR24, 0x7, URZ ;  /* 0x0000000718057899 */ /* 0x002fc8000800063f */
[----:B------:R-:W-:-:S04]  /*a270*/  UISETP.GE.AND UP0, UPT, UR5, UR4, UPT ;  /* 0x000000040500728c */ /* 0x000fc8000bf06270 */
[----:B--2---:R-:W-:-:S06]  /*a280*/  USEL UR12, UR12, 0xffffffff, !UP0 ;  /* 0xffffffff0c0c7887 */ /* 0x004fcc000c000000 */
        /* <DEDUP_REMOVED lines=23> */
[----:B------:R-:W3:-:S12]  /*a400*/  S2UR UR11, SR_CTAID.Y ;  /* 0x00000000000b79c3 */ /* 0x000ed80000002600 */
[----:B--2---:R-:W-:-:S13]  /*a410*/  @P2 R2UR UR4, R6 ;  /* 0x00000000060422ca */ /* 0x004fda00000e0000 */
[----:B------:R-:W-:-:S04]  /*a420*/  @UP0 UIMAD UR4, UR12, 0x50, UR4 ;  /* 0x000000500c0408a4 */ /* 0x000fc8000f8e0204 */
[----:B------:R-:W-:-:S04]  /*a430*/  UIMAD.WIDE UR4, UR4, 0x66666667, URZ ;  /* 0x66666667040478a5 */ /* 0x000fc8000f8e023f */
[----:B------:R-:W-:-:S04]  /*a440*/  @UP0 USHF.R.U32.HI UR4, URZ, 0x1f, UR5 ;  /* 0x0000001f3f040899 */ /* 0x000fc80008011605 */
[----:B------:R-:W-:Y:S01]  /*a450*/  @UP0 ULEA.HI.SX32 UR4, UR5, UR4, 0x1b ;  /* 0x0000000405040291 */ /* 0x000fe2000f8fda3f */
[----:B-1-3--:R-:W-:Y:S11]  /*a460*/  @P1 BRA `(.L_x_744) ;  /* 0x0000000000101947 */ /* 0x00aff60003800000 */
[----:B------:R-:W-:Y:S05]  /*a470*/  @!P0 BRA `(.L_x_744) ;  /* 0x00000000000c8947 */ /* 0x000fea0003800000 */
[----:B------:R-:W2:Y:S04]  /*a480*/  LDG.E R5, desc[UR38][R2.64] ;  /* 0x0000002602057981 */ /* 0x000ea8000c1e1900 */
[----:B-----5:R-:W2:Y:S02]  /*a490*/  LDG.E R0, desc[UR38][R2.64+0x4] ;  /* 0x0000042602007981 */ /* 0x020ea4000c1e1900 */
[----:B--2---:R-:W-:-:S07]  /*a4a0*/  IMAD.IADD R0, R0, 0x1, -R5 ;  /* 0x0000000100007824 */ /* 0x004fce00078e0a05 */
.L_x_744:
[----:B-----5:R-:W-:Y:S01]  /*a4b0*/  ISETP.GE.AND P0, PT, R0, 0x1, PT ;  /* 0x000000010000780c */ /* 0x020fe20003f06270 */
[----:B------:R-:W-:Y:S01]  /*a4c0*/  @UP0 UIMAD UR4, UR4, 0x2800, URZ ;  /* 0x00002800040408a4 */ /* 0x000fe2000f8e023f */
[----:B------:R-:W-:Y:S01]  /*a4d0*/  UMOV UR6, URZ ;  /* 0x0000003f00067c82 */ /* 0x000fe20008000000 */
[----:B------:R-:W-:Y:S02]  /*a4e0*/  UMOV UR7, URZ ;  /* 0x0000003f00077c82 */ /* 0x000fe40008000000 */
[----:B------:R-:W-:Y:S02]  /*a4f0*/  @UP0 USHF.R.S32.HI UR5, URZ, 0x1f, UR4 ;  /* 0x0000001f3f050899 */ /* 0x000fe40008011404 */
[----:B------:R-:W-:Y:S01]  /*a500*/  USHF.R.S32.HI UR19, URZ, 0x1f, UR11 ;  /* 0x0000001f3f137899 */ /* 0x000fe2000801140b */
[----:B------:R-:W-:-:S04]  /*a510*/  @UP0 UMOV UR6, UR4 ;  /* 0x0000000400060c82 */ /* 0x000fc80008000000 */
[----:B------:R-:W-:Y:S01]  /*a520*/  @UP0 UMOV UR7, UR5 ;  /* 0x0000000500070c82 */ /* 0x000fe20008000000 */
[----:B------:R-:W-:Y:S06]  /*a530*/  @!P0 BRA `(.L_x_653) ;  /* 0x0000003400508947 */ /* 0x000fec0003800000 */
[----:B------:R-:W1:Y:S01]  /*a540*/  S2R R4, SR_TID.X ;  /* 0x0000000000047919 */ /* 0x000e620000002100 */
        /* <DEDUP_REMOVED lines=8> */
[----:B------:R-:W-:Y:S01]  /*a5d0*/  USEL UR18, UR12, URZ, !UP0 ;  /* 0x0000003f0c127287 */ /* 0x000fe2000c000000 */
[----:B------:R-:W-:Y:S01]  /*a5e0*/  SHF.R.U32.HI R3, RZ, 0x1f, R2 ;  /* 0x0000001fff037819 */ /* 0x000fe20000011602 */
[----:B------:R-:W-:Y:S01]  /*a5f0*/  USEL UR4, UR4, URZ, !UP0 ;  /* 0x0000003f04047287 */ /* 0x000fe2000c000000 */
[----:B------:R-:W-:Y:S01]  /*a600*/  ULDC UR10, c[0x0][0x288] ;  /* 0x0000a200000a7ab9 */ /* 0x000fe20000000800 */
[----:B------:R-:W-:Y:S01]  /*a610*/  UIADD3 UR8, UP0, UR6, UR14, URZ ;  /* 0x0000000e06087290 */ /* 0x000fe2000ff1e03f */
[----:B------:R-:W-:Y:S01]  /*a620*/  LEA.HI.SX32 R3, R2, R3, 0x1b ;  /* 0x0000000302037211 */ /* 0x000fe200078fdaff */
[----:B------:R-:W-:Y:S01]  /*a630*/  UIADD3 UR5, UR15, UR5, URZ ;  /* 0x000000050f057290 */ /* 0x000fe2000fffe03f */
[----:B------:R-:W-:Y:S01]  /*a640*/  ULDC UR9, c[0x0][0x760] ;  /* 0x0001d80000097ab9 */ /* 0x000fe20000000800 */
[----:B------:R-:W-:Y:S01]  /*a650*/  ULDC.64 UR16, c[0x0][0x2e0] ;  /* 0x0000b80000107ab9 */ /* 0x000fe20000000a00 */
[----:B------:R-:W-:Y:S01]  /*a660*/  UIMAD UR12, UR12, UR10, URZ ;  /* 0x0000000a0c0c72a4 */ /* 0x000fe2000f8e023f */
[----:B------:R-:W-:Y:S01]  /*a670*/  VIMNMX R3, R3, 0x1, !PT ;  /* 0x0000000103037848 */ /* 0x000fe20007fe0100 */
[----:B------:R-:W-:-:S02]  /*a680*/  UIMAD UR10, UR10, UR9, URZ ;  /* 0x000000090a0a72a4 */ /* 0x000fc4000f8e023f */
[----:B------:R-:W-:Y:S01]  /*a690*/  UIADD3.X UR9, UR7, UR5, URZ, UP0, !UPT ;  /* 0x0000000507097290 */ /* 0x000fe200087fe43f */
[----:B------:R-:W-:Y:S01]  /*a6a0*/  LOP3.LUT R6, R3, 0x1, RZ, 0xc0, !PT ;  /* 0x0000000103067812 */ /* 0x000fe200078ec0ff */
[----:B------:R-:W-:Y:S02]  /*a6b0*/  UIMAD UR4, UR4, UR16, URZ ;  /* 0x00000010040472a4 */ /* 0x000fe4000f8e023f */
[----:B------:R-:W-:Y:S02]  /*a6c0*/  UIADD3 UR11, UP0, UR12, UR11, URZ ;  /* 0x0000000b0c0b7290 */ /* 0x000fe4000ff1e03f */
[----:B------:R-:W-:Y:S01]  /*a6d0*/  UIMAD UR13, UR18, UR17, UR4 ;  /* 0x00000011120d72a4 */ /* 0x000fe2000f8e0204 */
[----:B-1----:R-:W-:Y:S01]  /*a6e0*/  LOP3.LUT R0, R4, 0x1f, RZ, 0xc0, !PT ;  /* 0x0000001f04007812 */ /* 0x002fe200078ec0ff */
[----:B------:R-:W-:Y:S01]  /*a6f0*/  UIMAD.WIDE.U32 UR8, UR18, UR16, UR8 ;  /* 0x00000010120872a5 */ /* 0x000fe2000f8e0008 */
[----:B------:R-:W-:Y:S01]  /*a700*/  ELECT P0, URZ, PT ;  /* 0x00000000003f782f */ /* 0x000fe20003800000 */
[----:B------:R-:W-:-:S02]  /*a710*/  ULEA.HI.X.SX32 UR12, UR12, UR19, 0x1, UP0 ;  /* 0x000000130c0c7291 */ /* 0x000fc400080f0e3f */
[----:B------:R-:W-:Y:S01]  /*a720*/  UIADD3 UR25, UR9, UR13, URZ ;  /* 0x0000000d09197290 */ /* 0x000fe2000fffe03f */
[----:B------:R-:W-:Y:S01]  /*a730*/  UMOV UR4, URZ ;  /* 0x0000003f00047c82 */ /* 0x000fe20008000000 */
[----:B------:R-:W-:Y:S10]  /*a740*/  @!P1 BRA `(.L_x_745) ;  /* 0x0000000800bc9947 */ /* 0x000ff40003800000 */
[----:B------:R-:W-:Y:S01]  /*a750*/  UMOV UR4, UR14 ;  /* 0x0000000e00047c82 */ /* 0x000fe20008000000 */
[----:B------:R-:W-:Y:S01]  /*a760*/  ULDC.64 UR14, c[0x0][0x2c0] ;  /* 0x0000b000000e7ab9 */ /* 0x000fe20000000a00 */
[----:B------:R-:W-:Y:S01]  /*a770*/  UIMAD.WIDE.U32 UR4, UR18, UR16, UR4 ;  /* 0x00000010120472a5 */ /* 0x000fe2000f8e0004 */
[----:B------:R-:W-:-:S03]  /*a780*/  IMAD.IADD R4, R3, 0x1, -R6 ;  /* 0x0000000103047824 */ /* 0x000fc600078e0a06 */
        /* <DEDUP_REMOVED lines=12> */
.L_x_770:
        /* <DEDUP_REMOVED lines=17> */
.L_x_748:
[----:B------:R-:W2:Y:S04]  /*a960*/  LDG.E.STRONG.GPU R5, desc[UR38][R2.64] ;  /* 0x0000002602057981 */ /* 0x000ea8000c1ef900 */
[----:B--2---:R-:W-:Y:S01]  /*a970*/  CCTL.IVALL ;  /* 0x00000000ff00798f */ /* 0x004fe20002000000 */
[----:B------:R-:W-:Y:S05]  /*a980*/  YIELD ;  /* 0x0000000000007946 */ /* 0x000fea0003800000 */
[----:B------:R-:W-:-:S13]  /*a990*/  ISETP.NE.AND P1, PT, R5, UR24, PT ;  /* 0x0000001805007c0c */ /* 0x000fda000bf25270 */
[----:B------:R-:W-:Y:S05]  /*a9a0*/  @P1 BRA `(.L_x_748) ;  /* 0xfffffffc00ec1947 */ /* 0x000fea000383ffff */
.L_x_747:
[----:B------:R-:W-:Y:S05]  /*a9b0*/  BSYNC B0 ;  /* 0x0000000000007941 */ /* 0x000fea0003800000 */
.L_x_746:
[----:B------:R-:W-:-:S03]  /*a9c0*/  UMOV UR22, 0xffffffff ;  /* 0xffffffff00167882 */ /* 0x000fc60000000000 */
[----:B------:R-:W-:Y:S05]  /*a9d0*/  BRA.DIV UR22, `(.L_x_749) ;  /* 0x0000003216947947 */ /* 0x000fea000b800000 */
[----:B------:R-:W-:Y:S01]  /*a9e0*/  NOP ;  /* 0x0000000000007918 */ /* 0x000fe20000000000 */
.L_x_817:
        /* <DEDUP_REMOVED lines=8> */
[----:B------:R-:W-:Y:S02]  /*aa70*/  UIADD3 UR33, UP0, UR22, UR8, URZ ;  /* 0x0000000816217290 */ /* 0x000fe4000ff1e03f */
[----:B-1----:R-:W-:Y:S02]  /*aa80*/  ULEA UR32, UR32, UR23, 0x18 ;  /* 0x0000001720207291 */ /* 0x002fe4000f8ec03f */
[----:B------:R-:W-:Y:S02]  /*aa90*/  ULEA.HI.X.SX32 UR23, UR22, UR25, 0x1, UP0 ;  /* 0x0000001916177291 */ /* 0x000fe400080f0e3f */
[----:B------:R-:W-:-:S02]  /*aaa0*/  ULEA UR22, UP0, UR33, UR28, 0x2 ;  /* 0x0000001c21167291 */ /* 0x000fc4000f80103f */
[----:B------:R-:W-:Y:S02]  /*aab0*/  UIADD3 UR28, UR32, 0x10000, URZ ;  /* 0x00010000201c7890 */ /* 0x000fe4000fffe03f */
[----:B------:R-:W-:Y:S01]  /*aac0*/  ULEA.HI.X UR23, UR33, UR29, UR23, 0x2, UP0 ;  /* 0x0000001d21177291 */ /* 0x000fe200080f1417 */
[----:B------:R-:W-:Y:S02]  /*aad0*/  UMOV UR32, 0x0 ;  /* 0x0000000000207882 */ /* 0x000fe40000000000 */
[----:B------:R-:W-:Y:S01]  /*aae0*/  UMOV UR29, 0x500 ;  /* 0x00000500001d7882 */ /* 0x000fe20000000000 */
[----:B------:R-:W-:-:S05]  /*aaf0*/  UMOV UR33, 0x14f00000 ;  /* 0x14f0000000217882 */ /* 0x000fca0000000000 */
[----:B------:R1:W-:Y:S02]  /*ab00*/  UBLKRED.G.S.ADD.F32.RN [UR22], [UR28], UR29, desc[UR32] ;  /* 0x000020161c0073bb */ /* 0x0003e400080a141d */
[----:B-1----:R0:W-:Y:S02]  /*ab10*/  UTMACMDFLUSH ;  /* 0x00000000000079b7 */ /* 0x0021e40000000000 */
.L_x_751:
[----:B------:R-:W-:Y:S05]  /*ab20*/  BSYNC B0 ;  /* 0x0000000000007941 */ /* 0x000fea0003800000 */
.L_x_750:
        /* <DEDUP_REMOVED lines=13> */
.L_x_753:
[----:B------:R-:W-:Y:S05]  /*ac00*/  BSYNC B0 ;  /* 0x0000000000007941 */ /* 0x000fea0003800000 */
.L_x_752:
[----:B------:R-:W-:Y:S06]  /*ac10*/  BAR.ARV 0xa, 0xa0 ;  /* 0x0282800000007b1d */ /* 0x000fec0000002000 */
[----:B------:R-:W-:Y:S04]  /*ac20*/  BSSY B0, `(.L_x_754) ;  /* 0x0000003000007945 */ /* 0x000fe80003800000 */
[----:B------:R-:W-:Y:S05]  /*ac30*/  @!P0 BRA `(.L_x_755) ;  /* 0x0000000000048947 */ /* 0x000fea0003800000 */
[----:B------:R-:W-:-:S04]  /*ac40*/  DEPBAR.LE SB0, 0x0 ;  /* 0x000080000000791a */ /* 0x000fc80000000000 */
.L_x_755:
[----:B------:R-:W-:Y:S05]  /*ac50*/  BSYNC B0 ;  /* 0x0000000000007941 */ /* 0x000fea0003800000 */
.L_x_754:
        /* <DEDUP_REMOVED lines=15> */
[----:B------:R-:W-:-:S06]  /*ad50*/  UFLO.U32 UR23, UR22 ;  /* 0x00000016001772bd */ /* 0x000fcc00080e0000 */
[----:B-1----:R-:W-:Y:S02]  /*ad60*/  ISETP.EQ.U32.AND P1, PT, R5, UR23, PT ;  /* 0x0000001705007c0c */ /* 0x002fe4000bf22070 */
[----:B------:R-:W1:Y:S11]  /*ad70*/  POPC R5, UR22 ;  /* 0x0000001600057d09 */ /* 0x000e760008000000 */
[----:B-1----:R1:W-:Y:S02]  /*ad80*/  @P1 REDG.E.ADD.S32.STRONG.GPU desc[UR38][R2.64], R5 ;  /* 0x000000050200198e */ /* 0x0023e4000c10e3a6 */
.L_x_757:
[----:B------:R-:W-:Y:S05]  /*ad90*/  BSYNC B0 ;  /* 0x0000000000007941 */ /* 0x000fea0003800000 */
.L_x_756:
        /* <DEDUP_REMOVED lines=9> */
.L_x_760:
[----:B------:R-:W2:Y:S04]  /*ae30*/  LDG.E.STRONG.GPU R5, desc[UR38][R2.64] ;  /* 0x0000002602057981 */ /* 0x000ea8000c1ef900 */
[----:B--2---:R-:W-:Y:S01]  /*ae40*/  CCTL.IVALL ;  /* 0x00000000ff00798f */ /* 0x004fe20002000000 */
[----:B------:R-:W-:Y:S05]  /*ae50*/  YIELD ;  /* 0x0000000000007946 */ /* 0x000fea0003800000 */
[----:B------:R-:W-:-:S13]  /*ae60*/  ISETP.NE.AND P1, PT, R5, UR24, PT ;  /* 0x0000001805007c0c */ /* 0x000fda000bf25270 */
[----:B------:R-:W-:Y:S05]  /*ae70*/  @P1 BRA `(.L_x_760) ;  /* 0xfffffffc00ec1947 */ /* 0x000fea000383ffff */
.L_x_759:
[----:B------:R-:W-:Y:S05]  /*ae80*/  BSYNC B0 ;  /* 0x0000000000007941 */ /* 0x000fea0003800000 */
.L_x_758:
[----:B------:R-:W-:-:S03]  /*ae90*/  UMOV UR6, 0xffffffff ;  /* 0xffffffff00067882 */ /* 0x000fc60000000000 */
[----:B------:R-:W-:Y:S05]  /*aea0*/  BRA.DIV UR6, `(.L_x_761) ;  /* 0x0000002e067c7947 */ /* 0x000fea000b800000 */
[----:B------:R-:W-:Y:S01]  /*aeb0*/  NOP ;  /* 0x0000000000007918 */ /* 0x000fe20000000000 */
.L_x_820:
        /* <DEDUP_REMOVED lines=13> */
.L_x_763:
[----:B------:R-:W-:Y:S05]  /*af90*/  BSYNC B0 ;  /* 0x0000000000007941 */ /* 0x000fea0003800000 */
.L_x_762:
        /* <DEDUP_REMOVED lines=13> */
.L_x_765:
[----:B------:R-:W-:Y:S05]  /*b070*/  BSYNC B0 ;  /* 0x0000000000007941 */ /* 0x000fea0003800000 */
.L_x_764:
[----:B------:R-:W-:Y:S06]  /*b080*/  BAR.ARV 0xa, 0xa0 ;  /* 0x0282800000007b1d */ /* 0x000fec0000002000 */
[----:B------:R-:W-:Y:S04]  /*b090*/  BSSY B0, `(.L_x_766) ;  /* 0x0000003000007945 */ /* 0x000fe80003800000 */
[----:B------:R-:W-:Y:S05]  /*b0a0*/  @!P0 BRA `(.L_x_767) ;  /* 0x0000000000048947 */ /* 0x000fea0003800000 */
[----:B------:R-:W-:-:S04]  /*b0b0*/  DEPBAR.LE SB0, 0x0 ;  /* 0x000080000000791a */ /* 0x000fc80000000000 */
.L_x_767:
[----:B------:R-:W-:Y:S05]  /*b0c0*/  BSYNC B0 ;  /* 0x0000000000007941 */ /* 0x000fea0003800000 */
.L_x_766:
        /* <DEDUP_REMOVED lines=15> */
[----:B------:R-:W-:-:S06]  /*b1c0*/  UFLO.U32 UR7, UR6 ;  /* 0x00000006000772bd */ /* 0x000fcc00080e0000 */
[----:B-1----:R-:W-:Y:S02]  /*b1d0*/  ISETP.EQ.U32.AND P1, PT, R5, UR7, PT ;  /* 0x0000000705007c0c */ /* 0x002fe4000bf22070 */
[----:B------:R-:W1:Y:S11]  /*b1e0*/  POPC R5, UR6 ;  /* 0x0000000600057d09 */ /* 0x000e760008000000 */
[----:B-1----:R1:W-:Y:S02]  /*b1f0*/  @P1 REDG.E.ADD.S32.STRONG.GPU desc[UR38][R2.64], R5 ;  /* 0x000000050200198e */ /* 0x0023e4000c10e3a6 */
.L_x_769:
[----:B------:R-:W-:Y:S05]  /*b200*/  BSYNC B0 ;  /* 0x0000000000007941 */ /* 0x000fea0003800000 */
.L_x_768:
[----:B------:R-:W-:Y:S02]  /*b210*/  UIADD3 UR4, UR4, 0x2, URZ ;  /* 0x0000000204047890 */ /* 0x000fe4000fffe03f */
[----:B------:R-:W-:Y:S01]  /*b220*/  UIADD3 UR5, UR5, 0x1, URZ ;  /* 0x0000000105057890 */ /* 0x000fe2000fffe03f */
[----:B------:R-:W-:Y:S11]  /*b230*/  @P3 BRA `(.L_x_770) ;  /* 0xfffffff400843947 */ /* 0x000ff6000383ffff */
.L_x_745:
        /* <DEDUP_REMOVED lines=13> */
.L_x_773:
[----:B------:R-:W2:Y:S04]  /*b310*/  LDG.E.STRONG.GPU R0, desc[UR38][R2.64] ;  /* 0x0000002602007981 */ /* 0x000ea8000c1ef900 */
[----:B--2---:R-:W-:Y:S01]  /*b320*/  CCTL.IVALL ;  /* 0x00000000ff00798f */ /* 0x004fe20002000000 */
[----:B------:R-:W-:Y:S05]  /*b330*/  YIELD ;  /* 0x0000000000007946 */ /* 0x000fea0003800000 */
[----:B------:R-:W-:-:S13]  /*b340*/  ISETP.NE.AND P1, PT, R0, UR24, PT ;  /* 0x0000001800007c0c */ /* 0x000fda000bf25270 */
[----:B------:R-:W-:Y:S05]  /*b350*/  @P1 BRA `(.L_x_773) ;  /* 0xfffffffc00ec1947 */ /* 0x000fea000383ffff */
.L_x_772:
[----:B------:R-:W-:Y:S05]  /*b360*/  BSYNC B0 ;  /* 0x0000000000007941 */ /* 0x000fea0003800000 */
.L_x_771:
[----:B------:R-:W-:-:S03]  /*b370*/  UMOV UR5, 0xffffffff ;  /* 0xffffffff00057882 */ /* 0x000fc60000000000 */
[----:B------:R-:W-:Y:S05]  /*b380*/  BRA.DIV UR5, `(.L_x_774) ;  /* 0x0000002a05607947 */ /* 0x000fea000b800000 */
[----:B------:R-:W-:Y:S01]  /*b390*/  NOP ;  /* 0x0000000000007918 */ /* 0x000fe20000000000 */
.L_x_823:
        /* <DEDUP_REMOVED lines=22> */
.L_x_776:
[----:B------:R-:W-:Y:S05]  /*b500*/  BSYNC B0 ;  /* 0x0000000000007941 */ /* 0x000fea0003800000 */
.L_x_775:
[----:B------:R-:W-:Y:S06]  /*b510*/  BAR.SYNC.DEFER_BLOCKING 0xe, 0xa0 ;  /* 0x0382800000007b1d */ /* 0x000fec0000010000 */
[----:B------:R-:W-:Y:S04]  /*b520*/  BSSY B0, `(.L_x_777) ;  /* 0x0000013000007945 */ /* 0x000fe80003800000 */
[----:B------:R-:W-:Y:S05]  /*b530*/  @!P0 BRA `(.L_x_778) ;  /* 0x0000000000448947 */ /* 0x000fea0003800000 */
[----:B------:R-:W1:Y:S01]  /*b540*/  S2UR UR14, SR_CgaCtaId ;  /* 0x00000000000e79c3 */ /* 0x000e620000008800 */
[----:B------:R-:W-:Y:S01]  /*b550*/  R2UR UR5, R6 ;  /* 0x00000000060572ca */ /* 0x000fe200000e0000 */
[----:B------:R-:W-:Y:S01]  /*b560*/  UMOV UR13, 0x400 ;  /* 0x00000400000d7882 */ /* 0x000fe20000000000 */
[----:B------:R-:W-:-:S11]  /*b570*/  ULDC.64 UR6, c[0x0][0x2c0] ;  /* 0x0000b00000067ab9 */ /* 0x000fd60000000a00 */
[----:B------:R-:W-:-:S04]  /*b580*/  UIADD3 UR5, UR5, 0x1400, URZ ;  /* 0x0000140005057890 */ /* 0x000fc8000fffe03f */
[----:B------:R-:W-:-:S04]  /*b590*/  UIADD3 UR15, UP0, UR5, UR8, URZ ;  /* 0x00000008050f7290 */ /* 0x000fc8000ff1e03f */
[----:B------:R-:W-:Y:S02]  /*b5a0*/  ULEA.HI.X.SX32 UR5, UR5, UR25, 0x1, UP0 ;  /* 0x0000001905057291 */ /* 0x000fe400080f0e3f */
[----:B-1----:R-:W-:Y:S02]  /*b5b0*/  ULEA UR13, UR14, UR13, 0x18 ;  /* 0x0000000d0e0d7291 */ /* 0x002fe4000f8ec03f */
[----:B------:R-:W-:Y:S02]  /*b5c0*/  ULEA UR6, UP0, UR15, UR6, 0x2 ;  /* 0x000000060f067291 */ /* 0x000fe4000f80103f */
[----:B------:R-:W-:Y:S02]  /*b5d0*/  UIADD3 UR13, UR13, 0x15000, URZ ;  /* 0x000150000d0d7890 */ /* 0x000fe4000fffe03f */
[----:B------:R-:W-:Y:S01]  /*b5e0*/  ULEA.HI.X UR7, UR15, UR7, UR5, 0x2, UP0 ;  /* 0x000000070f077291 */ /* 0x000fe200080f1405 */
[----:B------:R-:W-:Y:S02]  /*b5f0*/  UMOV UR14, 0x0 ;  /* 0x00000000000e7882 */ /* 0x000fe40000000000 */
[----:B------:R-:W-:Y:S01]  /*b600*/  UMOV UR5, 0x500 ;  /* 0x0000050000057882 */ /* 0x000fe20000000000 */
[----:B------:R-:W-:-:S05]  /*b610*/  UMOV UR15, 0x14f00000 ;  /* 0x14f00000000f7882 */ /* 0x000fca0000000000 */
[----:B------:R1:W-:Y:S01]  /*b620*/  UBLKRED.G.S.ADD.F32.RN [UR6], [UR13], UR5, desc[UR14] ;  /* 0x00000e060d0073bb */ /* 0x0003e200080a1405 */
[----:B------:R0:W-:Y:S01]  /*b630*/  UTMACMDFLUSH ;  /* 0x00000000000079b7 */ /* 0x0001e20000000000 */
[----:B-1----:R-:W-:-:S04]  /*b640*/  DEPBAR.LE SB0, 0x1 ;  /* 0x000080400000791a */ /* 0x002fc80000000000 */
.L_x_778:
[----:B------:R-:W-:Y:S05]  /*b650*/  BSYNC B0 ;  /* 0x0000000000007941 */ /* 0x000fea0003800000 */
.L_x_777:
[----:B------:R-:W-:Y:S06]  /*b660*/  BAR.ARV 0xa, 0xa0 ;  /* 0x0282800000007b1d */ /* 0x000fec0000002000 */
[----:B------:R-:W-:Y:S04]  /*b670*/  BSSY B0, `(.L_x_779) ;  /* 0x0000003000007945 */ /* 0x000fe80003800000 */
[----:B------:R-:W-:Y:S05]  /*b680*/  @!P0 BRA `(.L_x_780) ;  /* 0x0000000000048947 */ /* 0x000fea0003800000 */
[----:B------:R-:W-:-:S04]  /*b690*/  DEPBAR.LE SB0, 0x0 ;  /* 0x000080000000791a */ /* 0x000fc80000000000 */
.L_x_780:
[----:B------:R-:W-:Y:S05]  /*b6a0*/  BSYNC B0 ;  /* 0x0000000000007941 */ /* 0x000fea0003800000 */
.L_x_779:
        /* <DEDUP_REMOVED lines=19> */
.L_x_740:
        /* <DEDUP_REMOVED lines=10> */
.L_x_781:
        /* <DEDUP_REMOVED lines=10> */
.L_x_783:
[----:B------:R-:W3:Y:S02]  /*b920*/  LDC R5, c[0x0][0x8bc] ;  /* 0x00022f00ff057b82 */ /* 0x000ee40000000800 */
.L_x_782:
[----:B------:R-:W1:Y:S01]  /*b930*/  S2R R14, SR_CTAID.X ;  /* 0x00000000000e7919 */ /* 0x000e620000002500 */
[----:B------:R-:W-:Y:S02]  /*b940*/  IMAD.MOV.U32 R0, RZ, RZ, 0x1 ;  /* 0x00000001ff007424 */ /* 0x000fe400078e00ff */
[----:B------:R-:W-:Y:S02]  /*b950*/  IMAD.MOV.U32 R9, RZ, RZ, RZ ;  /* 0x000000ffff097224 */ /* 0x000fe400078e00ff */
[----:B-1----:R-:W-:-:S05]  /*b960*/  IMAD.SHL.U32 R14, R14, 0x80, RZ ;  /* 0x000000800e0e7824 */ /* 0x002fca00078e00ff */
[----:B---3-5:R-:W-:-:S04]  /*b970*/  ISETP.GE.AND P0, PT, R14, R5, PT ;  /* 0x000000050e00720c */ /* 0x028fc80003f06270 */
[----:B------:R-:W-:-:S04]  /*b980*/  SEL R8, R7, 0xffffffff, !P0 ;  /* 0xffffffff07087807 */ /* 0x000fc80004000000 */
[----:B------:R-:W-:-:S13]  /*b990*/  ISETP.GE.AND P0, PT, R8, RZ, PT ;  /* 0x000000ff0800720c */ /* 0x000fda0003f06270 */
[----:B------:R-:W-:Y:S05]  /*b9a0*/  @!P0 BRA `(.L_x_784) ;  /* 0x0000001c00a08947 */ /* 0x000fea0003800000 */
[----:B------:R-:W1:Y:S08]  /*b9b0*/  LDC.64 R10, c[0x0][0x770] ;  /* 0x0001dc00ff0a7b82 */ /* 0x000e700000000a00 */
[----:B------:R-:W3:Y:S08]  /*b9c0*/  LDC.64 R6, c[0x0][0x770] ;  /* 0x0001dc00ff067b82 */ /* 0x000ef00000000a00 */
[----:B------:R-:W2:Y:S01]  /*b9d0*/  LDC.64 R4, c[0x0][0x778] ;  /* 0x0001de00ff047b82 */ /* 0x000ea20000000a00 */
[----:B-1----:R-:W-:-:S07]  /*b9e0*/  ISETP.NE.U32.AND P0, PT, R10, RZ, PT ;  /* 0x000000ff0a00720c */ /* 0x002fce0003f05070 */
[----:B----4-:R-:W1:Y:S01]  /*b9f0*/  LDC.64 R2, c[0x0][0x780] ;  /* 0x0001e000ff027b82 */ /* 0x010e620000000a00 */
[----:B------:R-:W-:Y:S01]  /*ba00*/  ISETP.NE.AND.EX P1, PT, R11, RZ, PT, P0 ;  /* 0x000000ff0b00720c */ /* 0x000fe20003f25300 */
[----:B---3--:R-:W-:Y:S01]  /*ba10*/  IMAD.WIDE R6, R8, 0x4, R6 ;  /* 0x0000000408067825 */ /* 0x008fe200078e0206 */
[----:B--2---:R-:W-:-:S11]  /*ba20*/  ISETP.NE.U32.AND P0, PT, R4, RZ, PT ;  /* 0x000000ff0400720c */ /* 0x004fd60003f05070 */
[----:B------:R-:W2:Y:S01]  /*ba30*/  @P1 LDG.E R9, desc[UR38][R6.64] ;  /* 0x0000002606091981 */ /* 0x000ea2000c1e1900 */
[----:B------:R-:W-:-:S03]  /*ba40*/  ISETP.NE.AND.EX P0, PT, R5, RZ, PT, P0 ;  /* 0x000000ff0500720c */ /* 0x000fc60003f05300 */
[----:B------:R-:W3:Y:S01]  /*ba50*/  @P1 LDG.E R15, desc[UR38][R6.64] ;  /* 0x00000026060f1981 */ /* 0x000ee2000c1e1900 */
[----:B-1----:R-:W-:-:S04]  /*ba60*/  ISETP.NE.U32.AND P2, PT, R2, RZ, PT ;  /* 0x000000ff0200720c */ /* 0x002fc80003f45070 */
[----:B------:R-:W-:-:S05]  /*ba70*/  ISETP.NE.AND.EX P2, PT, R3, RZ, PT, P2 ;  /* 0x000000ff0300720c */ /* 0x000fca0003f45320 */
[----:B------:R-:W1:Y:S08]  /*ba80*/  @P0 LDC.64 R2, c[0x0][0x778] ;  /* 0x0001de00ff020b82 */ /* 0x000e700000000a00 */
[----:B------:R-:W4:Y:S01]  /*ba90*/  @P2 LDC.64 R12, c[0x0][0x780] ;  /* 0x0001e000ff0c2b82 */ /* 0x000f220000000a00 */
[----:B------:R-:W-:Y:S02]  /*baa0*/  IMAD.MOV.U32 R5, RZ, RZ, RZ ;  /* 0x000000ffff057224 */ /* 0x000fe400078e00ff */
[----:B-1----:R-:W-:-:S05]  /*bab0*/  @P0 IMAD.WIDE R2, R8, 0x4, R2 ;  /* 0x0000000408020825 */ /* 0x002fca00078e0202 */
[----:B------:R4:W5:Y:S01]  /*bac0*/  @P0 LDG.E R5, desc[UR38][R2.64] ;  /* 0x0000002602050981 */ /* 0x000962000c1e1900 */
[----:B------:R-:W-:Y:S01]  /*bad0*/  ULDC UR4, c[0x0][0x280] ;  /* 0x0000a00000047ab9 */ /* 0x000fe20000000800 */
[----:B----4-:R-:W-:-:S04]  /*bae0*/  @P2 IMAD.WIDE R2, R8, 0x4, R12 ;  /* 0x0000000408022825 */ /* 0x010fc800078e020c */
[----:B------:R-:W-:Y:S01]  /*baf0*/  IMAD.U32 R4, RZ, RZ, UR4 ;  /* 0x00000004ff047e24 */ /* 0x000fe2000f8e00ff */
[----:B------:R-:W-:-:S05]  /*bb00*/  VOTEU.ANY UP0, P1 ;  /* 0x00000000003f7886 */ /* 0x000fca0000800100 */
[----:B------:R1:W5:Y:S02]  /*bb10*/  @P2 LDG.E R4, desc[UR38][R2.64] ;  /* 0x0000002602042981 */ /* 0x000364000c1e1900 */
[----:B-1----:R-:W-:Y:S01]  /*bb20*/  CS2R R2, SRZ ;  /* 0x0000000000027805 */ /* 0x002fe2000001ff00 */
[----:B--2---:R-:W-:-:S04]  /*bb30*/  @P1 IMAD R9, R8, 0x50, R9 ;  /* 0x0000005008091824 */ /* 0x004fc800078e0209 */
[----:B------:R-:W-:-:S05]  /*bb40*/  @P1 IMAD.HI R9, R9, 0x66666667, RZ ;  /* 0x6666666709091827 */ /* 0x000fca00078e02ff */
[----:B------:R-:W-:-:S04]  /*bb50*/  @P1 SHF.R.U32.HI R12, RZ, 0x1f, R9 ;  /* 0x0000001fff0c1819 */ /* 0x000fc80000011609 */
[----:B------:R-:W-:-:S05]  /*bb60*/  @P1 LEA.HI.SX32 R12, R9, R12, 0x1b ;  /* 0x0000000c090c1211 */ /* 0x000fca00078fdaff */
[----:B------:R-:W-:Y:S01]  /*bb70*/  @P1 IMAD R12, R12, 0x50, RZ ;  /* 0x000000500c0c1824 */ /* 0x000fe200078e02ff */
[----:B---3--:R-:W-:-:S04]  /*bb80*/  @P1 R2UR UR4, R15 ;  /* 0x000000000f0412ca */ /* 0x008fc800000e0000 */
        /* <DEDUP_REMOVED lines=8> */
.L_x_785:
        /* <DEDUP_REMOVED lines=66> */
.L_x_824:
        /* <DEDUP_REMOVED lines=9> */
.L_x_788:
        /* <DEDUP_REMOVED lines=84> */
.L_x_799:
[----:B------:R-:W-:-:S04]  /*c600*/  SHF.L.U32 R21, R10, 0x1f, RZ ;  /* 0x0000001f0a157819 */ /* 0x000fc800000006ff */
[----:B-1----:R-:W1:Y:S02]  /*c610*/  SYNCS.PHASECHK.TRANS64.TRYWAIT P1, [R12+URZ+0x38840], R21 ;  /* 0x038840150c0075a7 */ /* 0x002e64000802017f */
[----:B-12--5:R-:W-:Y:S05]  /*c620*/  @!P1 BRA `(.L_x_791) ;  /* 0x0000001400e89947 */ /* 0x026fea0003800000 */
.L_x_825:
[----:B------:R-:W-:Y:S05]  /*c630*/  @P0 BRA `(.L_x_792) ;  /* 0x0000000000140947 */ /* 0x000fea0003800000 */
[----:B------:R-:W-:Y:S01]  /*c640*/  ISETP.NE.AND P1, PT, R20, RZ, PT ;  /* 0x000000ff1400720c */ /* 0x000fe20003f25270 */
[----:B------:R-:W-:-:S04]  /*c650*/  IMAD.MOV.U32 R3, RZ, RZ, 0x5140 ;  /* 0x00005140ff037424 */ /* 0x000fc800078e00ff */
[----:B------:R3:W-:Y:S08]  /*c660*/  SYNCS.ARRIVE.TRANS64 RZ, [R12+URZ+0x38830], R3 ;  /* 0x038830030cff79a7 */ /* 0x0007f0000800003f */
[----:B------:R-:W-:Y:S05]  /*c670*/  @!P1 BRA `(.L_x_792) ;  /* 0x0000000000049947 */ /* 0x000fea0003800000 */
[----:B------:R-:W-:Y:S01]  /*c680*/  BPT.TRAP 0x1 ;  /* 0x000000040000795c */ /* 0x000fe20000300000 */
.L_x_792:
        /* <DEDUP_REMOVED lines=37> */
.L_x_826:
[----:B------:R-:W-:Y:S05]  /*c8e0*/  @P0 BRA `(.L_x_794) ;  /* 0x0000000000140947 */ /* 0x000fea0003800000 */
[----:B------:R-:W-:Y:S01]  /*c8f0*/  ISETP.NE.AND P1, PT, R20, RZ, PT ;  /* 0x000000ff1400720c */ /* 0x000fe20003f25270 */
[----:B------:R-:W-:-:S04]  /*c900*/  IMAD.MOV.U32 R2, RZ, RZ, 0x5140 ;  /* 0x00005140ff027424 */ /* 0x000fc800078e00ff */
[----:B------:R3:W-:Y:S08]  /*c910*/  SYNCS.ARRIVE.TRANS64 RZ, [R12+URZ+0x38818], R2 ;  /* 0x038818020cff79a7 */ /* 0x0007f0000800003f */
[----:B------:R-:W-:Y:S05]  /*c920*/  @!P1 BRA `(.L_x_794) ;  /* 0x0000000000049947 */ /* 0x000fea0003800000 */
[----:B------:R-:W-:Y:S01]  /*c930*/  BPT.TRAP 0x1 ;  /* 0x000000040000795c */ /* 0x000fe20000300000 */
.L_x_794:
        /* <DEDUP_REMOVED lines=29> */
.L_x_827:
        /* <DEDUP_REMOVED lines=9> */
.L_x_796:
        /* <DEDUP_REMOVED lines=31> */
.L_x_829:
[----:B------:R-:W-:Y:S05]  /*cd90*/  @P0 BRA `(.L_x_798) ;  /* 0x0000000000140947 */ /* 0x000fea0003800000 */
[----:B------:R-:W-:Y:S01]  /*cda0*/  ISETP.NE.AND P1, PT, R20, RZ, PT ;  /* 0x000000ff1400720c */ /* 0x000fe20003f25270 */
[----:B-1----:R-:W-:-:S04]  /*cdb0*/  IMAD.MOV.U32 R5, RZ, RZ, 0x5140 ;  /* 0x00005140ff057424 */ /* 0x002fc800078e00ff */
[----:B------:R2:W-:Y:S08]  /*cdc0*/  SYNCS.ARRIVE.TRANS64 RZ, [R12+URZ+0x38810], R5 ;  /* 0x038810050cff79a7 */ /* 0x0005f0000800003f */
[----:B------:R-:W-:Y:S05]  /*cdd0*/  @!P1 BRA `(.L_x_798) ;  /* 0x0000000000049947 */ /* 0x000fea0003800000 */
[----:B------:R-:W-:Y:S01]  /*cde0*/  BPT.TRAP 0x1 ;  /* 0x000000040000795c */ /* 0x000fe20000300000 */
.L_x_798:
        /* <DEDUP_REMOVED lines=29> */
.L_x_790:
[----:B--2---:R-:W2:Y:S02]  /*cfc0*/  LDL.LU R4, [R1] ;  /* 0x0000000001047983 */ /* 0x004ea40000300800 */
[----:B--2---:R-:W-:-:S13]  /*cfd0*/  ISETP.NE.AND P1, PT, R4, RZ, PT ;  /* 0x000000ff0400720c */ /* 0x004fda0003f25270 */
[----:B------:R-:W-:Y:S05]  /*cfe0*/  @!P1 BRA `(.L_x_789) ;  /* 0x0000000400309947 */ /* 0x000fea0003800000 */
[----:B------:R-:W-:-:S04]  /*cff0*/  SHF.L.U32 R13, R10, 0x1f, RZ ;  /* 0x0000001f0a0d7819 */ /* 0x000fc800000006ff */
[----:B------:R-:W1:Y:S02]  /*d000*/  SYNCS.PHASECHK.TRANS64.TRYWAIT P1, [R12+URZ+0x38840], R13 ;  /* 0x0388400d0c0075a7 */ /* 0x000e64000802017f */
[----:B-1----:R-:W-:Y:S05]  /*d010*/  @!P1 BRA `(.L_x_800) ;  /* 0x0000000c00c09947 */ /* 0x002fea0003800000 */
.L_x_830:
[----:B------:R-:W-:Y:S05]  /*d020*/  @P0 BRA `(.L_x_801) ;  /* 0x0000000000140947 */ /* 0x000fea0003800000 */
[----:B------:R-:W-:Y:S01]  /*d030*/  ISETP.NE.AND P1, PT, R20, RZ, PT ;  /* 0x000000ff1400720c */ /* 0x000fe20003f25270 */
[----:B------:R-:W-:-:S04]  /*d040*/  IMAD.MOV.U32 R5, RZ, RZ, 0x5140 ;  /* 0x00005140ff057424 */ /* 0x000fc800078e00ff */
[----:B------:R2:W-:Y:S08]  /*d050*/  SYNCS.ARRIVE.TRANS64 RZ, [R12+URZ+0x38830], R5 ;  /* 0x038830050cff79a7 */ /* 0x0005f0000800003f */
[----:B------:R-:W-:Y:S05]  /*d060*/  @!P1 BRA `(.L_x_801) ;  /* 0x0000000000049947 */ /* 0x000fea0003800000 */
[----:B------:R-:W-:Y:S01]  /*d070*/  BPT.TRAP 0x1 ;  /* 0x000000040000795c */ /* 0x000fe20000300000 */
.L_x_801:
        /* <DEDUP_REMOVED lines=34> */
.L_x_831:
[----:B------:R-:W-:Y:S05]  /*d2a0*/  @P0 BRA `(.L_x_803) ;  /* 0x0000000000140947 */ /* 0x000fea0003800000 */
[----:B------:R-:W-:Y:S01]  /*d2b0*/  ISETP.NE.AND P0, PT, R20, RZ, PT ;  /* 0x000000ff1400720c */ /* 0x000fe20003f05270 */
[----:B------:R-:W-:-:S04]  /*d2c0*/  IMAD.MOV.U32 R5, RZ, RZ, 0x5140 ;  /* 0x00005140ff057424 */ /* 0x000fc800078e00ff */
[----:B------:R3:W-:Y:S08]  /*d2d0*/  SYNCS.ARRIVE.TRANS64 RZ, [R12+URZ+0x38818], R5 ;  /* 0x038818050cff79a7 */ /* 0x0007f0000800003f */
[----:B------:R-:W-:Y:S05]  /*d2e0*/  @!P0 BRA `(.L_x_803) ;  /* 0x0000000000048947 */ /* 0x000fea0003800000 */
[----:B------:R-:W-:Y:S01]  /*d2f0*/  BPT.TRAP 0x1 ;  /* 0x000000040000795c */ /* 0x000fe20000300000 */
.L_x_803:
        /* <DEDUP_REMOVED lines=27> */
.L_x_789:
[----:B-----5:R-:W-:Y:S01]  /*d4b0*/  IMAD R4, R0, 0x8, R12 ;  /* 0x0000000800047824 */ /* 0x020fe200078e020c */
[----:B------:R-:W-:Y:S01]  /*d4c0*/  SHF.L.U32 R3, R10, 0x1f, RZ ;  /* 0x0000001f0a037819 */ /* 0x000fe200000006ff */
[----:B------:R-:W3:Y:S03]  /*d4d0*/  S2R R2, SR_TID.X ;  /* 0x0000000000027919 */ /* 0x000ee60000002100 */
[----:B------:R-:W4:Y:S01]  /*d4e0*/  SYNCS.PHASECHK.TRANS64.TRYWAIT P0, [R4+URZ+0x38840], R3 ;  /* 0x03884003040075a7 */ /* 0x000f22000800017f */
[----:B---3--:R-:W-:-:S04]  /*d4f0*/  LOP3.LUT R2, R2, 0x7f, RZ, 0xc0, !PT ;  /* 0x0000007f02027812 */ /* 0x008fc800078ec0ff */
[----:B------:R-:W-:Y:S01]  /*d500*/  ISETP.NE.AND P1, PT, R2, RZ, PT ;  /* 0x000000ff0200720c */ /* 0x000fe20003f25270 */
[----:B----4-:R-:W-:-:S12]  /*d510*/  @!P0 BRA `(.L_x_804) ;  /* 0x0000000800a88947 */ /* 0x010fd80003800000 */
.L_x_832:
[----:B------:R-:W-:Y:S05]  /*d520*/  @P1 BRA `(.L_x_805) ;  /* 0x0000000000181947 */ /* 0x000fea0003800000 */
[----:B------:R-:W4:Y:S01]  /*d530*/  S2R R2, SR_TID.X ;  /* 0x0000000000027919 */ /* 0x000f220000002100 */
[----:B---3--:R-:W-:-:S04]  /*d540*/  IMAD.MOV.U32 R3, RZ, RZ, 0x5140 ;  /* 0x00005140ff037424 */ /* 0x008fc800078e00ff */
[----:B------:R3:W-:Y:S01]  /*d550*/  SYNCS.ARRIVE.TRANS64 RZ, [R4+URZ+0x38830], R3 ;  /* 0x0388300304ff79a7 */ /* 0x0007e2000800003f */
[----:B----4-:R-:W-:-:S13]  /*d560*/  LOP3.LUT P0, RZ, R2, 0x1f, RZ, 0xc0, !PT ;  /* 0x0000001f02ff7812 */ /* 0x010fda000780c0ff */
[----:B---3--:R-:W-:Y:S05]  /*d570*/  @!P0 BRA `(.L_x_805) ;  /* 0x0000000000048947 */ /* 0x008fea0003800000 */
[----:B------:R-:W-:Y:S01]  /*d580*/  BPT.TRAP 0x1 ;  /* 0x000000040000795c */ /* 0x000fe20000300000 */
.L_x_805:
        /* <DEDUP_REMOVED lines=41> */
.L_x_786:
[----:B------:R-:W-:Y:S05]  /*d820*/  BSYNC B0 ;  /* 0x0000000000007941 */ /* 0x000fea0003800000 */
.L_x_784:
[----:B------:R-:W-:-:S03]  /*d830*/  UMOV UR6, 0xffffffff ;  /* 0xffffffff00067882 */ /* 0x000fc60000000000 */
[----:B------:R-:W-:Y:S05]  /*d840*/  BRA.DIV UR6, `(.L_x_806) ;  /* 0x0000000606f07947 */ /* 0x000fea000b800000 */
[----:B------:R-:W-:-:S13]  /*d850*/  ELECT P6, URZ, PT ;  /* 0x00000000003f782f */ /* 0x000fda00038c0000 */
.L_x_835:
[----:B------:R-:W-:Y:S05]  /*d860*/  @!P6 BRA `(.L_x_653) ;  /* 0x000000000084e947 */ /* 0x000fea0003800000 */
[----:B----4-:R-:W3:Y:S02]  /*d870*/  LDL.LU R2, [R1+0x8] ;  /* 0x0000080001027983 */ /* 0x010ee40000300800 */
[----:B---3--:R-:W-:-:S04]  /*d880*/  LOP3.LUT R2, R2, 0x2, RZ, 0xfc, !PT ;  /* 0x0000000202027812 */ /* 0x008fc800078efcff */
[----:B------:R-:W-:-:S13]  /*d890*/  ISETP.NE.AND P2, PT, R2, 0x3, PT ;  /* 0x000000030200780c */ /* 0x000fda0003f45270 */
[----:B------:R-:W-:Y:S05]  /*d8a0*/  @!P2 BRA `(.L_x_807) ;  /* 0x000000000004a947 */ /* 0x000fea0003800000 */
[----:B--2---:R-:W-:Y:S01]  /*d8b0*/  BPT.TRAP 0x1 ;  /* 0x000000040000795c */ /* 0x004fe20000300000 */
.L_x_807:
        /* <DEDUP_REMOVED lines=15> */
.L_x_836:
[----:B------:R-:W3:Y:S02]  /*d9b0*/  SYNCS.PHASECHK.TRANS64.TRYWAIT P0, [R11+URZ], R2 ;  /* 0x000000020b0075a7 */ /* 0x000ee4000800017f */
[----:B---3--:R-:W-:Y:S05]  /*d9c0*/  @!P0 BRA `(.L_x_809) ;  /* 0x0000000400c48947 */ /* 0x008fea0003800000 */
.L_x_837:
[----:B------:R-:W-:Y:S05]  /*d9d0*/  @!P2 BRA `(.L_x_810) ;  /* 0x000000000004a947 */ /* 0x000fea0003800000 */
[----:B--2---:R-:W-:Y:S01]  /*d9e0*/  BPT.TRAP 0x1 ;  /* 0x000000040000795c */ /* 0x004fe20000300000 */
.L_x_810:
[----:B------:R-:W-:-:S04]  /*d9f0*/  VIADD R0, R6, 0x38840 ;  /* 0x0003884006007836 */ /* 0x000fc80000000000 */
[----:B------:R-:W-:-:S04]  /*da00*/  IMAD R9, R9, 0x8, R0 ;  /* 0x0000000809097824 */ /* 0x000fc800078e0200 */
[----:B------:R-:W4:Y:S02]  /*da10*/  SYNCS.PHASECHK.TRANS64.TRYWAIT P0, [R9+URZ], R4 ;  /* 0x00000004090075a7 */ /* 0x000f24000800017f */
[----:B----4-:R-:W-:Y:S05]  /*da20*/  @!P0 BRA `(.L_x_811) ;  /* 0x0000000400c08947 */ /* 0x010fea0003800000 */
.L_x_838:
[----:B------:R-:W-:-:S07]  /*da30*/  IMAD R3, R3, 0x8, R0 ;  /* 0x0000000803037824 */ /* 0x000fce00078e0200 */
.L_x_812:
[----:B------:R1:W1:Y:S02]  /*da40*/  SYNCS.PHASECHK.TRANS64.TRYWAIT P0, [R3+URZ], R2 ;  /* 0x00000002030075a7 */ /* 0x000264000800017f */
[----:B-1----:R-:W-:Y:S05]  /*da50*/  @!P0 NANOSLEEP.SYNCS 0x989680 ;  /* 0x009896800000895d */ /* 0x002fea0003900000 */
[----:B------:R-:W1:Y:S02]  /*da60*/  @!P0 SYNCS.PHASECHK.TRANS64 P0, [R3+URZ], R2 ;  /* 0x00000002030085a7 */ /* 0x000e64000800007f */
[----:B-1----:R-:W-:Y:S05]  /*da70*/  @!P0 BRA `(.L_x_812) ;  /* 0xfffffffc00f08947 */ /* 0x002fea000383ffff */
.L_x_653:
[----:B--2---:R-:W-:Y:S05]  /*da80*/  BSYNC B6 ;  /* 0x0000000000067941 */ /* 0x004fea0003800000 */
.L_x_647:
[----:B------:R-:W-:Y:S05]  /*da90*/  EXIT ;  /* 0x000000000000794d */ /* 0x000fea0003800000 */
.L_x_663:
[----:B------:R-:W-:Y:S02]  /*daa0*/  IMAD.MOV.U32 R12, RZ, RZ, RZ ;  /* 0x000000ffff0c7224 */ /* 0x000fe400078e00ff */
[----:B------:R-:W-:Y:S02]  /*dab0*/  IMAD.MOV.U32 R11, RZ, RZ, 0x1f ;  /* 0x0000001fff0b7424 */ /* 0x000fe400078e00ff */
[----:B------:R-:W-:-:S07]  /*dac0*/  IMAD.MOV.U32 R15, RZ, RZ, -0x1 ;  /* 0xffffffffff0f7424 */ /* 0x000fce00078e00ff */
[----:B------:R-:W-:Y:S05]  /*dad0*/  WARPSYNC.COLLECTIVE R15, `(.L_x_813) ;  /* 0x000000000f087348 */ /* 0x000fea0003c00000 */
[----:B------:R1:W2:Y:S02]  /*dae0*/  SHFL.IDX P6, R14, R13, R12, R11 ;  /* 0x0000000c0d0e7389 */ /* 0x0002a400000c000b */
[----:B-12---:R-:W-:Y:S01]  /*daf0*/  ENDCOLLECTIVE ;  /* 0x000000000000791b */ /* 0x006fe20003800000 */
.L_x_813:
[----:B------:R-:W-:Y:S05]  /*db00*/  BRA `(.L_x_814) ;  /* 0xffffff3800247947 */ /* 0x000fea000383ffff */
.L_x_665:
        /* <DEDUP_REMOVED lines=8> */
.L_x_669:
[----:B---3--:R3:W4:Y:S02]  /*db90*/  SYNCS.PHASECHK.TRANS64.TRYWAIT P1, [R3+URZ+0x38810], R154 ;  /* 0x0388109a030075a7 */ /* 0x008724000802017f */
[----:B----4-:R-:W-:Y:S05]  /*dba0*/  @!P1 NANOSLEEP.SYNCS 0x989680 ;  /* 0x009896800000995d */ /* 0x010fea0003900000 */
[----:B------:R-:W4:Y:S02]  /*dbb0*/  @!P1 SYNCS.PHASECHK.TRANS64 P1, [R3+URZ+0x38810], R154 ;  /* 0x0388109a030095a7 */ /* 0x000f24000802007f */
[----:B----4-:R-:W-:Y:S05]  /*dbc0*/  @!P1 BRA `(.L_x_669) ;  /* 0xfffffffc00f09947 */ /* 0x010fea000383ffff */
[----:B------:R-:W-:Y:S05]  /*dbd0*/  BRA `(.L_x_668) ;  /* 0xffffff4000287947 */ /* 0x000fea000383ffff */
.L_x_673:
[----:B------:R1:W1:Y:S02]  /*dbe0*/  SYNCS.PHASECHK.TRANS64.TRYWAIT P1, [R3+URZ+0x38830], R154 ;  /* 0x0388309a030075a7 */ /* 0x000264000802017f */
[----:B-1----:R-:W-:Y:S05]  /*dbf0*/  @!P1 NANOSLEEP.SYNCS 0x989680 ;  /* 0x009896800000995d */ /* 0x002fea0003900000 */
[----:B------:R-:W1:Y:S02]  /*dc00*/  @!P1 SYNCS.PHASECHK.TRANS64 P1, [R3+URZ+0x38830], R154 ;  /* 0x0388309a030095a7 */ /* 0x000e64000802007f */
[----:B-1----:R-:W-:Y:S05]  /*dc10*/  @!P1 BRA `(.L_x_673) ;  /* 0xfffffffc00f09947 */ /* 0x002fea000383ffff */
[----:B------:R-:W-:Y:S05]  /*dc20*/  BRA `(.L_x_672) ;  /* 0xffffff5000b47947 */ /* 0x000fea000383ffff */
.L_x_749:
[----:B------:R-:W-:Y:S01]  /*dc30*/  BSSY B0, `(.L_x_815) ;  /* 0x0000005000007945 */ /* 0x000fe20003800000 */
[----:B------:R-:W-:-:S07]  /*dc40*/  IMAD.MOV.U32 R15, RZ, RZ, -0x1 ;  /* 0xffffffffff0f7424 */ /* 0x000fce00078e00ff */
[----:B------:R-:W-:Y:S05]  /*dc50*/  WARPSYNC.COLLECTIVE R15, `(.L_x_816) ;  /* 0x000000000f087348 */ /* 0x000fea0003c00000 */
[----:B------:R-:W-:Y:S01]  /*dc60*/  NOP ;  /* 0x0000000000007918 */ /* 0x000fe20000000000 */
[----:B------:R-:W-:Y:S01]  /*dc70*/  ENDCOLLECTIVE ;  /* 0x000000000000791b */ /* 0x000fe20003800000 */
.L_x_816:
[----:B------:R-:W-:Y:S05]  /*dc80*/  BSYNC B0 ;  /* 0x0000000000007941 */ /* 0x000fea0003800000 */
.L_x_815:
[----:B------:R-:W-:Y:S05]  /*dc90*/  BRA `(.L_x_817) ;  /* 0xffffffcc00547947 */ /* 0x000fea000383ffff */
.L_x_761:
[----:B------:R-:W-:Y:S01]  /*dca0*/  BSSY B0, `(.L_x_818) ;  /* 0x0000005000007945 */ /* 0x000fe20003800000 */
[----:B------:R-:W-:-:S07]  /*dcb0*/  IMAD.MOV.U32 R15, RZ, RZ, -0x1 ;  /* 0xffffffffff0f7424 */ /* 0x000fce00078e00ff */
[----:B------:R-:W-:Y:S05]  /*dcc0*/  WARPSYNC.COLLECTIVE R15, `(.L_x_819) ;  /* 0x000000000f087348 */ /* 0x000fea0003c00000 */
[----:B------:R-:W-:Y:S01]  /*dcd0*/  NOP ;  /* 0x0000000000007918 */ /* 0x000fe20000000000 */
[----:B------:R-:W-:Y:S01]  /*dce0*/  ENDCOLLECTIVE ;  /* 0x000000000000791b */ /* 0x000fe20003800000 */
.L_x_819:
[----:B------:R-:W-:Y:S05]  /*dcf0*/  BSYNC B0 ;  /* 0x0000000000007941 */ /* 0x000fea0003800000 */
.L_x_818:
[----:B------:R-:W-:Y:S05]  /*dd00*/  BRA `(.L_x_820) ;  /* 0xffffffd0006c7947 */ /* 0x000fea000383ffff */
.L_x_774:
[----:B------:R-:W-:Y:S01]  /*dd10*/  BSSY B0, `(.L_x_821) ;  /* 0x0000005000007945 */ /* 0x000fe20003800000 */
[----:B------:R-:W-:-:S07]  /*dd20*/  IMAD.MOV.U32 R15, RZ, RZ, -0x1 ;  /* 0xffffffffff0f7424 */ /* 0x000fce00078e00ff */
[----:B------:R-:W-:Y:S05]  /*dd30*/  WARPSYNC.COLLECTIVE R15, `(.L_x_822) ;  /* 0x000000000f087348 */ /* 0x000fea0003c00000 */
[----:B------:R-:W-:Y:S01]  /*dd40*/  NOP ;  /* 0x0000000000007918 */ /* 0x000fe20000000000 */
[----:B------:R-:W-:Y:S01]  /*dd50*/  ENDCOLLECTIVE ;  /* 0x000000000000791b */ /* 0x000fe20003800000 */
.L_x_822:
[----:B------:R-:W-:Y:S05]  /*dd60*/  BSYNC B0 ;  /* 0x0000000000007941 */ /* 0x000fea0003800000 */
.L_x_821:
[----:B------:R-:W-:Y:S05]  /*dd70*/  BRA `(.L_x_823) ;  /* 0xffffffd400887947 */ /* 0x000fea000383ffff */
.L_x_787:
[----:B-1----:R1:W2:Y:S02]  /*dd80*/  SYNCS.PHASECHK.TRANS64.TRYWAIT P1, [R12+URZ+0x38820], R3 ;  /* 0x038820030c0075a7 */ /* 0x0022a4000802017f */
[----:B--2---:R-:W-:Y:S05]  /*dd90*/  @!P1 NANOSLEEP.SYNCS 0x989680 ;  /* 0x009896800000995d */ /* 0x004fea0003900000 */
[----:B------:R-:W2:Y:S02]  /*dda0*/  @!P1 SYNCS.PHASECHK.TRANS64 P1, [R12+URZ+0x38820], R3 ;  /* 0x038820030c0095a7 */ /* 0x000ea4000802007f */
[----:B--2---:R-:W-:Y:S05]  /*ddb0*/  @!P1 BRA `(.L_x_787) ;  /* 0xfffffffc00f09947 */ /* 0x004fea000383ffff */
[----:B------:R-:W-:Y:S05]  /*ddc0*/  BRA `(.L_x_824) ;  /* 0xffffffe000987947 */ /* 0x000fea000383ffff */
.L_x_791:
[----:B-1----:R1:W3:Y:S02]  /*ddd0*/  SYNCS.PHASECHK.TRANS64.TRYWAIT P1, [R12+URZ+0x38840], R21 ;  /* 0x038840150c0075a7 */ /* 0x0022e4000802017f */
[----:B---3--:R-:W-:Y:S05]  /*dde0*/  @!P1 NANOSLEEP.SYNCS 0x989680 ;  /* 0x009896800000995d */ /* 0x008fea0003900000 */
[----:B------:R-:W3:Y:S02]  /*ddf0*/  @!P1 SYNCS.PHASECHK.TRANS64 P1, [R12+URZ+0x38840], R21 ;  /* 0x038840150c0095a7 */ /* 0x000ee4000802007f */
[----:B---3--:R-:W-:Y:S05]  /*de00*/  @!P1 BRA `(.L_x_791) ;  /* 0xfffffffc00f09947 */ /* 0x008fea000383ffff */
[----:B------:R-:W-:Y:S05]  /*de10*/  BRA `(.L_x_825) ;  /* 0xffffffe800047947 */ /* 0x000fea000383ffff */
.L_x_793:
[----:B--2---:R2:W3:Y:S02]  /*de20*/  SYNCS.PHASECHK.TRANS64.TRYWAIT P1, [R12+URZ+0x38828], R21 ;  /* 0x038828150c0075a7 */ /* 0x0044e4000802017f */
[----:B---3--:R-:W-:Y:S05]  /*de30*/  @!P1 NANOSLEEP.SYNCS 0x989680 ;  /* 0x009896800000995d */ /* 0x008fea0003900000 */
[----:B------:R-:W3:Y:S02]  /*de40*/  @!P1 SYNCS.PHASECHK.TRANS64 P1, [R12+URZ+0x38828], R21 ;  /* 0x038828150c0095a7 */ /* 0x000ee4000802007f */
[----:B---3--:R-:W-:Y:S05]  /*de50*/  @!P1 BRA `(.L_x_793) ;  /* 0xfffffffc00f09947 */ /* 0x008fea000383ffff */
[----:B------:R-:W-:Y:S05]  /*de60*/  BRA `(.L_x_826) ;  /* 0xffffffe8009c7947 */ /* 0x000fea000383ffff */
.L_x_795:
[----:B---3--:R3:W4:Y:S02]  /*de70*/  SYNCS.PHASECHK.TRANS64.TRYWAIT P1, [R12+URZ+0x38848], R21 ;  /* 0x038848150c0075a7 */ /* 0x008724000802017f */
[----:B----4-:R-:W-:Y:S05]  /*de80*/  @!P1 NANOSLEEP.SYNCS 0x989680 ;  /* 0x009896800000995d */ /* 0x010fea0003900000 */
[----:B------:R-:W4:Y:S02]  /*de90*/  @!P1 SYNCS.PHASECHK.TRANS64 P1, [R12+URZ+0x38848], R21 ;  /* 0x038848150c0095a7 */ /* 0x000f24000802007f */
[----:B----4-:R-:W-:Y:S05]  /*dea0*/  @!P1 BRA `(.L_x_795) ;  /* 0xfffffffc00f09947 */ /* 0x010fea000383ffff */
[----:B------:R-:W-:Y:S05]  /*deb0*/  BRA `(.L_x_827) ;  /* 0xffffffec00147947 */ /* 0x000fea000383ffff */
.L_x_797:
[----:B------:R-:W-:-:S07]  /*dec0*/  SHF.L.U32 R5, R10, 0x1f, RZ ;  /* 0x0000001f0a057819 */ /* 0x000fce00000006ff */
.L_x_828:
[----:B-1----:R1:W2:Y:S02]  /*ded0*/  SYNCS.PHASECHK.TRANS64.TRYWAIT P1, [R12+URZ+0x38820], R5 ;  /* 0x038820050c0075a7 */ /* 0x0022a4000802017f */
[----:B--2---:R-:W-:Y:S05]  /*dee0*/  @!P1 NANOSLEEP.SYNCS 0x989680 ;  /* 0x009896800000995d */ /* 0x004fea0003900000 */
[----:B------:R-:W2:Y:S02]  /*def0*/  @!P1 SYNCS.PHASECHK.TRANS64 P1, [R12+URZ+0x38820], R5 ;  /* 0x038820050c0095a7 */ /* 0x000ea4000802007f */
[----:B--2---:R-:W-:Y:S05]  /*df00*/  @!P1 BRA `(.L_x_828) ;  /* 0xfffffffc00f09947 */ /* 0x004fea000383ffff */
[----:B------:R-:W-:Y:S05]  /*df10*/  BRA `(.L_x_829) ;  /* 0xffffffec009c7947 */ /* 0x000fea000383ffff */
.L_x_800:
[----:B-1----:R1:W2:Y:S02]  /*df20*/  SYNCS.PHASECHK.TRANS64.TRYWAIT P1, [R12+URZ+0x38840], R13 ;  /* 0x0388400d0c0075a7 */ /* 0x0022a4000802017f */
[----:B--2---:R-:W-:Y:S05]  /*df30*/  @!P1 NANOSLEEP.SYNCS 0x989680 ;  /* 0x009896800000995d */ /* 0x004fea0003900000 */
[----:B------:R-:W2:Y:S02]  /*df40*/  @!P1 SYNCS.PHASECHK.TRANS64 P1, [R12+URZ+0x38840], R13 ;  /* 0x0388400d0c0095a7 */ /* 0x000ea4000802007f */
[----:B--2---:R-:W-:Y:S05]  /*df50*/  @!P1 BRA `(.L_x_800) ;  /* 0xfffffffc00f09947 */ /* 0x004fea000383ffff */
[----:B------:R-:W-:Y:S05]  /*df60*/  BRA `(.L_x_830) ;  /* 0xfffffff0002c7947 */ /* 0x000fea000383ffff */
.L_x_802:
[----:B--2---:R2:W3:Y:S02]  /*df70*/  SYNCS.PHASECHK.TRANS64.TRYWAIT P1, [R12+URZ+0x38828], R13 ;  /* 0x0388280d0c0075a7 */ /* 0x0044e4000802017f */
[----:B---3--:R-:W-:Y:S05]  /*df80*/  @!P1 NANOSLEEP.SYNCS 0x989680 ;  /* 0x009896800000995d */ /* 0x008fea0003900000 */
[----:B------:R-:W3:Y:S02]  /*df90*/  @!P1 SYNCS.PHASECHK.TRANS64 P1, [R12+URZ+0x38828], R13 ;  /* 0x0388280d0c0095a7 */ /* 0x000ee4000802007f */
[----:B---3--:R-:W-:Y:S05]  /*dfa0*/  @!P1 BRA `(.L_x_802) ;  /* 0xfffffffc00f09947 */ /* 0x008fea000383ffff */
[----:B------:R-:W-:Y:S05]  /*dfb0*/  BRA `(.L_x_831) ;  /* 0xfffffff000b87947 */ /* 0x000fea000383ffff */
.L_x_804:
[----:B---3--:R3:W4:Y:S02]  /*dfc0*/  SYNCS.PHASECHK.TRANS64.TRYWAIT P0, [R4+URZ+0x38840], R3 ;  /* 0x03884003040075a7 */ /* 0x008724000800017f */
[----:B----4-:R-:W-:Y:S05]  /*dfd0*/  @!P0 NANOSLEEP.SYNCS 0x989680 ;  /* 0x009896800000895d */ /* 0x010fea0003900000 */
[----:B------:R-:W4:Y:S02]  /*dfe0*/  @!P0 SYNCS.PHASECHK.TRANS64 P0, [R4+URZ+0x38840], R3 ;  /* 0x03884003040085a7 */ /* 0x000f24000800007f */
[----:B----4-:R-:W-:Y:S05]  /*dff0*/  @!P0 BRA `(.L_x_804) ;  /* 0xfffffffc00f08947 */ /* 0x010fea000383ffff */
[----:B------:R-:W-:Y:S05]  /*e000*/  BRA `(.L_x_832) ;  /* 0xfffffff400447947 */ /* 0x000fea000383ffff */
.L_x_806:
[----:B------:R-:W-:Y:S01]  /*e010*/  BSSY B0, `(.L_x_833) ;  /* 0x0000006000007945 */ /* 0x000fe20003800000 */
[----:B------:R-:W-:-:S07]  /*e020*/  IMAD.MOV.U32 R15, RZ, RZ, -0x1 ;  /* 0xffffffffff0f7424 */ /* 0x000fce00078e00ff */
[----:B--2-4-:R-:W-:Y:S05]  /*e030*/  WARPSYNC.COLLECTIVE R15, `(.L_x_834) ;  /* 0x000000000f0c7348 */ /* 0x014fea0003c00000 */
[----:B------:R-:W-:Y:S02]  /*e040*/  ELECT P6, UR62, PT ;  /* 0x00000000003e782f */ /* 0x000fe400038c0000 */
[----:B------:R-:W-:Y:S01]  /*e050*/  MOV R14, UR62 ;  /* 0x0000003e000e7c02 */ /* 0x000fe20008000f00 */
[----:B--2-4-:R-:W-:Y:S10]  /*e060*/  ENDCOLLECTIVE ;  /* 0x000000000000791b */ /* 0x014ff40003800000 */
.L_x_834:
[----:B------:R-:W-:Y:S05]  /*e070*/  BSYNC B0 ;  /* 0x0000000000007941 */ /* 0x000fea0003800000 */
.L_x_833:
[----:B------:R-:W-:Y:S05]  /*e080*/  BRA `(.L_x_835) ;  /* 0xfffffff400f47947 */ /* 0x000fea000383ffff */
.L_x_808:
[----:B-1----:R1:W3:Y:S02]  /*e090*/  SYNCS.PHASECHK.TRANS64.TRYWAIT P0, [R7+URZ], R4 ;  /* 0x00000004070075a7 */ /* 0x0022e4000800017f */
[----:B---3--:R-:W-:Y:S05]  /*e0a0*/  @!P0 NANOSLEEP.SYNCS 0x989680 ;  /* 0x009896800000895d */ /* 0x008fea0003900000 */
[----:B------:R-:W3:Y:S02]  /*e0b0*/  @!P0 SYNCS.PHASECHK.TRANS64 P0, [R7+URZ], R4 ;  /* 0x00000004070085a7 */ /* 0x000ee4000800007f */
[----:B---3--:R-:W-:Y:S05]  /*e0c0*/  @!P0 BRA `(.L_x_808) ;  /* 0xfffffffc00f08947 */ /* 0x008fea000383ffff */
[----:B------:R-:W-:Y:S05]  /*e0d0*/  BRA `(.L_x_836) ;  /* 0xfffffff800347947 */ /* 0x000fea000383ffff */
.L_x_809:
[----:B---3--:R3:W4:Y:S02]  /*e0e0*/  SYNCS.PHASECHK.TRANS64.TRYWAIT P0, [R11+URZ], R2 ;  /* 0x000000020b0075a7 */ /* 0x008724000800017f */
[----:B----4-:R-:W-:Y:S05]  /*e0f0*/  @!P0 NANOSLEEP.SYNCS 0x989680 ;  /* 0x009896800000895d */ /* 0x010fea0003900000 */
[----:B------:R-:W4:Y:S02]  /*e100*/  @!P0 SYNCS.PHASECHK.TRANS64 P0, [R11+URZ], R2 ;  /* 0x000000020b0085a7 */ /* 0x000f24000800007f */
[----:B----4-:R-:W-:Y:S05]  /*e110*/  @!P0 BRA `(.L_x_809) ;  /* 0xfffffffc00f08947 */ /* 0x010fea000383ffff */
[----:B------:R-:W-:Y:S05]  /*e120*/  BRA `(.L_x_837) ;  /* 0xfffffff800287947 */ /* 0x000fea000383ffff */
.L_x_811:
[----:B----4-:R4:W1:Y:S02]  /*e130*/  SYNCS.PHASECHK.TRANS64.TRYWAIT P0, [R9+URZ], R4 ;  /* 0x00000004090075a7 */ /* 0x010864000800017f */
[----:B-1----:R-:W-:Y:S05]  /*e140*/  @!P0 NANOSLEEP.SYNCS 0x989680 ;  /* 0x009896800000895d */ /* 0x002fea0003900000 */
[----:B------:R-:W1:Y:S02]  /*e150*/  @!P0 SYNCS.PHASECHK.TRANS64 P0, [R9+URZ], R4 ;  /* 0x00000004090085a7 */ /* 0x000e64000800007f */
[----:B-1----:R-:W-:Y:S05]  /*e160*/  @!P0 BRA `(.L_x_811) ;  /* 0xfffffffc00f08947 */ /* 0x002fea000383ffff */
[----:B------:R-:W-:Y:S05]  /*e170*/  BRA `(.L_x_838) ;  /* 0xfffffff8002c7947 */ /* 0x000fea000383ffff */
.L_x_839:
        /* <DEDUP_REMOVED lines=16> */
.L_x_3688:


//--------------------- .text._ZN7cutlass13device_kernelIN5flash11enable_sm90INS1_16FlashAttnBwdSm90INS1_25CollectiveMainloopBwdSm90ILi2ELi2ELi2EN4cute5tupleIJNS5_1CILi1EEES8_S8_EEENS6_IJNS7_ILi80EEENS7_ILi128EEESB_EEENS_10bfloat16_tEfNS_4arch4Sm90ELb0ELb0ELb0ELb1ELb0ELb1ELb0ELb1ELi2ELi1ELi2ELi1ELb0EEENS1_24CollectiveEpilogueBwdGQAISC_fSF_Li256ELb1ELb0EEENS1_19SingleTileSchedulerILb1ELb0ELb0ELi128EEEEEEEEEvNT_6ParamsE --------------------------
	.section	.text._ZN7cutlass13device_kernelIN5flash11enable_sm90INS1_16FlashAttnBwdSm90INS1_25CollectiveMainloopBwdSm90ILi2ELi2ELi2EN4cute5tupleIJNS5_1CILi1EEES8_S8_EEENS6_IJNS7_ILi80EEENS7_ILi128EEESB_EEENS_10bfloat16_tEfNS_4arch4Sm90ELb0ELb0ELb0ELb1ELb0ELb1ELb0ELb1ELi2ELi1ELi2ELi1ELb0EEENS1_24CollectiveEpilogueBwdGQAISC_fSF_Li256ELb1ELb0EEENS1_19SingleTileSchedulerILb1ELb0ELb0ELi128EEEEEEEEEvNT_6ParamsE,"ax",@progbits
	.align	128
.text._ZN7cutlass13device_kernelIN5flash11enable_sm90INS1_16FlashAttnBwdSm90INS1_25CollectiveMainloopBwdSm90ILi2ELi2ELi2EN4cute5tupleIJNS5_1CILi1EEES8_S8_EEENS6_IJNS7_ILi80EEENS7_ILi128EEESB_EEENS_10bfloat16_tEfNS_4arch4Sm90ELb0ELb0ELb0ELb1ELb0ELb1ELb0ELb1ELi2ELi1ELi2ELi1ELb0EEENS1_24CollectiveEpilogueBwdGQAISC_fSF_Li256ELb1ELb0EEENS1_19SingleTileSchedulerILb1ELb0ELb0ELi128EEEEEEEEEvNT_6ParamsE:
        .type           _ZN7cutlass13device_kernelIN5flash11enable_sm90INS1_16FlashAttnBwdSm90INS1_25CollectiveMainloopBwdSm90ILi2ELi2ELi2EN4cute5tupleIJNS5_1CILi1EEES8_S8_EEENS6_IJNS7_ILi80EEENS7_ILi128EEESB_EEENS_10bfloat16_tEfNS_4arch4Sm90ELb0ELb0ELb0ELb1ELb0ELb1ELb0ELb1ELi2ELi1ELi2ELi1ELb0EEENS1_24CollectiveEpilogueBwdGQAISC_fSF_Li256ELb1ELb0EEENS1_19SingleTileSchedulerILb1ELb0ELb0ELi128EEEEEEEEEvNT_6ParamsE,@function
        .size           _ZN7cutlass13device_kernelIN5flash11enable_sm90INS1_16FlashAttnBwdSm90INS1_25CollectiveMainloopBwdSm90ILi2ELi2ELi2EN4cute5tupleIJNS5_1CILi1EEES8_S8_EEENS6_IJNS7_ILi80EEENS7_ILi128EEESB_EEENS_10bfloat16_tEfNS_4arch4Sm90ELb0ELb0ELb0ELb1ELb0ELb1ELb0ELb1ELi2ELi1ELi2ELi1ELb0EEENS1_24CollectiveEpilogueBwdGQAISC_fSF_Li256ELb1ELb0EEENS1_19SingleTileSchedulerILb1ELb0ELb0ELi128EEEEEEEEEvNT_6ParamsE,(.L_x_3689 - _ZN7cutlass13device_kernelIN5flash11enable_sm90INS1_16FlashAttnBwdSm90INS1_25CollectiveMainloopBwdSm90ILi2ELi2ELi2EN4cute5tupleIJNS5_1CILi1EEES8_S8_EEENS6_IJNS7_ILi80EEENS7_ILi128EEESB_EEENS_10bfloat16_tEfNS_4arch4Sm90ELb0ELb0ELb0ELb1ELb0ELb1ELb0ELb1ELi2ELi1ELi2ELi1ELb0EEENS1_24CollectiveEpilogueBwdGQAISC_fSF_Li256ELb1ELb0EEENS1_19SingleTileSchedulerILb1ELb0ELb0ELi128EEEEEEEEEvNT_6ParamsE)
        .other          _ZN7cutlass13device_kernelIN5flash11enable_sm90INS1_16FlashAttnBwdSm90INS1_25CollectiveMainloopBwdSm90ILi2ELi2ELi2EN4cute5tupleIJNS5_1CILi1EEES8_S8_EEENS6_IJNS7_ILi80EEENS7_ILi128EEESB_EEENS_10bfloat16_tEfNS_4arch4Sm90ELb0ELb0ELb0ELb1ELb0ELb1ELb0ELb1ELi2ELi1ELi2ELi1ELb0EEENS1_24CollectiveEpilogueBwdGQAISC_fSF_Li256ELb1ELb0EEENS1_19SingleTileSchedulerILb1ELb0ELb0ELi128EEEEEEEEEvNT_6ParamsE,@"STO_CUDA_ENTRY STV_DEFAULT"
_ZN7cutlass13device_kernelIN5flash11enable_sm90INS1_16FlashAttnBwdSm90INS1_25CollectiveMainloopBwdSm90ILi2ELi2ELi2EN4cute5tupleIJNS5_1CILi1EEES8_S8_EEENS6_IJNS7_ILi80EEENS7_ILi128EEESB_EEENS_10bfloat16_tEfNS_4arch4Sm90ELb0ELb0ELb0ELb1ELb0ELb1ELb0ELb1ELi2ELi1ELi2ELi1ELb0EEENS1_24CollectiveEpilogueBwdGQAISC_fSF_Li256ELb1ELb0EEENS1_19SingleTileSchedulerILb1ELb0ELb0ELi128EEEEEEEEEvNT_6ParamsE:
        /* <DEDUP_REMOVED lines=23> */
.L_x_841:
[----:B------:R-:W-:Y:S05]  /*0170*/  BSYNC B0 ;  /* 0x0000000000007941 */ /* 0x000fea0003800000 */
.L_x_840:
        /* <DEDUP_REMOVED lines=34> */
.L_x_842:
        /* <DEDUP_REMOVED lines=22> */
.L_x_843:
        /* <DEDUP_REMOVED lines=9> */
.L_x_846:
        /* <DEDUP_REMOVED lines=20> */
.L_x_847:
        /* <DEDUP_REMOVED lines=10> */
.L_x_849:
[----:B------:R-:W2:Y:S02]  /*0770*/  LDC R0, c[0x0][0x8c4] ;  /* 0x00023100ff007b82 */ /* 0x000ea40000000800 */
.L_x_848:
        /* <DEDUP_REMOVED lines=17> */
.L_x_851:
        /* <DEDUP_REMOVED lines=10> */
.L_x_852:
        /* <DEDUP_REMOVED lines=8> */
.L_x_853:
        /* <DEDUP_REMOVED lines=9> */
.L_x_854:
        /* <DEDUP_REMOVED lines=87> */
.L_x_857:
        /* <DEDUP_REMOVED lines=15> */
.L_x_856:
        /* <DEDUP_REMOVED lines=23> */
.L_x_859:
        /* <DEDUP_REMOVED lines=15> */
.L_x_858:
        /* <DEDUP_REMOVED lines=8> */
.L_x_936:
        /* <DEDUP_REMOVED lines=48> */
.L_x_861:
        /* <DEDUP_REMOVED lines=79> */
.L_x_873:
[----:B------:R-:W2:Y:S02]  /*1b70*/  LDL R3, [R1] ;  /* 0x0000000001037983 */ /* 0x000ea40000100800 */
[----:B--2---:R-:W-:-:S13]  /*1b80*/  ISETP.NE.AND P0, PT, R3, 0x3, PT ;  /* 0x000000030300780c */ /* 0x004fda0003f05270 */
[----:B------:R-:W-:Y:S05]  /*1b90*/  @!P0 BRA `(.L_x_863) ;  /* 0x0000000000048947 */ /* 0x000fea0003800000 */
[----:B------:R-:W-:Y:S01]  /*1ba0*/  BPT.TRAP 0x1 ;  /* 0x000000040000795c */ /* 0x000fe20000300000 */
.L_x_863:
        /* <DEDUP_REMOVED lines=8> */
.L_x_864:
[----:B---3--:R-:W-:Y:S05]  /*1c30*/  @P1 BRA `(.L_x_865) ;  /* 0x0000000000081947 */ /* 0x008fea0003800000 */
[----:B------:R-:W3:Y:S02]  /*1c40*/  SYNCS.PHASECHK.TRANS64.TRYWAIT P1, [R3+URZ+0x38810], R154 ;  /* 0x0388109a030075a7 */ /* 0x000ee4000802017f */
[----:B---3--:R-:W-:Y:S05]  /*1c50*/  @!P1 BRA `(.L_x_866) ;  /* 0x0000008800e89947 */ /* 0x008fea0003800000 */
.L_x_865:
        /* <DEDUP_REMOVED lines=286> */
.L_x_867:
[----:B------:R1:W1:Y:S01]  /*2e40*/  SYNCS.PHASECHK.TRANS64.TRYWAIT P1, [R3+URZ+0x38830], R154 ;  /* 0x0388309a030075a7 */ /* 0x000262000802017f */
[----:B------:R-:W-:Y:S05]  /*2e50*/  @!P0 BRA `(.L_x_868) ;  /* 0x0000000000048947 */ /* 0x000fea0003800000 */
[----:B------:R-:W-:Y:S01]  /*2e60*/  BPT.TRAP 0x1 ;  /* 0x000000040000795c */ /* 0x000fe20000300000 */
.L_x_868:
[----:B------:R-:W-:-:S05]  /*2e70*/  VIADD R152, R152, 0x24000 ;  /* 0x0002400098987836 */ /* 0x000fca0000000000 */
[----:B------:R-:W-:-:S04]  /*2e80*/  SHF.R.U32.HI R152, RZ, 0x4, R152 ;  /* 0x00000004ff987819 */ /* 0x000fc80000011698 */
[----:B------:R-:W-:-:S04]  /*2e90*/  LOP3.LUT R236, R152, 0x3fff, RZ, 0xc0, !PT ;  /* 0x00003fff98ec7812 */ /* 0x000fc800078ec0ff */
[----:B------:R-:W-:Y:S01]  /*2ea0*/  LOP3.LUT R153, R236, 0x10000, RZ, 0xfc, !PT ;  /* 0x00010000ec997812 */ /* 0x000fe200078efcff */
[----:B-1----:R-:W-:Y:S06]  /*2eb0*/  @P1 BRA `(.L_x_869) ;  /* 0x0000000000081947 */ /* 0x002fec0003800000 */
[----:B------:R-:W1:Y:S02]  /*2ec0*/  SYNCS.PHASECHK.TRANS64.TRYWAIT P1, [R3+URZ+0x38830], R154 ;  /* 0x0388309a030075a7 */ /* 0x000e64000802017f */
[----:B-1----:R-:W-:Y:S05]  /*2ed0*/  @!P1 BRA `(.L_x_870) ;  /* 0x00000078005c9947 */ /* 0x002fea0003800000 */
.L_x_869:
        /* <DEDUP_REMOVED lines=832> */
.L_x_871:
        /* <DEDUP_REMOVED lines=56> */
.L_x_872:
        /* <DEDUP_REMOVED lines=78> */
.L_x_855:
[----:B------:R-:W-:Y:S05]  /*6b40*/  @P0 BRA `(.L_x_850) ;  /* 0x0000003800e80947 */ /* 0x000fea0003800000 */
[----:B------:R-:W2:Y:S01]  /*6b50*/  LDL.LU R152, [R1+0x1c] ;  /* 0x00001c0001987983 */ /* 0x000ea20000300800 */
[----:B-1----:R-:W1:Y:S01]  /*6b60*/  LDC.64 R2, c[0x0][0x878] ;  /* 0x00021e00ff027b82 */ /* 0x002e620000000a00 */
[----:B------:R-:W3:Y:S07]  /*6b70*/  S2R R22, SR_TID.X ;  /* 0x0000000000167919 */ /* 0x000eee0000002100 */
[----:B------:R-:W4:Y:S08]  /*6b80*/  LDC R0, c[0x0][0x850] ;  /* 0x00021400ff007b82 */ /* 0x000f300000000800 */
[----:B------:R-:W5:Y:S01]  /*6b90*/  S2UR UR5, SR_CgaCtaId ;  /* 0x00000000000579c3 */ /* 0x000f620000008800 */
[----:B-1----:R-:W-:Y:S01]  /*6ba0*/  ISETP.NE.U32.AND P0, PT, R2, RZ, PT ;  /* 0x000000ff0200720c */ /* 0x002fe20003f05070 */
[----:B------:R-:W1:Y:S01]  /*6bb0*/  S2R R7, SR_CTAID.Y ;  /* 0x0000000000077919 */ /* 0x000e620000002600 */
[----:B------:R-:W-:-:S05]  /*6bc0*/  UMOV UR4, 0x400 ;  /* 0x0000040000047882 */ /* 0x000fca0000000000 */
[----:B------:R-:W1:Y:S01]  /*6bd0*/  LDC.64 R10, c[0x0][0x818] ;  /* 0x00020600ff0a7b82 */ /* 0x000e620000000a00 */
[----:B------:R-:W-:Y:S01]  /*6be0*/  ISETP.NE.AND.EX P0, PT, R3, RZ, PT, P0 ;  /* 0x000000ff0300720c */ /* 0x000fe20003f05300 */
[----:B------:R-:W1:Y:S06]  /*6bf0*/  S2R R8, SR_CTAID.X ;  /* 0x0000000000087919 */ /* 0x000e6c0000002500 */
[----:B------:R-:W1:Y:S08]  /*6c00*/  LDC.64 R14, c[0x0][0x840] ;  /* 0x00021000ff0e7b82 */ /* 0x000e700000000a00 */
[----:B------:R-:W2:Y:S08]  /*6c10*/  @P0 LDC.64 R2, c[0x0][0x878] ;  /* 0x00021e00ff020b82 */ /* 0x000eb00000000a00 */
[----:B------:R-:W1:Y:S08]  /*6c20*/  LDC.64 R12, c[0x0][0x820] ;  /* 0x00020800ff0c7b82 */ /* 0x000e700000000a00 */
[----:B------:R-:W1:Y:S08]  /*6c30*/  LDC.64 R16, c[0x0][0x848] ;  /* 0x00021200ff107b82 */ /* 0x000e700000000a00 */
[----:B------:R-:W1:Y:S08]  /*6c40*/  LDC.64 R18, c[0x0][0x800] ;  /* 0x00020000ff127b82 */ /* 0x000e700000000a00 */
[----:B------:R-:W1:Y:S01]  /*6c50*/  LDC.64 R20, c[0x0][0x828] ;  /* 0x00020a00ff147b82 */ /* 0x000e620000000a00 */
[----:B--2---:R-:W-:-:S06]  /*6c60*/  @P0 IMAD.WIDE R2, R152, 0x4, R2 ;  /* 0x0000000498020825 */ /* 0x004fcc00078e0202 */
[----:B------:R2:W2:Y:S01]  /*6c70*/  @P0 LDG.E R2, desc[UR38][R2.64] ;  /* 0x0000002602020981 */ /* 0x0004a2000c1e1900 */
[----:B---3--:R-:W-:Y:S01]  /*6c80*/  VIADD R23, R22, 0xffffff80 ;  /* 0xffffff8016177836 */ /* 0x008fe20000000000 */
[----:B------:R-:W-:Y:S01]  /*6c90*/  BAR.SYNC.DEFER_BLOCKING 0x1, 0x100 ;  /* 0x0044000000007b1d */ /* 0x000fe20000010000 */
[----:B----4-:R-:W-:Y:S01]  /*6ca0*/  ISETP.NE.AND P1, PT, R0, 0x1, PT ;  /* 0x000000010000780c */ /* 0x010fe20003f25270 */
[----:B-----5:R-:W-:Y:S02]  /*6cb0*/  ULEA UR4, UR5, UR4, 0x18 ;  /* 0x0000000405047291 */ /* 0x020fe4000f8ec03f */
[----:B------:R-:W-:Y:S02]  /*6cc0*/  SHF.R.S32.HI R0, RZ, 0x1f, R23 ;  /* 0x0000001fff007819 */ /* 0x000fe40000011417 */
[----:B------:R-:W-:Y:S02]  /*6cd0*/  BSSY B0, `(.L_x_874) ;  /* 0x0000054000007945 */ /* 0x000fe40003800000 */
[----:B------:R-:W-:-:S04]  /*6ce0*/  LEA.HI R6, R0, R23, RZ, 0x7 ;  /* 0x0000001700067211 */ /* 0x000fc800078f38ff */
[C---:B------:R-:W-:Y:S01]  /*6cf0*/  LOP3.LUT R0, R6.reuse, 0xfffff80, RZ, 0xc0, !PT ;  /* 0x0fffff8006007812 */ /* 0x040fe200078ec0ff */
[----:B--2---:R-:W-:Y:S01]  /*6d00*/  IMAD.SHL.U32 R3, R6, 0x40, RZ ;  /* 0x0000004006037824 */ /* 0x004fe200078e00ff */
[----:B------:R-:W1:Y:S03]  /*6d10*/  @P1 LDC R4, c[0x0][0x854] ;  /* 0x00021500ff041b82 */ /* 0x000e660000000800 */
[----:B------:R-:W-:Y:S01]  /*6d20*/  IMAD.IADD R0, R23, 0x1, -R0 ;  /* 0x0000000117007824 */ /* 0x000fe200078e0a00 */
[----:B------:R-:W-:-:S05]  /*6d30*/  LOP3.LUT R3, R3, 0x3fffe000, RZ, 0xc0, !PT ;  /* 0x3fffe00003037812 */ /* 0x000fca00078ec0ff */
[----:B------:R-:W-:Y:S01]  /*6d40*/  IMAD R3, R0, 0x4, R3 ;  /* 0x0000000400037824 */ /* 0x000fe200078e0203 */
[----:B------:R-:W2:Y:S04]  /*6d50*/  @P1 LDC R5, c[0x0][0x858] ;  /* 0x00021600ff051b82 */ /* 0x000ea80000000800 */
[----:B------:R-:W-:-:S05]  /*6d60*/  LEA R6, R3, UR4, 0x2 ;  /* 0x0000000403067c11 */ /* 0x000fca000f8e10ff */
[----:B------:R3:W-:Y:S04]  /*6d70*/  STS.128 [R6], R24 ;  /* 0x0000001806007388 */ /* 0x0007e80000000c00 */
[----:B------:R3:W-:Y:S01]  /*6d80*/  STS.128 [R6+0x800], R28 ;  /* 0x0008001c06007388 */ /* 0x0007e20000000c00 */
[----:B-1----:R-:W-:-:S03]  /*6d90*/  @P1 IMAD.HI.U32 R0, R7, R4, RZ ;  /* 0x0000000407001227 */ /* 0x002fc600078e00ff */
[----:B------:R3:W-:Y:S04]  /*6da0*/  STS.128 [R6+0x1000], R32 ;  /* 0x0010002006007388 */ /* 0x0007e80000000c00 */
[----:B------:R3:W-:Y:S01]  /*6db0*/  STS.128 [R6+0x1800], R36 ;  /* 0x0018002406007388 */ /* 0x0007e20000000c00 */
[----:B--2---:R-:W-:Y:S01]  /*6dc0*/  @P1 SHF.R.U32.HI R7, RZ, R5, R0 ;  /* 0x00000005ff071219 */ /* 0x004fe20000011600 */
[----:B------:R-:W-:Y:S02]  /*6dd0*/  IMAD.SHL.U32 R5, R8, 0x4000, RZ ;  /* 0x0000400008057824 */ /* 0x000fe400078e00ff */
[----:B------:R3:W-:Y:S01]  /*6de0*/  STS.128 [R6+0x2000], R40 ;  /* 0x0020002806007388 */ /* 0x0007e20000000c00 */
[----:B------:R-:W-:-:S03]  /*6df0*/  SHF.R.S32.HI R9, RZ, 0x1f, R7 ;  /* 0x0000001fff097819 */ /* 0x000fc60000011407 */
[----:B------:R3:W-:Y:S02]  /*6e00*/  STS.128 [R6+0x2800], R44 ;  /* 0x0028002c06007388 */ /* 0x0007e40000000c00 */
[----:B------:R-:W-:Y:S02]  /*6e10*/  IMAD R0, R9, R10, RZ ;  /* 0x0000000a09007224 */ /* 0x000fe400078e02ff */
        /* <DEDUP_REMOVED lines=15> */
[----:B-1----:R-:W1:Y:S01]  /*6f10*/  FENCE.VIEW.ASYNC.S ;  /* 0x00000000000073c6 */ /* 0x002e620000000000 */
[----:B------:R-:W-:-:S05]  /*6f20*/  @P0 IMAD R2, R152, 0x80, R2 ;  /* 0x0000008098020824 */ /* 0x000fca00078e0202 */
[----:B------:R-:W-:-:S04]  /*6f30*/  @P0 SHF.R.S32.HI R3, RZ, 0x1f, R2 ;  /* 0x0000001fff030819 */ /* 0x000fc80000011402 */
[----:B------:R-:W-:-:S05]  /*6f40*/  @P0 LEA.HI R3, R3, R2, RZ, 0x7 ;  /* 0x0000000203030211 */ /* 0x000fca00078f38ff */
[----:B------:R-:W-:-:S05]  /*6f50*/  @P0 IMAD.SHL.U32 R3, R3, 0x80, RZ ;  /* 0x0000008003030824 */ /* 0x000fca00078e00ff */
[----:B------:R-:W-:-:S04]  /*6f60*/  @P0 LOP3.LUT R2, R3, 0xffffc000, RZ, 0xc0, !PT ;  /* 0xffffc00003020812 */ /* 0x000fc800078ec0ff */
[----:B------:R-:W-:Y:S02]  /*6f70*/  @P0 SHF.R.S32.HI R3, RZ, 0x1f, R2 ;  /* 0x0000001fff030819 */ /* 0x000fe40000011402 */
[----:B------:R-:W-:Y:S01]  /*6f80*/  @!P0 CS2R R2, SRZ ;  /* 0x0000000000028805 */ /* 0x000fe2000001ff00 */
[----:B-1----:R-:W-:Y:S05]  /*6f90*/  BAR.SYNC.DEFER_BLOCKING 0x1, 0x100 ;  /* 0x0044000000007b1d */ /* 0x002fea0000010000 */
[----:B------:R-:W-:Y:S01]  /*6fa0*/  IADD3 R4, P1, R5, R2, RZ ;  /* 0x0000000205047210 */ /* 0x000fe20007f3e0ff */
[----:B------:R-:W-:Y:S02]  /*6fb0*/  IMAD R2, R9, R14, RZ ;  /* 0x0000000e09027224 */ /* 0x000fe400078e02ff */
[----:B------:R-:W-:Y:S01]  /*6fc0*/  IMAD R9, R7, R11, R0 ;  /* 0x0000000b07097224 */ /* 0x000fe200078e0200 */
[----:B------:R-:W-:Y:S01]  /*6fd0*/  LEA.HI.X.SX32 R5, R5, R3, 0x1, P1 ;  /* 0x0000000305057211 */ /* 0x000fe200008f0eff */
[C---:B------:R-:W-:Y:S01]  /*6fe0*/  IMAD R11, R7.reuse, R15, R2 ;  /* 0x0000000f070b7224 */ /* 0x040fe200078e0202 */
[----:B------:R-:W-:Y:S01]  /*6ff0*/  SHF.R.S32.HI R0, RZ, 0x1f, R152 ;  /* 0x0000001fff007819 */ /* 0x000fe20000011498 */
[----:B------:R-:W-:-:S04]  /*7000*/  IMAD.WIDE.U32 R2, R7, R10, R4 ;  /* 0x0000000a07027225 */ /* 0x000fc800078e0004 */
[----:B------:R-:W-:Y:S01]  /*7010*/  IMAD.IADD R3, R3, 0x1, R9 ;  /* 0x0000000103037824 */ /* 0x000fe200078e0209 */
[----:B------:R-:W-:Y:S01]  /*7020*/  SEL R9, R0, RZ, !P0 ;  /* 0x000000ff00097207 */ /* 0x000fe20004000000 */
[----:B------:R-:W-:Y:S01]  /*7030*/  IMAD.WIDE.U32 R4, R7, R14, R4 ;  /* 0x0000000e07047225 */ /* 0x000fe200078e0004 */
[----:B------:R-:W-:Y:S02]  /*7040*/  SEL R7, R152, RZ, !P0 ;  /* 0x000000ff98077207 */ /* 0x000fe40004000000 */
[----:B------:R-:W-:Y:S01]  /*7050*/  ISETP.NE.AND P0, PT, R23, RZ, PT ;  /* 0x000000ff1700720c */ /* 0x000fe20003f05270 */
[----:B------:R-:W-:Y:S02]  /*7060*/  IMAD.IADD R5, R5, 0x1, R11 ;  /* 0x0000000105057824 */ /* 0x000fe400078e020b */
[C---:B------:R-:W-:Y:S02]  /*7070*/  IMAD R0, R9.reuse, R12, RZ ;  /* 0x0000000c09007224 */ /* 0x040fe400078e02ff */
[----:B------:R-:W-:-:S02]  /*7080*/  IMAD R8, R9, R16, RZ ;  /* 0x0000001009087224 */ /* 0x000fc400078e02ff */
[----:B------:R-:W-:-:S04]  /*7090*/  IMAD.WIDE.U32 R2, R7, R12, R2 ;  /* 0x0000000c07027225 */ /* 0x000fc800078e0002 */
[----:B------:R-:W-:Y:S01]  /*70a0*/  IMAD.WIDE.U32 R4, R7, R16, R4 ;  /* 0x0000001007047225 */ /* 0x000fe200078e0004 */
[----:B------:R-:W-:-:S03]  /*70b0*/  LEA R18, P1, R2, R18, 0x2 ;  /* 0x0000001202127211 */ /* 0x000fc600078210ff */
[C---:B------:R-:W-:Y:S01]  /*70c0*/  IMAD R9, R7.reuse, R13, R0 ;  /* 0x0000000d07097224 */ /* 0x040fe200078e0200 */
[----:B------:R-:W-:Y:S01]  /*70d0*/  LEA R20, P2, R4, R20, 0x2 ;  /* 0x0000001404147211 */ /* 0x000fe200078410ff */
[----:B------:R-:W-:Y:S02]  /*70e0*/  IMAD R7, R7, R17, R8 ;  /* 0x0000001107077224 */ /* 0x000fe400078e0208 */
[----:B------:R-:W-:Y:S02]  /*70f0*/  IMAD.IADD R3, R3, 0x1, R9 ;  /* 0x0000000103037824 */ /* 0x000fe400078e0209 */
[----:B------:R-:W-:-:S03]  /*7100*/  IMAD.IADD R0, R5, 0x1, R7 ;  /* 0x0000000105007824 */ /* 0x000fc600078e0207 */
[----:B------:R-:W-:Y:S02]  /*7110*/  LEA.HI.X R3, R2, R19, R3, 0x2, P1 ;  /* 0x0000001302037211 */ /* 0x000fe400008f1403 */
[----:B------:R-:W-:Y:S01]  /*7120*/  LEA.HI.X R0, R4, R21, R0, 0x2, P2 ;  /* 0x0000001504007211 */ /* 0x000fe200010f1400 */
[----:B---3--:R-:W-:Y:S06]  /*7130*/  @P0 BRA `(.L_x_875) ;  /* 0x0000000000340947 */ /* 0x008fec0003800000 */
[----:B------:R-:W-:Y:S01]  /*7140*/  R2UR UR6, R20 ;  /* 0x00000000140672ca */ /* 0x000fe200000e0000 */
[----:B------:R-:W-:Y:S01]  /*7150*/  UMOV UR5, 0x1000 ;  /* 0x0000100000057882 */ /* 0x000fe20000000000 */
[----:B------:R-:W-:Y:S01]  /*7160*/  R2UR UR7, R0 ;  /* 0x00000000000772ca */ /* 0x000fe200000e0000 */
[----:B------:R-:W-:Y:S01]  /*7170*/  UMOV UR8, 0x0 ;  /* 0x0000000000087882 */ /* 0x000fe20000000000 */
[----:B------:R-:W-:Y:S01]  /*7180*/  PLOP3.LUT P0, PT, PT, PT, PT, 0x80, 0x0 ;  /* 0x000000000000781c */ /* 0x000fe20003f0f070 */
[----:B------:R-:W-:-:S12]  /*7190*/  UMOV UR9, 0x14f00000 ;  /* 0x14f0000000097882 */ /* 0x000fd80000000000 */
.L_x_876:
[----:B------:R-:W-:Y:S01]  /*71a0*/  @P0 ELECT P1, URZ, PT ;  /* 0x00000000003f082f */ /* 0x000fe20003820000 */
[----:B------:R1:W-:-:S12]  /*71b0*/  UBLKRED.G.S.ADD.F32.RN [UR6], [UR4], UR5, desc[UR8] ;  /* 0x00000806040073bb */ /* 0x0003d800080a1405 */
[----:B------:R-:W-:Y:S02]  /*71c0*/  @P1 PLOP3.LUT P0, PT, P1, PT, PT, 0x8, 0x0 ;  /* 0x000000000000181c */ /* 0x000fe40000f0e170 */
[----:B------:R-:W-:-:S11]  /*71d0*/  PLOP3.LUT P1, PT, PT, PT, PT, 0x8, 0x0 ;  /* 0x000000000000781c */ /* 0x000fd60003f2e170 */
[----:B-1----:R-:W-:Y:S05]  /*71e0*/  @P0 BRA.U.ANY `(.L_x_876) ;  /* 0xfffffffd00ec0947 */ /* 0x002fea000393ffff */
[----:B------:R0:W-:Y:S01]  /*71f0*/  UTMACMDFLUSH ;  /* 0x00000000000079b7 */ /* 0x0001e20000000000 */
[----:B------:R-:W-:-:S04]  /*7200*/  DEPBAR.LE SB0, 0x0 ;  /* 0x000080000000791a */ /* 0x000fc80000000000 */
.L_x_875:
[----:B------:R-:W-:Y:S05]  /*7210*/  BSYNC B0 ;  /* 0x0000000000007941 */ /* 0x000fea0003800000 */
.L_x_874:
[----:B------:R-:W-:Y:S01]  /*7220*/  BAR.SYNC.DEFER_BLOCKING 0x1, 0x100 ;  /* 0x0044000000007b1d */ /* 0x000fe20000010000 */
[----:B------:R-:W-:-:S05]  /*7230*/  ISETP.NE.AND P0, PT, R22, 0x80, PT ;  /* 0x000000801600780c */ /* 0x000fca0003f05270 */
        /* <DEDUP_REMOVED lines=28> */
[----:B------:R-:W-:Y:S01]  /*7400*/  PLOP3.LUT P0, PT, PT, PT, PT, 0x80, 0x0 ;  /* 0x000000000000781c */ /* 0x000fe20003f0f070 */
[----:B------:R-:W-:-:S12]  /*7410*/  UMOV UR9, 0x14f00000 ;  /* 0x14f0000000097882 */ /* 0x000fd80000000000 */
.L_x_877:
        /* <DEDUP_REMOVED lines=8> */
.L_x_845:
        /* <DEDUP_REMOVED lines=20> */
.L_x_879:
        /* <DEDUP_REMOVED lines=13> */
.L_x_881:
[----:B------:R-:W-:-:S05]  /*76b0*/  ULDC UR5, c[0x0][0x8c4] ;  /* 0x0002310000057ab9 */ /* 0x000fca0000000800 */
.L_x_880:
        /* <DEDUP_REMOVED lines=40> */
.L_x_882:
        /* <DEDUP_REMOVED lines=49> */
.L_x_896:
        /* <DEDUP_REMOVED lines=21> */
.L_x_885:
[----:B------:R-:W-:Y:S05]  /*7da0*/  BSYNC B0 ;  /* 0x0000000000007941 */ /* 0x000fea0003800000 */
.L_x_884:
        /* <DEDUP_REMOVED lines=13> */
.L_x_887:
[----:B------:R-:W-:Y:S05]  /*7e80*/  BSYNC B0 ;  /* 0x0000000000007941 */ /* 0x000fea0003800000 */
.L_x_886:
[----:B------:R-:W-:Y:S06]  /*7e90*/  BAR.ARV 0xa, 0xa0 ;  /* 0x0282800000007b1d */ /* 0x000fec0000002000 */
[----:B------:R-:W-:Y:S04]  /*7ea0*/  BSSY B0, `(.L_x_888) ;  /* 0x0000003000007945 */ /* 0x000fe80003800000 */
[----:B------:R-:W-:Y:S05]  /*7eb0*/  @!P0 BRA `(.L_x_889) ;  /* 0x0000000000048947 */ /* 0x000fea0003800000 */
[----:B------:R-:W-:-:S04]  /*7ec0*/  DEPBAR.LE SB0, 0x0 ;  /* 0x000080000000791a */ /* 0x000fc80000000000 */
.L_x_889:
[----:B------:R-:W-:Y:S05]  /*7ed0*/  BSYNC B0 ;  /* 0x0000000000007941 */ /* 0x000fea0003800000 */
.L_x_888:
        /* <DEDUP_REMOVED lines=13> */
.L_x_891:
[----:B------:R-:W-:Y:S05]  /*7fb0*/  BSYNC B0 ;  /* 0x0000000000007941 */ /* 0x000fea0003800000 */
.L_x_890:
        /* <DEDUP_REMOVED lines=13> */
.L_x_893:
[----:B------:R-:W-:Y:S05]  /*8090*/  BSYNC B0 ;  /* 0x0000000000007941 */ /* 0x000fea0003800000 */
.L_x_892:
[----:B------:R-:W-:Y:S01]  /*80a0*/  VIADD R0, R0, 0xfffffffe ;  /* 0xfffffffe00007836 */ /* 0x000fe20000000000 */
[----:B------:R-:W-:Y:S06]  /*80b0*/  BAR.ARV 0xa, 0xa0 ;  /* 0x0282800000007b1d */ /* 0x000fec0000002000 */
[----:B------:R-:W-:Y:S01]  /*80c0*/  BSSY B0, `(.L_x_894) ;  /* 0x0000004000007945 */ /* 0x000fe20003800000 */
[----:B------:R-:W-:-:S03]  /*80d0*/  ISETP.NE.AND P1, PT, R0, RZ, PT ;  /* 0x000000ff0000720c */ /* 0x000fc60003f25270 */
[----:B------:R-:W-:Y:S10]  /*80e0*/  @!P0 BRA `(.L_x_895) ;  /* 0x0000000000048947 */ /* 0x000ff40003800000 */
[----:B------:R-:W-:-:S04]  /*80f0*/  DEPBAR.LE SB0, 0x0 ;  /* 0x000080000000791a */ /* 0x000fc80000000000 */
.L_x_895:
[----:B------:R-:W-:Y:S05]  /*8100*/  BSYNC B0 ;  /* 0x0000000000007941 */ /* 0x000fea0003800000 */
.L_x_894:
[----:B------:R-:W-:Y:S06]  /*8110*/  BAR.ARV 0xb, 0xa0 ;  /* 0x02c2800000007b1d */ /* 0x000fec0000002000 */
[----:B------:R-:W-:Y:S02]  /*8120*/  UIADD3 UR5, UR5, 0x2, URZ ;  /* 0x0000000205057890 */ /* 0x000fe4000fffe03f */
[----:B------:R-:W-:Y:S01]  /*8130*/  UIADD3 UR4, UR4, 0x1, URZ ;  /* 0x0000000104047890 */ /* 0x000fe2000fffe03f */
[----:B------:R-:W-:Y:S11]  /*8140*/  @P1 BRA `(.L_x_896) ;  /* 0xfffffff800c01947 */ /* 0x000ff6000383ffff */
[----:B------:R-:W-:-:S12]  /*8150*/  UIADD3 UR6, UR16, 0x5000, URZ ;  /* 0x0000500010067890 */ /* 0x000fd8000fffe03f */
.L_x_883:
        /* <DEDUP_REMOVED lines=19> */
.L_x_898:
[----:B------:R-:W-:Y:S05]  /*8290*/  BSYNC B0 ;  /* 0x0000000000007941 */ /* 0x000fea0003800000 */
.L_x_897:
        /* <DEDUP_REMOVED lines=19> */
.L_x_900:
[----:B------:R-:W-:Y:S05]  /*83d0*/  BSYNC B0 ;  /* 0x0000000000007941 */ /* 0x000fea0003800000 */
.L_x_899:
[----:B------:R-:W-:Y:S06]  /*83e0*/  BAR.ARV 0xa, 0xa0 ;  /* 0x0282800000007b1d */ /* 0x000fec0000002000 */
[----:B------:R-:W-:Y:S04]  /*83f0*/  BSSY B0, `(.L_x_901) ;  /* 0x0000003000007945 */ /* 0x000fe80003800000 */
[----:B------:R-:W-:Y:S05]  /*8400*/  @!P0 BRA `(.L_x_902) ;  /* 0x0000000000048947 */ /* 0x000fea0003800000 */
[----:B------:R-:W-:-:S04]  /*8410*/  DEPBAR.LE SB0, 0x0 ;  /* 0x000080000000791a */ /* 0x000fc80000000000 */
.L_x_902:
[----:B------:R-:W-:Y:S05]  /*8420*/  BSYNC B0 ;  /* 0x0000000000007941 */ /* 0x000fea0003800000 */
.L_x_901:
[----:B------:R-:W-:Y:S06]  /*8430*/  BAR.ARV 0xb, 0xa0 ;  /* 0x02c2800000007b1d */ /* 0x000fec0000002000 */
[----:B------:R-:W-:Y:S05]  /*8440*/  BRA `(.L_x_850) ;  /* 0x0000002000a87947 */ /* 0x000fea0003800000 */
.L_x_878:
        /* <DEDUP_REMOVED lines=10> */
.L_x_903:
        /* <DEDUP_REMOVED lines=10> */
.L_x_905:
[----:B------:R-:W3:Y:S02]  /*8590*/  LDC R5, c[0x0][0x8c4] ;  /* 0x00023100ff057b82 */ /* 0x000ee40000000800 */
.L_x_904:
        /* <DEDUP_REMOVED lines=46> */
.L_x_907:
        /* <DEDUP_REMOVED lines=66> */
.L_x_937:
        /* <DEDUP_REMOVED lines=9> */
.L_x_910:
        /* <DEDUP_REMOVED lines=84> */
.L_x_921:
[----:B------:R-:W-:-:S04]  /*9270*/  SHF.L.U32 R21, R10, 0x1f, RZ ;  /* 0x0000001f0a157819 */ /* 0x000fc800000006ff */
[----:B-1----:R-:W1:Y:S02]  /*9280*/  SYNCS.PHASECHK.TRANS64.TRYWAIT P1, [R12+URZ+0x38840], R21 ;  /* 0x038840150c0075a7 */ /* 0x002e64000802017f */
[----:B-12--5:R-:W-:Y:S05]  /*9290*/  @!P1 BRA `(.L_x_913) ;  /* 0x0000001400949947 */ /* 0x026fea0003800000 */
.L_x_938:
[----:B------:R-:W-:Y:S05]  /*92a0*/  @P0 BRA `(.L_x_914) ;  /* 0x0000000000140947 */ /* 0x000fea0003800000 */
[----:B------:R-:W-:Y:S01]  /*92b0*/  ISETP.NE.AND P1, PT, R20, RZ, PT ;  /* 0x000000ff1400720c */ /* 0x000fe20003f25270 */
[----:B------:R-:W-:-:S04]  /*92c0*/  IMAD.MOV.U32 R3, RZ, RZ, 0x5140 ;  /* 0x00005140ff037424 */ /* 0x000fc800078e00ff */
[----:B------:R3:W-:Y:S08]  /*92d0*/  SYNCS.ARRIVE.TRANS64 RZ, [R12+URZ+0x38830], R3 ;  /* 0x038830030cff79a7 */ /* 0x0007f0000800003f */
[----:B------:R-:W-:Y:S05]  /*92e0*/  @!P1 BRA `(.L_x_914) ;  /* 0x0000000000049947 */ /* 0x000fea0003800000 */
[----:B------:R-:W-:Y:S01]  /*92f0*/  BPT.TRAP 0x1 ;  /* 0x000000040000795c */ /* 0x000fe20000300000 */
.L_x_914:
        /* <DEDUP_REMOVED lines=37> */
.L_x_939:
[----:B------:R-:W-:Y:S05]  /*9550*/  @P0 BRA `(.L_x_916) ;  /* 0x0000000000140947 */ /* 0x000fea0003800000 */
[----:B------:R-:W-:Y:S01]  /*9560*/  ISETP.NE.AND P1, PT, R20, RZ, PT ;  /* 0x000000ff1400720c */ /* 0x000fe20003f25270 */
[----:B------:R-:W-:-:S04]  /*9570*/  IMAD.MOV.U32 R2, RZ, RZ, 0x5140 ;  /* 0x00005140ff027424 */ /* 0x000fc800078e00ff */
[----:B------:R3:W-:Y:S08]  /*9580*/  SYNCS.ARRIVE.TRANS64 RZ, [R12+URZ+0x38818], R2 ;  /* 0x038818020cff79a7 */ /* 0x0007f0000800003f */
[----:B------:R-:W-:Y:S05]  /*9590*/  @!P1 BRA `(.L_x_916) ;  /* 0x0000000000049947 */ /* 0x000fea0003800000 */
[----:B------:R-:W-:Y:S01]  /*95a0*/  BPT.TRAP 0x1 ;  /* 0x000000040000795c */ /* 0x000fe20000300000 */
.L_x_916:
        /* <DEDUP_REMOVED lines=29> */
.L_x_940:
        /* <DEDUP_REMOVED lines=9> */
.L_x_918:
        /* <DEDUP_REMOVED lines=31> */
.L_x_942:
[----:B------:R-:W-:Y:S05]  /*9a00*/  @P0 BRA `(.L_x_920) ;  /* 0x0000000000140947 */ /* 0x000fea0003800000 */
[----:B------:R-:W-:Y:S01]  /*9a10*/  ISETP.NE.AND P1, PT, R20, RZ, PT ;  /* 0x000000ff1400720c */ /* 0x000fe20003f25270 */
[----:B-1----:R-:W-:-:S04]  /*9a20*/  IMAD.MOV.U32 R5, RZ, RZ, 0x5140 ;  /* 0x00005140ff057424 */ /* 0x002fc800078e00ff */
[----:B------:R2:W-:Y:S08]  /*9a30*/  SYNCS.ARRIVE.TRANS64 RZ, [R12+URZ+0x38810], R5 ;  /* 0x038810050cff79a7 */ /* 0x0005f0000800003f */
[----:B------:R-:W-:Y:S05]  /*9a40*/  @!P1 BRA `(.L_x_920) ;  /* 0x0000000000049947 */ /* 0x000fea0003800000 */
[----:B------:R-:W-:Y:S01]  /*9a50*/  BPT.TRAP 0x1 ;  /* 0x000000040000795c */ /* 0x000fe20000300000 */
.L_x_920:
        /* <DEDUP_REMOVED lines=29> */
.L_x_912:
[----:B--2---:R-:W2:Y:S02]  /*9c30*/  LDL.LU R4, [R1] ;  /* 0x0000000001047983 */ /* 0x004ea40000300800 */
[----:B--2---:R-:W-:-:S13]  /*9c40*/  ISETP.NE.AND P1, PT, R4, RZ, PT ;  /* 0x000000ff0400720c */ /* 0x004fda0003f25270 */
[----:B------:R-:W-:Y:S05]  /*9c50*/  @!P1 BRA `(.L_x_911) ;  /* 0x0000000400309947 */ /* 0x000fea0003800000 */
[----:B------:R-:W-:-:S04]  /*9c60*/  SHF.L.U32 R13, R10, 0x1f, RZ ;  /* 0x0000001f0a0d7819 */ /* 0x000fc800000006ff */
[----:B------:R-:W1:Y:S02]  /*9c70*/  SYNCS.PHASECHK.TRANS64.TRYWAIT P1, [R12+URZ+0x38840], R13 ;  /* 0x0388400d0c0075a7 */ /* 0x000e64000802017f */
[----:B-1----:R-:W-:Y:S05]  /*9c80*/  @!P1 BRA `(.L_x_922) ;  /* 0x0000000c006c9947 */ /* 0x002fea0003800000 */
.L_x_943:
[----:B------:R-:W-:Y:S05]  /*9c90*/  @P0 BRA `(.L_x_923) ;  /* 0x0000000000140947 */ /* 0x000fea0003800000 */
[----:B------:R-:W-:Y:S01]  /*9ca0*/  ISETP.NE.AND P1, PT, R20, RZ, PT ;  /* 0x000000ff1400720c */ /* 0x000fe20003f25270 */
[----:B------:R-:W-:-:S04]  /*9cb0*/  IMAD.MOV.U32 R5, RZ, RZ, 0x5140 ;  /* 0x00005140ff057424 */ /* 0x000fc800078e00ff */
[----:B------:R2:W-:Y:S08]  /*9cc0*/  SYNCS.ARRIVE.TRANS64 RZ, [R12+URZ+0x38830], R5 ;  /* 0x038830050cff79a7 */ /* 0x0005f0000800003f */
[----:B------:R-:W-:Y:S05]  /*9cd0*/  @!P1 BRA `(.L_x_923) ;  /* 0x0000000000049947 */ /* 0x000fea0003800000 */
[----:B------:R-:W-:Y:S01]  /*9ce0*/  BPT.TRAP 0x1 ;  /* 0x000000040000795c */ /* 0x000fe20000300000 */
.L_x_923:
        /* <DEDUP_REMOVED lines=34> */
.L_x_944:
[----:B------:R-:W-:Y:S05]  /*9f10*/  @P0 BRA `(.L_x_925) ;  /* 0x0000000000140947 */ /* 0x000fea0003800000 */
[----:B------:R-:W-:Y:S01]  /*9f20*/  ISETP.NE.AND P0, PT, R20, RZ, PT ;  /* 0x000000ff1400720c */ /* 0x000fe20003f05270 */
[----:B------:R-:W-:-:S04]  /*9f30*/  IMAD.MOV.U32 R5, RZ, RZ, 0x5140 ;  /* 0x00005140ff057424 */ /* 0x000fc800078e00ff */
[----:B------:R3:W-:Y:S08]  /*9f40*/  SYNCS.ARRIVE.TRANS64 RZ, [R12+URZ+0x38818], R5 ;  /* 0x038818050cff79a7 */ /* 0x0007f0000800003f */
[----:B------:R-:W-:Y:S05]  /*9f50*/  @!P0 BRA `(.L_x_925) ;  /* 0x0000000000048947 */ /* 0x000fea0003800000 */
[----:B------:R-:W-:Y:S01]  /*9f60*/  BPT.TRAP 0x1 ;  /* 0x000000040000795c */ /* 0x000fe20000300000 */
.L_x_925:
        /* <DEDUP_REMOVED lines=27> */
.L_x_911:
[----:B-----5:R-:W-:Y:S01]  /*a120*/  IMAD R4, R0, 0x8, R12 ;  /* 0x0000000800047824 */ /* 0x020fe200078e020c */
[----:B------:R-:W-:Y:S01]  /*a130*/  SHF.L.U32 R3, R10, 0x1f, RZ ;  /* 0x0000001f0a037819 */ /* 0x000fe200000006ff */
[----:B------:R-:W3:Y:S03]  /*a140*/  S2R R2, SR_TID.X ;  /* 0x0000000000027919 */ /* 0x000ee60000002100 */
[----:B------:R-:W4:Y:S01]  /*a150*/  SYNCS.PHASECHK.TRANS64.TRYWAIT P0, [R4+URZ+0x38840], R3 ;  /* 0x03884003040075a7 */ /* 0x000f22000800017f */
[----:B---3--:R-:W-:-:S04]  /*a160*/  LOP3.LUT R2, R2, 0x7f, RZ, 0xc0, !PT ;  /* 0x0000007f02027812 */ /* 0x008fc800078ec0ff */
[----:B------:R-:W-:Y:S01]  /*a170*/  ISETP.NE.AND P1, PT, R2, RZ, PT ;  /* 0x000000ff0200720c */ /* 0x000fe20003f25270 */
[----:B----4-:R-:W-:-:S12]  /*a180*/  @!P0 BRA `(.L_x_926) ;  /* 0x0000000800548947 */ /* 0x010fd80003800000 */
.L_x_945:
[----:B------:R-:W-:Y:S05]  /*a190*/  @P1 BRA `(.L_x_927) ;  /* 0x0000000000181947 */ /* 0x000fea0003800000 */
[----:B------:R-:W4:Y:S01]  /*a1a0*/  S2R R2, SR_TID.X ;  /* 0x0000000000027919 */ /* 0x000f220000002100 */
[----:B---3--:R-:W-:-:S04]  /*a1b0*/  IMAD.MOV.U32 R3, RZ, RZ, 0x5140 ;  /* 0x00005140ff037424 */ /* 0x008fc800078e00ff */
[----:B------:R3:W-:Y:S01]  /*a1c0*/  SYNCS.ARRIVE.TRANS64 RZ, [R4+URZ+0x38830], R3 ;  /* 0x0388300304ff79a7 */ /* 0x0007e2000800003f */
[----:B----4-:R-:W-:-:S13]  /*a1d0*/  LOP3.LUT P0, RZ, R2, 0x1f, RZ, 0xc0, !PT ;  /* 0x0000001f02ff7812 */ /* 0x010fda000780c0ff */
[----:B---3--:R-:W-:Y:S05]  /*a1e0*/  @!P0 BRA `(.L_x_927) ;  /* 0x0000000000048947 */ /* 0x008fea0003800000 */
[----:B------:R-:W-:Y:S01]  /*a1f0*/  BPT.TRAP 0x1 ;  /* 0x000000040000795c */ /* 0x000fe20000300000 */
.L_x_927:
        /* <DEDUP_REMOVED lines=41> */
.L_x_908:
[----:B------:R-:W-:Y:S05]  /*a490*/  BSYNC B0 ;  /* 0x0000000000007941 */ /* 0x000fea0003800000 */
.L_x_906:
[----:B------:R-:W-:-:S03]  /*a4a0*/  UMOV UR6, 0xffffffff ;  /* 0xffffffff00067882 */ /* 0x000fc60000000000 */
[----:B------:R-:W-:Y:S05]  /*a4b0*/  BRA.DIV UR6, `(.L_x_928) ;  /* 0x00000006069c7947 */ /* 0x000fea000b800000 */
[----:B------:R-:W-:-:S13]  /*a4c0*/  ELECT P0, URZ, PT ;  /* 0x00000000003f782f */ /* 0x000fda0003800000 */
.L_x_948:
[----:B------:R-:W-:Y:S05]  /*a4d0*/  @!P0 BRA `(.L_x_850) ;  /* 0x0000000000848947 */ /* 0x000fea0003800000 */
[----:B----4-:R-:W3:Y:S02]  /*a4e0*/  LDL.LU R2, [R1+0x8] ;  /* 0x0000080001027983 */ /* 0x010ee40000300800 */
[----:B---3--:R-:W-:-:S04]  /*a4f0*/  LOP3.LUT R2, R2, 0x2, RZ, 0xfc, !PT ;  /* 0x0000000202027812 */ /* 0x008fc800078efcff */
[----:B------:R-:W-:-:S13]  /*a500*/  ISETP.NE.AND P0, PT, R2, 0x3, PT ;  /* 0x000000030200780c */ /* 0x000fda0003f05270 */
[----:B------:R-:W-:Y:S05]  /*a510*/  @!P0 BRA `(.L_x_929) ;  /* 0x0000000000048947 */ /* 0x000fea0003800000 */
[----:B--2---:R-:W-:Y:S01]  /*a520*/  BPT.TRAP 0x1 ;  /* 0x000000040000795c */ /* 0x004fe20000300000 */
.L_x_929:
        /* <DEDUP_REMOVED lines=15> */
.L_x_949:
[----:B------:R-:W3:Y:S02]  /*a620*/  SYNCS.PHASECHK.TRANS64.TRYWAIT P1, [R11+URZ], R2 ;  /* 0x000000020b0075a7 */ /* 0x000ee4000802017f */
[----:B---3--:R-:W-:Y:S05]  /*a630*/  @!P1 BRA `(.L_x_931) ;  /* 0x0000000400749947 */ /* 0x008fea0003800000 */
.L_x_950:
[----:B------:R-:W-:Y:S05]  /*a640*/  @!P0 BRA `(.L_x_932) ;  /* 0x0000000000048947 */ /* 0x000fea0003800000 */
[----:B--2---:R-:W-:Y:S01]  /*a650*/  BPT.TRAP 0x1 ;  /* 0x000000040000795c */ /* 0x004fe20000300000 */
.L_x_932:
[----:B------:R-:W-:-:S04]  /*a660*/  VIADD R0, R6, 0x38840 ;  /* 0x0003884006007836 */ /* 0x000fc80000000000 */
[----:B------:R-:W-:-:S04]  /*a670*/  IMAD R9, R9, 0x8, R0 ;  /* 0x0000000809097824 */ /* 0x000fc800078e0200 */
[----:B------:R-:W4:Y:S02]  /*a680*/  SYNCS.PHASECHK.TRANS64.TRYWAIT P0, [R9+URZ], R4 ;  /* 0x00000004090075a7 */ /* 0x000f24000800017f */
[----:B----4-:R-:W-:Y:S05]  /*a690*/  @!P0 BRA `(.L_x_933) ;  /* 0x0000000400708947 */ /* 0x010fea0003800000 */
.L_x_951:
[----:B------:R-:W-:-:S07]  /*a6a0*/  IMAD R3, R3, 0x8, R0 ;  /* 0x0000000803037824 */ /* 0x000fce00078e0200 */
.L_x_934:
[----:B------:R1:W1:Y:S02]  /*a6b0*/  SYNCS.PHASECHK.TRANS64.TRYWAIT P0, [R3+URZ], R2 ;  /* 0x00000002030075a7 */ /* 0x000264000800017f */
[----:B-1----:R-:W-:Y:S05]  /*a6c0*/  @!P0 NANOSLEEP.SYNCS 0x989680 ;  /* 0x009896800000895d */ /* 0x002fea0003900000 */
[----:B------:R-:W1:Y:S02]  /*a6d0*/  @!P0 SYNCS.PHASECHK.TRANS64 P0, [R3+URZ], R2 ;  /* 0x00000002030085a7 */ /* 0x000e64000800007f */
[----:B-1----:R-:W-:Y:S05]  /*a6e0*/  @!P0 BRA `(.L_x_934) ;  /* 0xfffffffc00f08947 */ /* 0x002fea000383ffff */
.L_x_850:
[----:B--2---:R-:W-:Y:S05]  /*a6f0*/  BSYNC B6 ;  /* 0x0000000000067941 */ /* 0x004fea0003800000 */
.L_x_844:
[----:B------:R-:W-:Y:S05]  /*a700*/  EXIT ;  /* 0x000000000000794d */ /* 0x000fea0003800000 */
.L_x_860:
[----:B------:R-:W-:Y:S02]  /*a710*/  IMAD.MOV.U32 R12, RZ, RZ, RZ ;  /* 0x000000ffff0c7224 */ /* 0x000fe400078e00ff */
[----:B------:R-:W-:Y:S02]  /*a720*/  IMAD.MOV.U32 R11, RZ, RZ, 0x1f ;  /* 0x0000001fff0b7424 */ /* 0x000fe400078e00ff */
[----:B------:R-:W-:-:S07]  /*a730*/  IMAD.MOV.U32 R15, RZ, RZ, -0x1 ;  /* 0xffffffffff0f7424 */ /* 0x000fce00078e00ff */
[----:B------:R-:W-:Y:S05]  /*a740*/  WARPSYNC.COLLECTIVE R15, `(.L_x_935) ;  /* 0x000000000f087348 */ /* 0x000fea0003c00000 */
[----:B------:R1:W2:Y:S02]  /*a750*/  SHFL.IDX P6, R14, R13, R12, R11 ;  /* 0x0000000c0d0e7389 */ /* 0x0002a400000c000b */
[----:B-12---:R-:W-:Y:S01]  /*a760*/  ENDCOLLECTIVE ;  /* 0x000000000000791b */ /* 0x006fe20003800000 */
.L_x_935:
[----:B------:R-:W-:Y:S05]  /*a770*/  BRA `(.L_x_936) ;  /* 0xffffff6c00007947 */ /* 0x000fea000383ffff */
.L_x_862:
        /* <DEDUP_REMOVED lines=8> */
.L_x_866:
[----:B---3--:R3:W4:Y:S02]  /*a800*/  SYNCS.PHASECHK.TRANS64.TRYWAIT P1, [R3+URZ+0x38810], R154 ;  /* 0x0388109a030075a7 */ /* 0x008724000802017f */
[----:B----4-:R-:W-:Y:S05]  /*a810*/  @!P1 NANOSLEEP.SYNCS 0x989680 ;  /* 0x009896800000995d */ /* 0x010fea0003900000 */
[----:B------:R-:W4:Y:S02]  /*a820*/  @!P1 SYNCS.PHASECHK.TRANS64 P1, [R3+URZ+0x38810], R154 ;  /* 0x0388109a030095a7 */ /* 0x000f24000802007f */
[----:B----4-:R-:W-:Y:S05]  /*a830*/  @!P1 BRA `(.L_x_866) ;  /* 0xfffffffc00f09947 */ /* 0x010fea000383ffff */
[----:B------:R-:W-:Y:S05]  /*a840*/  BRA `(.L_x_865) ;  /* 0xffffff7400047947 */ /* 0x000fea000383ffff */
.L_x_870:
[----:B------:R1:W1:Y:S02]  /*a850*/  SYNCS.PHASECHK.TRANS64.TRYWAIT P1, [R3+URZ+0x38830], R154 ;  /* 0x0388309a030075a7 */ /* 0x000264000802017f */
[----:B-1----:R-:W-:Y:S05]  /*a860*/  @!P1 NANOSLEEP.SYNCS 0x989680 ;  /* 0x009896800000995d */ /* 0x002fea0003900000 */
[----:B------:R-:W1:Y:S02]  /*a870*/  @!P1 SYNCS.PHASECHK.TRANS64 P1, [R3+URZ+0x38830], R154 ;  /* 0x0388309a030095a7 */ /* 0x000e64000802007f */
[----:B-1----:R-:W-:Y:S05]  /*a880*/  @!P1 BRA `(.L_x_870) ;  /* 0xfffffffc00f09947 */ /* 0x002fea000383ffff */
[----:B------:R-:W-:Y:S05]  /*a890*/  BRA `(.L_x_869) ;  /* 0xffffff8400907947 */ /* 0x000fea000383ffff */
.L_x_909:
[----:B-1----:R1:W2:Y:S02]  /*a8a0*/  SYNCS.PHASECHK.TRANS64.TRYWAIT P1, [R12+URZ+0x38820], R3 ;  /* 0x038820030c0075a7 */ /* 0x0022a4000802017f */
[----:B--2---:R-:W-:Y:S05]  /*a8b0*/  @!P1 NANOSLEEP.SYNCS 0x989680 ;  /* 0x009896800000995d */ /* 0x004fea0003900000 */
[----:B------:R-:W2:Y:S02]  /*a8c0*/  @!P1 SYNCS.PHASECHK.TRANS64 P1, [R12+URZ+0x38820], R3 ;  /* 0x038820030c0095a7 */ /* 0x000ea4000802007f */
[----:B--2---:R-:W-:Y:S05]  /*a8d0*/  @!P1 BRA `(.L_x_909) ;  /* 0xfffffffc00f09947 */ /* 0x004fea000383ffff */
[----:B------:R-:W-:Y:S05]  /*a8e0*/  BRA `(.L_x_937) ;  /* 0xffffffe000ec7947 */ /* 0x000fea000383ffff */
.L_x_913:
[----:B-1----:R1:W3:Y:S02]  /*a8f0*/  SYNCS.PHASECHK.TRANS64.TRYWAIT P1, [R12+URZ+0x38840], R21 ;  /* 0x038840150c0075a7 */ /* 0x0022e4000802017f */
[----:B---3--:R-:W-:Y:S05]  /*a900*/  @!P1 NANOSLEEP.SYNCS 0x989680 ;  /* 0x009896800000995d */ /* 0x008fea0003900000 */
[----:B------:R-:W3:Y:S02]  /*a910*/  @!P1 SYNCS.PHASECHK.TRANS64 P1, [R12+URZ+0x38840], R21 ;  /* 0x038840150c0095a7 */ /* 0x000ee4000802007f */
[----:B---3--:R-:W-:Y:S05]  /*a920*/  @!P1 BRA `(.L_x_913) ;  /* 0xfffffffc00f09947 */ /* 0x008fea000383ffff */
[----:B------:R-:W-:Y:S05]  /*a930*/  BRA `(.L_x_938) ;  /* 0xffffffe800587947 */ /* 0x000fea000383ffff */
.L_x_915:
[----:B--2---:R2:W3:Y:S02]  /*a940*/  SYNCS.PHASECHK.TRANS64.TRYWAIT P1, [R12+URZ+0x38828], R21 ;  /* 0x038828150c0075a7 */ /* 0x0044e4000802017f */
[----:B---3--:R-:W-:Y:S05]  /*a950*/  @!P1 NANOSLEEP.SYNCS 0x989680 ;  /* 0x009896800000995d */ /* 0x008fea0003900000 */
[----:B------:R-:W3:Y:S02]  /*a960*/  @!P1 SYNCS.PHASECHK.TRANS64 P1, [R12+URZ+0x38828], R21 ;  /* 0x038828150c0095a7 */ /* 0x000ee4000802007f */
[----:B---3--:R-:W-:Y:S05]  /*a970*/  @!P1 BRA `(.L_x_915) ;  /* 0xfffffffc00f09947 */ /* 0x008fea000383ffff */
[----:B------:R-:W-:Y:S05]  /*a980*/  BRA `(.L_x_939) ;  /* 0xffffffe800f07947 */ /* 0x000fea000383ffff */
.L_x_917:
[----:B---3--:R3:W4:Y:S02]  /*a990*/  SYNCS.PHASECHK.TRANS64.TRYWAIT P1, [R12+URZ+0x38848], R21 ;  /* 0x038848150c0075a7 */ /* 0x008724000802017f */
[----:B----4-:R-:W-:Y:S05]  /*a9a0*/  @!P1 NANOSLEEP.SYNCS 0x989680 ;  /* 0x009896800000995d */ /* 0x010fea0003900000 */
[----:B------:R-:W4:Y:S02]  /*a9b0*/  @!P1 SYNCS.PHASECHK.TRANS64 P1, [R12+URZ+0x38848], R21 ;  /* 0x038848150c0095a7 */ /* 0x000f24000802007f */
[----:B----4-:R-:W-:Y:S05]  /*a9c0*/  @!P1 BRA `(.L_x_917) ;  /* 0xfffffffc00f09947 */ /* 0x010fea000383ffff */
[----:B------:R-:W-:Y:S05]  /*a9d0*/  BRA `(.L_x_940) ;  /* 0xffffffec00687947 */ /* 0x000fea000383ffff */
.L_x_919:
[----:B------:R-:W-:-:S07]  /*a9e0*/  SHF.L.U32 R5, R10, 0x1f, RZ ;  /* 0x0000001f0a057819 */ /* 0x000fce00000006ff */
.L_x_941:
[----:B-1----:R1:W2:Y:S02]  /*a9f0*/  SYNCS.PHASECHK.TRANS64.TRYWAIT P1, [R12+URZ+0x38820], R5 ;  /* 0x038820050c0075a7 */ /* 0x0022a4000802017f */
[----:B--2---:R-:W-:Y:S05]  /*aa00*/  @!P1 NANOSLEEP.SYNCS 0x989680 ;  /* 0x009896800000995d */ /* 0x004fea0003900000 */
[----:B------:R-:W2:Y:S02]  /*aa10*/  @!P1 SYNCS.PHASECHK.TRANS64 P1, [R12+URZ+0x38820], R5 ;  /* 0x038820050c0095a7 */ /* 0x000ea4000802007f */
[----:B--2---:R-:W-:Y:S05]  /*aa20*/  @!P1 BRA `(.L_x_941) ;  /* 0xfffffffc00f09947 */ /* 0x004fea000383ffff */
[----:B------:R-:W-:Y:S05]  /*aa30*/  BRA `(.L_x_942) ;  /* 0xffffffec00f07947 */ /* 0x000fea000383ffff */
.L_x_922:
[----:B-1----:R1:W2:Y:S02]  /*aa40*/  SYNCS.PHASECHK.TRANS64.TRYWAIT P1, [R12+URZ+0x38840], R13 ;  /* 0x0388400d0c0075a7 */ /* 0x0022a4000802017f */
[----:B--2---:R-:W-:Y:S05]  /*aa50*/  @!P1 NANOSLEEP.SYNCS 0x989680 ;  /* 0x009896800000995d */ /* 0x004fea0003900000 */
[----:B------:R-:W2:Y:S02]  /*aa60*/  @!P1 SYNCS.PHASECHK.TRANS64 P1, [R12+URZ+0x38840], R13 ;  /* 0x0388400d0c0095a7 */ /* 0x000ea4000802007f */
[----:B--2---:R-:W-:Y:S05]  /*aa70*/  @!P1 BRA `(.L_x_922) ;  /* 0xfffffffc00f09947 */ /* 0x004fea000383ffff */
[----:B------:R-:W-:Y:S05]  /*aa80*/  BRA `(.L_x_943) ;  /* 0xfffffff000807947 */ /* 0x000fea000383ffff */
.L_x_924:
[----:B--2---:R2:W3:Y:S02]  /*aa90*/  SYNCS.PHASECHK.TRANS64.TRYWAIT P1, [R12+URZ+0x38828], R13 ;  /* 0x0388280d0c0075a7 */ /* 0x0044e4000802017f */
[----:B---3--:R-:W-:Y:S05]  /*aaa0*/  @!P1 NANOSLEEP.SYNCS 0x989680 ;  /* 0x009896800000995d */ /* 0x008fea0003900000 */
[----:B------:R-:W3:Y:S02]  /*aab0*/  @!P1 SYNCS.PHASECHK.TRANS64 P1, [R12+URZ+0x38828], R13 ;  /* 0x0388280d0c0095a7 */ /* 0x000ee4000802007f */
[----:B---3--:R-:W-:Y:S05]  /*aac0*/  @!P1 BRA `(.L_x_924) ;  /* 0xfffffffc00f09947 */ /* 0x008fea000383ffff */
[----:B------:R-:W-:Y:S05]  /*aad0*/  BRA `(.L_x_944) ;  /* 0xfffffff4000c7947 */ /* 0x000fea000383ffff */
.L_x_926:
[----:B---3--:R3:W4:Y:S02]  /*aae0*/  SYNCS.PHASECHK.TRANS64.TRYWAIT P0, [R4+URZ+0x38840], R3 ;  /* 0x03884003040075a7 */ /* 0x008724000800017f */
[----:B----4-:R-:W-:Y:S05]  /*aaf0*/  @!P0 NANOSLEEP.SYNCS 0x989680 ;  /* 0x009896800000895d */ /* 0x010fea0003900000 */
[----:B------:R-:W4:Y:S02]  /*ab00*/  @!P0 SYNCS.PHASECHK.TRANS64 P0, [R4+URZ+0x38840], R3 ;  /* 0x03884003040085a7 */ /* 0x000f24000800007f */
[----:B----4-:R-:W-:Y:S05]  /*ab10*/  @!P0 BRA `(.L_x_926) ;  /* 0xfffffffc00f08947 */ /* 0x010fea000383ffff */
[----:B------:R-:W-:Y:S05]  /*ab20*/  BRA `(.L_x_945) ;  /* 0xfffffff400987947 */ /* 0x000fea000383ffff */
.L_x_928:
[----:B------:R-:W-:Y:S01]  /*ab30*/  BSSY B0, `(.L_x_946) ;  /* 0x0000006000007945 */ /* 0x000fe20003800000 */
[----:B------:R-:W-:-:S07]  /*ab40*/  IMAD.MOV.U32 R15, RZ, RZ, -0x1 ;  /* 0xffffffffff0f7424 */ /* 0x000fce00078e00ff */
[----:B--2-4-:R-:W-:Y:S05]  /*ab50*/  WARPSYNC.COLLECTIVE R15, `(.L_x_947) ;  /* 0x000000000f0c7348 */ /* 0x014fea0003c00000 */
[----:B------:R-:W-:Y:S02]  /*ab60*/  ELECT P6, UR62, PT ;  /* 0x00000000003e782f */ /* 0x000fe400038c0000 */
[----:B------:R-:W-:Y:S01]  /*ab70*/  MOV R14, UR62 ;  /* 0x0000003e000e7c02 */ /* 0x000fe20008000f00 */
[----:B--2-4-:R-:W-:Y:S10]  /*ab80*/  ENDCOLLECTIVE ;  /* 0x000000000000791b */ /* 0x014ff40003800000 */
.L_x_947:
[----:B------:R-:W-:Y:S05]  /*ab90*/  BSYNC B0 ;  /* 0x0000000000007941 */ /* 0x000fea0003800000 */
.L_x_946:
[----:B------:R-:W-:Y:S01]  /*aba0*/  PLOP3.LUT P0, PT, P6, PT, PT, 0x80, 0x0 ;  /* 0x000000000000781c */ /* 0x000fe2000370f070 */
[----:B------:R-:W-:-:S12]  /*abb0*/  BRA `(.L_x_948) ;  /* 0xfffffff800447947 */ /* 0x000fd8000383ffff */
.L_x_930:
[----:B-1----:R1:W3:Y:S02]  /*abc0*/  SYNCS.PHASECHK.TRANS64.TRYWAIT P1, [R7+URZ], R4 ;  /* 0x00000004070075a7 */ /* 0x0022e4000802017f */
[----:B---3--:R-:W-:Y:S05]  /*abd0*/  @!P1 NANOSLEEP.SYNCS 0x989680 ;  /* 0x009896800000995d */ /* 0x008fea0003900000 */
[----:B------:R-:W3:Y:S02]  /*abe0*/  @!P1 SYNCS.PHASECHK.TRANS64 P1, [R7+URZ], R4 ;  /* 0x00000004070095a7 */ /* 0x000ee4000802007f */
[----:B---3--:R-:W-:Y:S05]  /*abf0*/  @!P1 BRA `(.L_x_930) ;  /* 0xfffffffc00f09947 */ /* 0x008fea000383ffff */
[----:B------:R-:W-:Y:S05]  /*ac00*/  BRA `(.L_x_949) ;  /* 0xfffffff800847947 */ /* 0x000fea000383ffff */
.L_x_931:
[----:B---3--:R3:W4:Y:S02]  /*ac10*/  SYNCS.PHASECHK.TRANS64.TRYWAIT P1, [R11+URZ], R2 ;  /* 0x000000020b0075a7 */ /* 0x008724000802017f */
[----:B----4-:R-:W-:Y:S05]  /*ac20*/  @!P1 NANOSLEEP.SYNCS 0x989680 ;  /* 0x009896800000995d */ /* 0x010fea0003900000 */
[----:B------:R-:W4:Y:S02]  /*ac30*/  @!P1 SYNCS.PHASECHK.TRANS64 P1, [R11+URZ], R2 ;  /* 0x000000020b0095a7 */ /* 0x000f24000802007f */
[----:B----4-:R-:W-:Y:S05]  /*ac40*/  @!P1 BRA `(.L_x_931) ;  /* 0xfffffffc00f09947 */ /* 0x010fea000383ffff */
[----:B------:R-:W-:Y:S05]  /*ac50*/  BRA `(.L_x_950) ;  /* 0xfffffff800787947 */ /* 0x000fea000383ffff */
.L_x_933:
[----:B----4-:R4:W1:Y:S02]  /*ac60*/  SYNCS.PHASECHK.TRANS64.TRYWAIT P0, [R9+URZ], R4 ;  /* 0x00000004090075a7 */ /* 0x010864000800017f */
[----:B-1----:R-:W-:Y:S05]  /*ac70*/  @!P0 NANOSLEEP.SYNCS 0x989680 ;  /* 0x009896800000895d */ /* 0x002fea0003900000 */
[----:B------:R-:W1:Y:S02]  /*ac80*/  @!P0 SYNCS.PHASECHK.TRANS64 P0, [R9+URZ], R4 ;  /* 0x00000004090085a7 */ /* 0x000e64000800007f */
[----:B-1----:R-:W-:Y:S05]  /*ac90*/  @!P0 BRA `(.L_x_933) ;  /* 0xfffffffc00f08947 */ /* 0x002fea000383ffff */
[----:B------:R-:W-:Y:S05]  /*aca0*/  BRA `(.L_x_951) ;  /* 0xfffffff8007c7947 */ /* 0x000fea000383ffff */
.L_x_952:
        /* <DEDUP_REMOVED lines=13> */
.L_x_3689:


//--------------------- .text._ZN7cutlass13device_kernelIN5flash32FlashAttnBwdPostprocessConvertdQIN4cute5tupleIJNS3_1CILi80EEENS5_ILi128EEEEEENS_10bfloat16_tEfNS_4arch4Sm90ELi256ENS3_8TiledMMAINS3_8MMA_AtomIJNS3_4SM904GMMA27MMA_64x16x16_F32BF16BF16_SSILNSF_5MajorE1ELSH_0ELNSF_7ScaleInE1ELSI_1EEEEEENS3_6LayoutINS4_IJNS5_ILi2EEENS5_ILi1EEESN_EEENS4_IJSN_NS5_ILi0EEESP_EEEEENS4_IJNS3_10UnderscoreESS_SS_EEEEELb1EEEEEvNT_6ParamsE --------------------------
	.section	.text._ZN7cutlass13device_kernelIN5flash32FlashAttnBwdPostprocessConvertdQIN4cute5tupleIJNS3_1CILi80EEENS5_ILi128EEEEEENS_10bfloat16_tEfNS_4arch4Sm90ELi256ENS3_8TiledMMAINS3_8MMA_AtomIJNS3_4SM904GMMA27MMA_64x16x16_F32BF16BF16_SSILNSF_5MajorE1ELSH_0ELNSF_7ScaleInE1ELSI_1EEEEEENS3_6LayoutINS4_IJNS5_ILi2EEENS5_ILi1EEESN_EEENS4_IJSN_NS5_ILi0EEESP_EEEEENS4_IJNS3_10UnderscoreESS_SS_EEEEELb1EEEEEvNT_6ParamsE,"ax",@progbits
	.align	128
.text._ZN7cutlass13device_kernelIN5flash32FlashAttnBwdPostprocessConvertdQIN4cute5tupleIJNS3_1CILi80EEENS5_ILi128EEEEEENS_10bfloat16_tEfNS_4arch4Sm90ELi256ENS3_8TiledMMAINS3_8MMA_AtomIJNS3_4SM904GMMA27MMA_64x16x16_F32BF16BF16_SSILNSF_5MajorE1ELSH_0ELNSF_7ScaleInE1ELSI_1EEEEEENS3_6LayoutINS4_IJNS5_ILi2EEENS5_ILi1EEESN_EEENS4_IJSN_NS5_ILi0EEESP_EEEEENS4_IJNS3_10UnderscoreESS_SS_EEEEELb1EEEEEvNT_6ParamsE:
        .type           _ZN7cutlass13device_kernelIN5flash32FlashAttnBwdPostprocessConvertdQIN4cute5tupleIJNS3_1CILi80EEENS5_ILi128EEEEEENS_10bfloat16_tEfNS_4arch4Sm90ELi256ENS3_8TiledMMAINS3_8MMA_AtomIJNS3_4SM904GMMA27MMA_64x16x16_F32BF16BF16_SSILNSF_5MajorE1ELSH_0ELNSF_7ScaleInE1ELSI_1EEEEEENS3_6LayoutINS4_IJNS5_ILi2EEENS5_ILi1EEESN_EEENS4_IJSN_NS5_ILi0EEESP_EEEEENS4_IJNS3_10UnderscoreESS_SS_EEEEELb1EEEEEvNT_6ParamsE,@function
        .size           _ZN7cutlass13device_kernelIN5flash32FlashAttnBwdPostprocessConvertdQIN4cute5tupleIJNS3_1CILi80EEENS5_ILi128EEEEEENS_10bfloat16_tEfNS_4arch4Sm90ELi256ENS3_8TiledMMAINS3_8MMA_AtomIJNS3_4SM904GMMA27MMA_64x16x16_F32BF16BF16_SSILNSF_5MajorE1ELSH_0ELNSF_7ScaleInE1ELSI_1EEEEEENS3_6LayoutINS4_IJNS5_ILi2EEENS5_ILi1EEESN_EEENS4_IJSN_NS5_ILi0EEESP_EEEEENS4_IJNS3_10UnderscoreESS_SS_EEEEELb1EEEEEvNT_6ParamsE,(.L_x_3690 - _ZN7cutlass13device_kernelIN5flash32FlashAttnBwdPostprocessConvertdQIN4cute5tupleIJNS3_1CILi80EEENS5_ILi128EEEEEENS_10bfloat16_tEfNS_4arch4Sm90ELi256ENS3_8TiledMMAINS3_8MMA_AtomIJNS3_4SM904GMMA27MMA_64x16x16_F32BF16BF16_SSILNSF_5MajorE1ELSH_0ELNSF_7ScaleInE1ELSI_1EEEEEENS3_6LayoutINS4_IJNS5_ILi2EEENS5_ILi1EEESN_EEENS4_IJSN_NS5_ILi0EEESP_EEEEENS4_IJNS3_10UnderscoreESS_SS_EEEEELb1EEEEEvNT_6ParamsE)
        .other          _ZN7cutlass13device_kernelIN5flash32FlashAttnBwdPostprocessConvertdQIN4cute5tupleIJNS3_1CILi80EEENS5_ILi128EEEEEENS_10bfloat16_tEfNS_4arch4Sm90ELi256ENS3_8TiledMMAINS3_8MMA_AtomIJNS3_4SM904GMMA27MMA_64x16x16_F32BF16BF16_SSILNSF_5MajorE1ELSH_0ELNSF_7ScaleInE1ELSI_1EEEEEENS3_6LayoutINS4_IJNS5_ILi2EEENS5_ILi1EEESN_EEENS4_IJSN_NS5_ILi0EEESP_EEEEENS4_IJNS3_10UnderscoreESS_SS_EEEEELb1EEEEEvNT_6ParamsE,@"STO_CUDA_ENTRY STV_DEFAULT"
_ZN7cutlass13device_kernelIN5flash32FlashAttnBwdPostprocessConvertdQIN4cute5tupleIJNS3_1CILi80EEENS5_ILi128EEEEEENS_10bfloat16_tEfNS_4arch4Sm90ELi256ENS3_8TiledMMAINS3_8MMA_AtomIJNS3_4SM904GMMA27MMA_64x16x16_F32BF16BF16_SSILNSF_5MajorE1ELSH_0ELNSF_7ScaleInE1ELSI_1EEEEEENS3_6LayoutINS4_IJNS5_ILi2EEENS5_ILi1EEESN_EEENS4_IJSN_NS5_ILi0EEESP_EEEEENS4_IJNS3_10UnderscoreESS_SS_EEEEELb1EEEEEvNT_6ParamsE:
[----:B------:R-:W-:Y:S08]  /*0000*/  LDC R1, c[0x0][0x28] ;  /* 0x00000a00ff017b82 */ /* 0x000ff00000000800 */
[----:B------:R-:W0:Y:S01]  /*0010*/  LDC.64 R4, c[0x0][0x278] ;  /* 0x00009e00ff047b82 */ /* 0x000e220000000a00 */
[----:B------:R-:W1:Y:S01]  /*0020*/  S2R R13, SR_CTAID.Z ;  /* 0x00000000000d7919 */ /* 0x000e620000002700 */
[----:B------:R-:W-:-:S06]  /*0030*/  ULDC.64 UR8, c[0x0][0x208] ;  /* 0x0000820000087ab9 */ /* 0x000fcc0000000a00 */
[----:B------:R-:W2:Y:S08]  /*0040*/  LDC.64 R10, c[0x0][0x270] ;  /* 0x00009c00ff0a7b82 */ /* 0x000eb00000000a00 */
[----:B------:R-:W1:Y:S01]  /*0050*/  LDC.64 R2, c[0x0][0x270] ;  /* 0x00009c00ff027b82 */ /* 0x000e620000000a00 */
[----:B0-----:R-:W-:-:S04]  /*0060*/  ISETP.NE.U32.AND P2, PT, R4, RZ, PT ;  /* 0x000000ff0400720c */ /* 0x001fc80003f45070 */
[----:B------:R-:W-:-:S03]  /*0070*/  ISETP.NE.AND.EX P2, PT, R5, RZ, PT, P2 ;  /* 0x000000ff0500720c */ /* 0x000fc60003f45320 */
[----:B------:R-:W0:Y:S01]  /*0080*/  LDC R49, c[0x0][0x240] ;  /* 0x00009000ff317b82 */ /* 0x000e220000000800 */
[----:B--2---:R-:W-:-:S04]  /*0090*/  ISETP.NE.U32.AND P1, PT, R10, RZ, PT ;  /* 0x000000ff0a00720c */ /* 0x004fc80003f25070 */
[----:B------:R-:W-:Y:S01]  /*00a0*/  ISETP.NE.AND.EX P1, PT, R11, RZ, PT, P1 ;  /* 0x000000ff0b00720c */ /* 0x000fe20003f25310 */
[----:B-1----:R-:W-:-:S04]  /*00b0*/  IMAD.WIDE R2, R13, 0x4, R2 ;  /* 0x000000040d027825 */ /* 0x002fc800078e0202 */
[----:B------:R-:W1:Y:S08]  /*00c0*/  @P2 LDC.64 R6, c[0x0][0x278] ;  /* 0x00009e00ff062b82 */ /* 0x000e700000000a00 */
[----:B------:R2:W5:Y:S01]  /*00d0*/  @P1 LDG.E R9, desc[UR8][R2.64] ;  /* 0x0000000802091981 */ /* 0x000562000c1e1900 */
[----:B-1----:R-:W-:-:S05]  /*00e0*/  @P2 IMAD.WIDE R6, R13, 0x4, R6 ;  /* 0x000000040d062825 */ /* 0x002fca00078e0206 */
[----:B0-----:R2:W5:Y:S01]  /*00f0*/  @P2 LDG.E R49, desc[UR8][R6.64] ;  /* 0x0000000806312981 */ /* 0x001562000c1e1900 */
[----:B------:R-:W-:Y:S01]  /*0100*/  ISETP.NE.U32.AND P0, PT, R10, RZ, PT ;  /* 0x000000ff0a00720c */ /* 0x000fe20003f05070 */
[----:B------:R-:W0:Y:S03]  /*0110*/  S2R R4, SR_CTAID.X ;  /* 0x0000000000047919 */ /* 0x000e260000002500 */
[----:B------:R-:W-:Y:S01]  /*0120*/  ISETP.NE.AND.EX P0, PT, R11, RZ, PT, P0 ;  /* 0x000000ff0b00720c */ /* 0x000fe20003f05300 */
[----:B0-----:R-:W-:Y:S01]  /*0130*/  IMAD R0, R4, 0x50, RZ ;  /* 0x0000005004007824 */ /* 0x001fe200078e02ff */
[----:B--2---:R-:W-:Y:S11]  /*0140*/  @P2 BRA `(.L_x_953) ;  /* 0x0000000000102947 */ /* 0x004ff60003800000 */
[----:B------:R-:W-:Y:S05]  /*0150*/  @!P1 BRA `(.L_x_953) ;  /* 0x00000000000c9947 */ /* 0x000fea0003800000 */
[----:B------:R-:W2:Y:S04]  /*0160*/  LDG.E R6, desc[UR8][R2.64] ;  /* 0x0000000802067981 */ /* 0x000ea8000c1e1900 */
[----:B-----5:R-:W2:Y:S02]  /*0170*/  LDG.E R49, desc[UR8][R2.64+0x4] ;  /* 0x0000040802317981 */ /* 0x020ea4000c1e1900 */
[----:B--2---:R-:W-:-:S07]  /*0180*/  IMAD.IADD R49, R49, 0x1, -R6 ;  /* 0x0000000131317824 */ /* 0x004fce00078e0a06 */
.L_x_953:
[----:B-----5:R-:W-:-:S13]  /*0190*/  ISETP.GE.AND P2, PT, R0, R49, PT ;  /* 0x000000310000720c */ /* 0x020fda0003f46270 */
[----:B------:R-:W-:Y:S05]  /*01a0*/  @P0 EXIT P2 ;  /* 0x000000000000094d */ /* 0x000fea0001000000 */
[----:B------:R-:W0:Y:S01]  /*01b0*/  S2R R0, SR_CTAID.Y ;  /* 0x0000000000007919 */ /* 0x000e220000002600 */
[----:B------:R-:W-:Y:S01]  /*01c0*/  @P1 IMAD R2, R13, 0x50, R9 ;  /* 0x000000500d021824 */ /* 0x000fe200078e0209 */
[----:B------:R-:W1:Y:S01]  /*01d0*/  LDC.64 R14, c[0x0][0x228] ;  /* 0x00008a00ff0e7b82 */ /* 0x000e620000000a00 */
[----:B------:R-:W-:Y:S01]  /*01e0*/  IMAD R11, R4, 0x2800, RZ ;  /* 0x00002800040b7824 */ /* 0x000fe200078e02ff */
[----:B------:R-:W2:Y:S01]  /*01f0*/  S2R R5, SR_TID.X ;  /* 0x0000000000057919 */ /* 0x000ea20000002100 */
[----:B------:R-:W-:Y:S01]  /*0200*/  @P1 IMAD.HI R2, R2, 0x66666667, RZ ;  /* 0x6666666702021827 */ /* 0x000fe200078e02ff */
[----:B------:R-:W-:Y:S01]  /*0210*/  SHF.R.S32.HI R45, RZ, 0x1f, R13 ;  /* 0x0000001fff2d7819 */ /* 0x000fe2000001140d */
[----:B------:R-:W-:Y:S01]  /*0220*/  BSSY B0, `(.L_x_954) ;  /* 0x0000030000007945 */ /* 0x000fe20003800000 */
[----:B------:R-:W3:Y:S02]  /*0230*/  S2R R21, SR_CgaCtaId ;  /* 0x0000000000157919 */ /* 0x000ee40000008800 */
[----:B------:R-:W-:Y:S01]  /*0240*/  @P1 SHF.R.U32.HI R3, RZ, 0x1f, R2 ;  /* 0x0000001fff031819 */ /* 0x000fe20000011602 */
[----:B------:R-:W4:Y:S01]  /*0250*/  LDC.64 R16, c[0x0][0x230] ;  /* 0x00008c00ff107b82 */ /* 0x000f220000000a00 */
[----:B------:R-:W-:-:S02]  /*0260*/  SEL R45, R45, RZ, !P0 ;  /* 0x000000ff2d2d7207 */ /* 0x000fc40004000000 */
[----:B------:R-:W-:-:S05]  /*0270*/  @P1 LEA.HI.SX32 R3, R2, R3, 0x1b ;  /* 0x0000000302031211 */ /* 0x000fca00078fdaff */
[----:B------:R-:W-:Y:S01]  /*0280*/  @P1 IMAD R7, R3, 0x2800, RZ ;  /* 0x0000280003071824 */ /* 0x000fe200078e02ff */
[----:B------:R-:W-:Y:S01]  /*0290*/  CS2R R2, SRZ ;  /* 0x0000000000027805 */ /* 0x000fe2000001ff00 */
[----:B------:R-:W5:Y:S02]  /*02a0*/  LDC.64 R18, c[0x0][0x210] ;  /* 0x00008400ff127b82 */ /* 0x000f640000000a00 */
[--C-:B------:R-:W-:Y:S01]  /*02b0*/  @P1 IMAD.MOV.U32 R2, RZ, RZ, R7.reuse ;  /* 0x000000ffff021224 */ /* 0x100fe200078e0007 */
[----:B------:R-:W-:-:S04]  /*02c0*/  @P1 SHF.R.S32.HI R3, RZ, 0x1f, R7 ;  /* 0x0000001fff031819 */ /* 0x000fc80000011407 */
[C---:B------:R-:W-:Y:S02]  /*02d0*/  IADD3 R2, P2, R11.reuse, R2, RZ ;  /* 0x000000020b027210 */ /* 0x040fe40007f5e0ff */
[----:B0-----:R-:W-:Y:S02]  /*02e0*/  SHF.R.S32.HI R7, RZ, 0x1f, R0 ;  /* 0x0000001fff077819 */ /* 0x001fe40000011400 */
[----:B------:R-:W-:Y:S01]  /*02f0*/  LEA.HI.X.SX32 R3, R11, R3, 0x1, P2 ;  /* 0x000000030b037211 */ /* 0x000fe200010f0eff */
[----:B----4-:R-:W-:Y:S02]  /*0300*/  IMAD R8, R45, R16, RZ ;  /* 0x000000102d087224 */ /* 0x010fe400078e02ff */
[-C--:B-1----:R-:W-:Y:S02]  /*0310*/  IMAD R6, R7, R14.reuse, RZ ;  /* 0x0000000e07067224 */ /* 0x082fe400078e02ff */
[----:B------:R-:W-:-:S04]  /*0320*/  IMAD.WIDE.U32 R2, R0, R14, R2 ;  /* 0x0000000e00027225 */ /* 0x000fc800078e0002 */
[----:B------:R-:W-:Y:S01]  /*0330*/  IMAD R11, R0, R15, R6 ;  /* 0x0000000f000b7224 */ /* 0x000fe200078e0206 */
[----:B------:R-:W-:Y:S02]  /*0340*/  SEL R6, R13, RZ, !P0 ;  /* 0x000000ff0d067207 */ /* 0x000fe40004000000 */
[----:B--2---:R-:W-:Y:S01]  /*0350*/  ISETP.NE.AND P0, PT, R5, RZ, PT ;  /* 0x000000ff0500720c */ /* 0x004fe20003f05270 */
[----:B------:R-:W-:Y:S02]  /*0360*/  IMAD.IADD R3, R3, 0x1, R11 ;  /* 0x0000000103037824 */ /* 0x000fe400078e020b */
[C---:B------:R-:W-:Y:S02]  /*0370*/  IMAD R11, R6.reuse, R17, R8 ;  /* 0x00000011060b7224 */ /* 0x040fe400078e0208 */
[----:B------:R-:W-:-:S04]  /*0380*/  IMAD.WIDE.U32 R2, R6, R16, R2 ;  /* 0x0000001006027225 */ /* 0x000fc800078e0002 */
[----:B------:R-:W-:Y:S01]  /*0390*/  IMAD.IADD R3, R3, 0x1, R11 ;  /* 0x0000000103037824 */ /* 0x000fe200078e020b */
[----:B-----5:R-:W-:-:S04]  /*03a0*/  LEA R18, P2, R2, R18, 0x2 ;  /* 0x0000001202127211 */ /* 0x020fc800078410ff */
[----:B------:R-:W-:Y:S01]  /*03b0*/  LEA.HI.X R3, R2, R19, R3, 0x2, P2 ;  /* 0x0000001302037211 */ /* 0x000fe200010f1403 */
[----:B---3--:R-:W-:Y:S08]  /*03c0*/  @P0 BRA `(.L_x_955) ;  /* 0x0000000000540947 */ /* 0x008ff00003800000 */
[----:B------:R-:W0:Y:S01]  /*03d0*/  S2UR UR7, SR_CgaCtaId ;  /* 0x00000000000779c3 */ /* 0x000e220000008800 */
[----:B------:R-:W-:Y:S01]  /*03e0*/  UMOV UR6, 0x400 ;  /* 0x0000040000067882 */ /* 0x000fe20000000000 */
[----:B------:R-:W-:Y:S01]  /*03f0*/  UMOV UR4, 0x1 ;  /* 0x0000000100047882 */ /* 0x000fe20000000000 */
[----:B------:R-:W-:Y:S01]  /*0400*/  HFMA2.MMA R2, -RZ, RZ, 0, -0.0078125 ;  /* 0x0000a000ff027435 */ /* 0x000fe200000001ff */
[----:B------:R-:W-:-:S04]  /*0410*/  UIADD3 UR4, -UR4, 0x100000, URZ ;  /* 0x0010000004047890 */ /* 0x000fc8000fffe13f */
[----:B------:R-:W-:Y:S02]  /*0420*/  USHF.L.U32 UR5, UR4, 0xb, URZ ;  /* 0x0000000b04057899 */ /* 0x000fe4000800063f */
[----:B------:R-:W-:Y:S01]  /*0430*/  USHF.L.U32 UR4, UR4, 0x1, URZ ;  /* 0x0000000104047899 */ /* 0x000fe2000800063f */
[----:B------:R-:W-:Y:S01]  /*0440*/  PLOP3.LUT P0, PT, PT, PT, PT, 0x80, 0x0 ;  /* 0x000000000000781c */ /* 0x000fe20003f0f070 */
[----:B------:R-:W-:Y:S01]  /*0450*/  UMOV UR10, 0xa00 ;  /* 0x00000a00000a7882 */ /* 0x000fe20000000000 */
[----:B0-----:R-:W-:-:S04]  /*0460*/  ULEA UR6, UR7, UR6, 0x18 ;  /* 0x0000000607067291 */ /* 0x001fc8000f8ec03f */
[----:B------:R-:W-:Y:S01]  /*0470*/  UIADD3 UR7, UR6, 0xf000, URZ ;  /* 0x0000f00006077890 */ /* 0x000fe2000fffe03f */
[----:B------:R-:W0:Y:S07]  /*0480*/  FENCE.VIEW.ASYNC.S ;  /* 0x00000000000073c6 */ /* 0x000e2e0000000000 */
[----:B0-----:R0:W1:Y:S02]  /*0490*/  SYNCS.EXCH.64 URZ, [UR6+0xf000], UR4 ;  /* 0x00f00004063f75b2 */ /* 0x0010640008000100 */
[----:B0-----:R-:W-:-:S02]  /*04a0*/  R2UR UR4, R18 ;  /* 0x00000000120472ca */ /* 0x001fc400000e0000 */
[----:B------:R-:W-:Y:S01]  /*04b0*/  R2UR UR5, R3 ;  /* 0x00000000030572ca */ /* 0x000fe200000e0000 */
[----:B-1----:R0:W-:-:S14]  /*04c0*/  SYNCS.ARRIVE.TRANS64 RZ, [UR6+0xf000], R2 ;  /* 0x00f00002ffff79a7 */ /* 0x0021dc0008000006 */
.L_x_956:
[----:B------:R-:W-:Y:S01]  /*04d0*/  @P0 ELECT P2, URZ, PT ;  /* 0x00000000003f082f */ /* 0x000fe20003840000 */
[----:B------:R1:W-:-:S12]  /*04e0*/  UBLKCP.S.G [UR6], [UR4], UR10 ;  /* 0x00000006040073ba */ /* 0x0003d8000800020a */
[----:B------:R-:W-:Y:S02]  /*04f0*/  @P2 PLOP3.LUT P0, PT, P2, PT, PT, 0x8, 0x0 ;  /* 0x000000000000281c */ /* 0x000fe4000170e170 */
[----:B------:R-:W-:-:S11]  /*0500*/  PLOP3.LUT P2, PT, PT, PT, PT, 0x8, 0x0 ;  /* 0x000000000000781c */ /* 0x000fd60003f4e170 */
[----:B-1----:R-:W-:Y:S05]  /*0510*/  @P0 BRA.U.ANY `(.L_x_956) ;  /* 0xfffffffd00ec0947 */ /* 0x002fea000393ffff */
.L_x_955:
[----:B------:R-:W-:Y:S05]  /*0520*/  BSYNC B0 ;  /* 0x0000000000007941 */ /* 0x000fea0003800000 */
.L_x_954:
[----:B------:R-:W-:Y:S01]  /*0530*/  BAR.SYNC.DEFER_BLOCKING 0x0 ;  /* 0x0000000000007b1d */ /* 0x000fe20000010000 */
[----:B0-----:R-:W-:Y:S02]  /*0540*/  MOV R2, 0x400 ;  /* 0x0000040000027802 */ /* 0x001fe40000000f00 */
[----:B------:R-:W-:Y:S02]  /*0550*/  CS2R R60, SRZ ;  /* 0x00000000003c7805 */ /* 0x000fe4000001ff00 */
[----:B------:R-:W-:Y:S01]  /*0560*/  SHF.L.U32 R3, RZ, 0x1f, RZ ;  /* 0x0000001fff037819 */ /* 0x000fe200000006ff */
[--C-:B------:R-:W-:Y:S01]  /*0570*/  @P1 IMAD.MOV.U32 R60, RZ, RZ, R9.reuse ;  /* 0x000000ffff3c1224 */ /* 0x100fe200078e0009 */
[----:B------:R-:W-:Y:S02]  /*0580*/  LEA R2, R21, R2, 0x18 ;  /* 0x0000000215027211 */ /* 0x000fe400078ec0ff */
[----:B------:R-:W-:-:S07]  /*0590*/  @P1 SHF.R.S32.HI R61, RZ, 0x1f, R9 ;  /* 0x0000001fff3d1819 */ /* 0x000fce0000011409 */
.L_x_957:
[----:B0-----:R0:W1:Y:S02]  /*05a0*/  SYNCS.PHASECHK.TRANS64.TRYWAIT P0, [R2+URZ+0xf000], R3 ;  /* 0x00f00003020075a7 */ /* 0x001064000800017f */
[----:B-1----:R-:W-:Y:S05]  /*05b0*/  @!P0 NANOSLEEP.SYNCS 0x989680 ;  /* 0x009896800000895d */ /* 0x002fea0003900000 */
[----:B------:R-:W1:Y:S02]  /*05c0*/  @!P0 SYNCS.PHASECHK.TRANS64 P0, [R2+URZ+0xf000], R3 ;  /* 0x00f00003020085a7 */ /* 0x000e64000800007f */
[----:B-1----:R-:W-:Y:S05]  /*05d0*/  @!P0 BRA `(.L_x_957) ;  /* 0xfffffffc00f08947 */ /* 0x002fea000383ffff */
[----:B------:R-:W-:Y:S01]  /*05e0*/  SHF.R.S32.HI R8, RZ, 0x1f, R5 ;  /* 0x0000001fff087819 */ /* 0x000fe20000011405 */
[----:B------:R-:W-:Y:S01]  /*05f0*/  ULDC UR4, c[0x0][0x268] ;  /* 0x00009a0000047ab9 */ /* 0x000fe20000000800 */
[----:B------:R-:W-:Y:S01]  /*0600*/  IMAD R49, R4, -0x50, R49 ;  /* 0xffffffb004317824 */ /* 0x000fe200078e0231 */
[----:B------:R-:W-:Y:S01]  /*0610*/  ULDC.64 UR6, c[0x0][0x258] ;  /* 0x0000960000067ab9 */ /* 0x000fe20000000a00 */
[CC--:B------:R-:W-:Y:S01]  /*0620*/  LEA.HI R12, R8.reuse, R5.reuse, RZ, 0x7 ;  /* 0x00000005080c7211 */ /* 0x0c0fe200078f38ff */
[----:B------:R-:W-:Y:S01]  /*0630*/  BSSY B0, `(.L_x_958) ;  /* 0x00000a5000007945 */ /* 0x000fe20003800000 */
[----:B------:R-:W-:Y:S02]  /*0640*/  LEA.HI R14, R8, R5, RZ, 0x4 ;  /* 0x00000005080e7211 */ /* 0x000fe400078f20ff */
[----:B------:R-:W-:Y:S02]  /*0650*/  LOP3.LUT R10, R12, 0x3fffff80, RZ, 0xc0, !PT ;  /* 0x3fffff800c0a7812 */ /* 0x000fe400078ec0ff */
[----:B------:R-:W-:-:S02]  /*0660*/  SHF.R.S32.HI R9, RZ, 0x7, R12 ;  /* 0x00000007ff097819 */ /* 0x000fc4000001140c */
[----:B0-----:R-:W-:Y:S01]  /*0670*/  SHF.R.S32.HI R3, RZ, 0x4, R14 ;  /* 0x00000004ff037819 */ /* 0x001fe2000001140e */
[----:B------:R-:W-:Y:S01]  /*0680*/  IMAD.IADD R10, R5, 0x1, -R10 ;  /* 0x00000001050a7824 */ /* 0x000fe200078e0a0a */
[CC--:B------:R-:W-:Y:S02]  /*0690*/  LEA.HI R20, R8.reuse, R5.reuse, RZ, 0x3 ;  /* 0x0000000508147211 */ /* 0x0c0fe400078f18ff */
[----:B------:R-:W-:Y:S01]  /*06a0*/  LEA.HI R11, R8, R5, RZ, 0x5 ;  /* 0x00000005080b7211 */ /* 0x000fe200078f28ff */
[----:B------:R-:W-:Y:S01]  /*06b0*/  IMAD R9, R9, 0x500, R10 ;  /* 0x0000050009097824 */ /* 0x000fe200078e020a */
[----:B------:R-:W-:Y:S02]  /*06c0*/  LEA.HI R10, R14, R3, RZ, 0x1 ;  /* 0x000000030e0a7211 */ /* 0x000fe400078f08ff */
[----:B------:R-:W-:Y:S01]  /*06d0*/  LEA.HI R15, R8, R5, RZ, 0x6 ;  /* 0x00000005080f7211 */ /* 0x000fe200078f30ff */
[----:B------:R-:W-:Y:S01]  /*06e0*/  IMAD.SHL.U32 R9, R9, 0x4, RZ ;  /* 0x0000000409097824 */ /* 0x000fe200078e00ff */
[----:B------:R-:W-:-:S02]  /*06f0*/  LOP3.LUT R10, R10, 0x1fffffe, RZ, 0xc0, !PT ;  /* 0x01fffffe0a0a7812 */ /* 0x000fc400078ec0ff */
[----:B------:R-:W-:Y:S02]  /*0700*/  LOP3.LUT R8, R20, 0xfffffff8, RZ, 0xc0, !PT ;  /* 0xfffffff814087812 */ /* 0x000fe400078ec0ff */
[----:B------:R-:W-:Y:S01]  /*0710*/  LEA R56, R9, R2, 0x2 ;  /* 0x0000000209387211 */ /* 0x000fe200078e10ff */
[----:B------:R-:W-:Y:S01]  /*0720*/  IMAD.IADD R13, R3, 0x1, -R10 ;  /* 0x00000001030d7824 */ /* 0x000fe200078e0a0a */
[----:B------:R-:W-:Y:S01]  /*0730*/  LOP3.LUT R18, R14, 0xfffffff0, RZ, 0xc0, !PT ;  /* 0xfffffff00e127812 */ /* 0x000fe200078ec0ff */
[C---:B------:R-:W-:Y:S01]  /*0740*/  IMAD.IADD R21, R5.reuse, 0x1, -R8 ;  /* 0x0000000105157824 */ /* 0x040fe200078e0a08 */
[----:B------:R-:W-:Y:S01]  /*0750*/  SHF.R.S32.HI R16, RZ, 0x5, R11 ;  /* 0x00000005ff107819 */ /* 0x000fe2000001140b */
[----:B------:R-:W0:Y:S01]  /*0760*/  LDS.128 R40, [R56] ;  /* 0x0000000038287984 */ /* 0x000e220000000c00 */
[----:B------:R-:W-:Y:S01]  /*0770*/  SHF.R.S32.HI R14, RZ, 0x1f, R14 ;  /* 0x0000001fff0e7819 */ /* 0x000fe2000001140e */
[----:B------:R-:W-:Y:S01]  /*0780*/  IMAD.IADD R25, R5, 0x1, -R18 ;  /* 0x0000000105197824 */ /* 0x000fe200078e0a12 */
[----:B------:R-:W-:Y:S01]  /*0790*/  LOP3.LUT R23, R15, 0x40, RZ, 0xc0, !PT ;  /* 0x000000400f177812 */ /* 0x000fe200078ec0ff */
[----:B------:R-:W-:Y:S01]  /*07a0*/  IMAD R5, R16, 0xa, R13 ;  /* 0x0000000a10057824 */ /* 0x000fe200078e020d */
[----:B------:R-:W-:Y:S01]  /*07b0*/  LEA.HI R16, R14, R3, RZ, 0x2 ;  /* 0x000000030e107211 */ /* 0x000fe200078f10ff */
[----:B------:R-:W1:Y:S01]  /*07c0*/  LDS.128 R36, [R56+0x2000] ;  /* 0x0020000038247984 */ /* 0x000e620000000c00 */
[----:B------:R-:W-:-:S02]  /*07d0*/  SHF.L.U32 R54, R25, 0x3, RZ ;  /* 0x0000000319367819 */ /* 0x000fc400000006ff */
[----:B------:R-:W-:Y:S01]  /*07e0*/  LOP3.LUT R24, R16, 0xffffffc, RZ, 0xc0, !PT ;  /* 0x0ffffffc10187812 */ /* 0x000fe200078ec0ff */
[----:B------:R-:W2:Y:S01]  /*07f0*/  LDS.128 R32, [R56+0x2800] ;  /* 0x0028000038207984 */ /* 0x000ea20000000c00 */
[----:B------:R-:W-:Y:S02]  /*0800*/  SHF.R.S32.HI R22, RZ, 0x1f, R21 ;  /* 0x0000001fff167819 */ /* 0x000fe40000011415 */
[----:B------:R-:W-:Y:S01]  /*0810*/  LOP3.LUT R27, R12, 0xffffff80, RZ, 0xc0, !PT ;  /* 0xffffff800c1b7812 */ /* 0x000fe200078ec0ff */
[----:B------:R-:W-:Y:S01]  /*0820*/  IMAD.IADD R24, R3, 0x1, -R24 ;  /* 0x0000000103187824 */ /* 0x000fe200078e0a18 */
[----:B------:R-:W-:Y:S01]  /*0830*/  SHF.R.U32.HI R29, RZ, 0x3, R23 ;  /* 0x00000003ff1d7819 */ /* 0x000fe20000011617 */
[----:B------:R-:W3:Y:S01]  /*0840*/  LDS.128 R16, [R56+0x1800] ;  /* 0x0018000038107984 */ /* 0x000ee20000000c00 */
[----:B------:R-:W-:Y:S02]  /*0850*/  LOP3.LUT R44, R23, 0x8, R54, 0xf8, !PT ;  /* 0x00000008172c7812 */ /* 0x000fe400078ef836 */
[----:B------:R-:W-:Y:S01]  /*0860*/  LEA.HI R23, R22, R21, RZ, 0x2 ;  /* 0x0000001516177211 */ /* 0x000fe200078f10ff */
[----:B------:R-:W-:Y:S01]  /*0870*/  IMAD R22, R24, 0x10, R27 ;  /* 0x0000001018167824 */ /* 0x000fe200078e021b */
[----:B------:R-:W-:Y:S01]  /*0880*/  LEA.HI R25, R25, R25, RZ, 0x1 ;  /* 0x0000001919197211 */ /* 0x000fe200078f08ff */
[----:B------:R-:W4:Y:S01]  /*0890*/  LDS.128 R8, [R56+0x800] ;  /* 0x0008000038087984 */ /* 0x000f220000000c00 */
[C---:B------:R-:W-:Y:S01]  /*08a0*/  LOP3.LUT R26, R23.reuse, 0x7fffffc, RZ, 0xc0, !PT ;  /* 0x07fffffc171a7812 */ /* 0x040fe200078ec0ff */
[----:B------:R-:W-:Y:S01]  /*08b0*/  IMAD.SHL.U32 R24, R23, 0x10, RZ ;  /* 0x0000001017187824 */ /* 0x000fe200078e00ff */
[----:B------:R-:W-:Y:S01]  /*08c0*/  SHF.R.S32.HI R51, RZ, 0x1, R25 ;  /* 0x00000001ff337819 */ /* 0x000fe20000011419 */
[----:B------:R-:W5:Y:S01]  /*08d0*/  LDS.128 R12, [R56+0x1000] ;  /* 0x00100000380c7984 */ /* 0x000f620000000c00 */
[----:B------:R-:W-:-:S02]  /*08e0*/  LOP3.LUT R44, R44, R29, RZ, 0x3c, !PT ;  /* 0x0000001d2c2c7212 */ /* 0x000fc400078e3cff */
[----:B------:R-:W-:Y:S01]  /*08f0*/  LOP3.LUT R23, R24, 0x40, RZ, 0xc0, !PT ;  /* 0x0000004018177812 */ /* 0x000fe200078ec0ff */
[----:B------:R-:W5:Y:S01]  /*0900*/  LDS.128 R28, [R56+0x3000] ;  /* 0x00300000381c7984 */ /* 0x000f620000000c00 */
[----:B------:R-:W-:Y:S01]  /*0910*/  IADD3 R48, R21, -R26, RZ ;  /* 0x8000001a15307210 */ /* 0x000fe20007ffe0ff */
[----:B------:R-:W-:Y:S01]  /*0920*/  IMAD R51, R51, 0x500, R22 ;  /* 0x0000050033337824 */ /* 0x000fe200078e0216 */
[----:B------:R-:W-:Y:S01]  /*0930*/  LOP3.LUT R46, R23, 0x8, R20, 0xf8, !PT ;  /* 0x00000008172e7812 */ /* 0x000fe200078ef814 */
[----:B------:R-:W5:Y:S01]  /*0940*/  LDS.128 R24, [R56+0x3800] ;  /* 0x0038000038187984 */ /* 0x000f620000000c00 */
[----:B------:R-:W-:Y:S01]  /*0950*/  SHF.R.U32.HI R47, RZ, 0x3, R23 ;  /* 0x00000003ff2f7819 */ /* 0x000fe20000011617 */
[----:B------:R-:W-:Y:S02]  /*0960*/  IMAD R48, R5, 0x8, R48 ;  /* 0x0000000805307824 */ /* 0x000fe400078e0230 */
[----:B------:R-:W5:Y:S01]  /*0970*/  LDS.128 R20, [R56+0x4000] ;  /* 0x0040000038147984 */ /* 0x000f620000000c00 */
[----:B------:R-:W-:Y:S01]  /*0980*/  LOP3.LUT R47, R46, R47, RZ, 0x3c, !PT ;  /* 0x0000002f2e2f7212 */ /* 0x000fe200078e3cff */
[----:B------:R-:W-:-:S02]  /*0990*/  IMAD.IADD R5, R51, 0x1, R44 ;  /* 0x0000000133057824 */ /* 0x000fc400078e022c */
[----:B0-----:R-:W-:Y:S01]  /*09a0*/  FMUL.FTZ R44, R40, UR4 ;  /* 0x00000004282c7c20 */ /* 0x001fe20008410000 */
[----:B------:R-:W-:Y:S01]  /*09b0*/  FMUL.FTZ R51, R41, UR4 ;  /* 0x0000000429337c20 */ /* 0x000fe20008410000 */
[----:B------:R-:W-:Y:S01]  /*09c0*/  FMUL.FTZ R46, R42, UR4 ;  /* 0x000000042a2e7c20 */ /* 0x000fe20008410000 */
[----:B------:R-:W-:Y:S01]  /*09d0*/  FMUL.FTZ R53, R43, UR4 ;  /* 0x000000042b357c20 */ /* 0x000fe20008410000 */
[----:B------:R-:W-:Y:S01]  /*09e0*/  IMAD.U32 R47, R48, 0x10, R47 ;  /* 0x00000010302f7824 */ /* 0x000fe200078e002f */
[----:B------:R-:W0:Y:S01]  /*09f0*/  LDS.128 R40, [R56+0x4800] ;  /* 0x0048000038287984 */ /* 0x000e220000000c00 */
[----:B-1----:R-:W-:Y:S01]  /*0a00*/  FMUL.FTZ R37, R37, UR4 ;  /* 0x0000000425257c20 */ /* 0x002fe20008410000 */
[----:B--2---:R-:W-:Y:S02]  /*0a10*/  FMUL.FTZ R32, R32, UR4 ;  /* 0x0000000420207c20 */ /* 0x004fe40008410000 */
[----:B------:R-:W-:Y:S01]  /*0a20*/  LEA R47, R47, R2, 0x1 ;  /* 0x000000022f2f7211 */ /* 0x000fe200078e08ff */
[----:B---3--:R-:W-:Y:S01]  /*0a30*/  FMUL.FTZ R52, R19, UR4 ;  /* 0x0000000413347c20 */ /* 0x008fe20008410000 */
[----:B------:R-:W-:Y:S01]  /*0a40*/  FMUL.FTZ R19, R38, UR4 ;  /* 0x0000000426137c20 */ /* 0x000fe20008410000 */
[----:B------:R-:W-:Y:S01]  /*0a50*/  FMUL.FTZ R38, R39, UR4 ;  /* 0x0000000427267c20 */ /* 0x000fe20008410000 */
[----:B------:R-:W-:Y:S01]  /*0a60*/  FMUL.FTZ R39, R33, UR4 ;  /* 0x0000000421277c20 */ /* 0x000fe20008410000 */
[----:B------:R-:W-:Y:S01]  /*0a70*/  FMUL.FTZ R33, R34, UR4 ;  /* 0x0000000422217c20 */ /* 0x000fe20008410000 */
[----:B------:R-:W-:Y:S01]  /*0a80*/  FMUL.FTZ R34, R35, UR4 ;  /* 0x0000000423227c20 */ /* 0x000fe20008410000 */
[----:B----4-:R-:W-:Y:S01]  /*0a90*/  FMUL.FTZ R55, R9, UR4 ;  /* 0x0000000409377c20 */ /* 0x010fe20008410000 */
[----:B------:R-:W-:Y:S01]  /*0aa0*/  FMUL.FTZ R8, R8, UR4 ;  /* 0x0000000408087c20 */ /* 0x000fe20008410000 */
[----:B------:R-:W-:Y:S01]  /*0ab0*/  FMUL.FTZ R9, R10, UR4 ;  /* 0x000000040a097c20 */ /* 0x000fe20008410000 */
[----:B------:R-:W-:Y:S01]  /*0ac0*/  FMUL.FTZ R48, R11, UR4 ;  /* 0x000000040b307c20 */ /* 0x000fe20008410000 */
[----:B-----5:R-:W-:Y:S01]  /*0ad0*/  FMUL.FTZ R10, R12, UR4 ;  /* 0x000000040c0a7c20 */ /* 0x020fe20008410000 */
        /* <DEDUP_REMOVED lines=18> */
[----:B------:R-:W-:Y:S01]  /*0c00*/  F2FP.BF16.F32.PACK_AB R14, R55, R8 ;  /* 0x00000008370e723e */ /* 0x000fe200000010ff */
[----:B0-----:R-:W-:Y:S01]  /*0c10*/  FMUL.FTZ R23, R40, UR4 ;  /* 0x0000000428177c20 */ /* 0x001fe20008410000 */
[----:B------:R-:W-:Y:S01]  /*0c20*/  F2FP.BF16.F32.PACK_AB R15, R48, R9 ;  /* 0x00000009300f723e */ /* 0x000fe200000010ff */
[----:B------:R-:W-:Y:S01]  /*0c30*/  FMUL.FTZ R40, R41, UR4 ;  /* 0x0000000429287c20 */ /* 0x000fe20008410000 */
[----:B------:R-:W-:Y:S01]  /*0c40*/  FMUL.FTZ R20, R20, UR4 ;  /* 0x0000000414147c20 */ /* 0x000fe20008410000 */
[----:B------:R-:W-:Y:S01]  /*0c50*/  F2FP.BF16.F32.PACK_AB R8, R57, R10 ;  /* 0x0000000a3908723e */ /* 0x000fe200000010ff */
[----:B------:R-:W-:Y:S01]  /*0c60*/  FMUL.FTZ R36, R42, UR4 ;  /* 0x000000042a247c20 */ /* 0x000fe20008410000 */
[----:B------:R-:W-:Y:S01]  /*0c70*/  F2FP.BF16.F32.PACK_AB R9, R50, R11 ;  /* 0x0000000b3209723e */ /* 0x000fe200000010ff */
[----:B------:R-:W-:Y:S01]  /*0c80*/  FMUL.FTZ R43, R43, UR4 ;  /* 0x000000042b2b7c20 */ /* 0x000fe20008410000 */
[----:B------:R-:W-:Y:S01]  /*0c90*/  F2FP.BF16.F32.PACK_AB R12, R51, R44 ;  /* 0x0000002c330c723e */ /* 0x000fe200000010ff */
[----:B------:R-:W-:Y:S01]  /*0ca0*/  ULDC UR4, c[0x0][0x244] ;  /* 0x0000910000047ab9 */ /* 0x000fe20000000800 */
[----:B------:R-:W-:-:S02]  /*0cb0*/  F2FP.BF16.F32.PACK_AB R13, R53, R46 ;  /* 0x0000002e350d723e */ /* 0x000fc400000010ff */
[----:B------:R-:W-:Y:S02]  /*0cc0*/  F2FP.BF16.F32.PACK_AB R10, R59, R16 ;  /* 0x000000103b0a723e */ /* 0x000fe400000010ff */
[----:B------:R-:W-:Y:S01]  /*0cd0*/  F2FP.BF16.F32.PACK_AB R11, R52, R17 ;  /* 0x00000011340b723e */ /* 0x000fe200000010ff */
[----:B------:R0:W-:Y:S01]  /*0ce0*/  STSM.16.MT88.4 [R47+0xa000], R12 ;  /* 0x00a0000c2f007844 */ /* 0x0001e20000004200 */
[----:B------:R-:W-:Y:S02]  /*0cf0*/  F2FP.BF16.F32.PACK_AB R16, R37, R18 ;  /* 0x000000122510723e */ /* 0x000fe400000010ff */
[----:B------:R-:W-:Y:S01]  /*0d00*/  F2FP.BF16.F32.PACK_AB R17, R38, R19 ;  /* 0x000000132611723e */ /* 0x000fe200000010ff */
[----:B------:R1:W-:Y:S01]  /*0d10*/  STSM.16.MT88.4 [R47+0xa200], R8 ;  /* 0x00a200082f007844 */ /* 0x0003e20000004200 */
[----:B------:R-:W-:Y:S02]  /*0d20*/  F2FP.BF16.F32.PACK_AB R18, R39, R32 ;  /* 0x000000202712723e */ /* 0x000fe400000010ff */
[----:B------:R-:W-:-:S02]  /*0d30*/  F2FP.BF16.F32.PACK_AB R19, R34, R33 ;  /* 0x000000212213723e */ /* 0x000fc400000010ff */
[----:B------:R-:W-:Y:S02]  /*0d40*/  F2FP.BF16.F32.PACK_AB R29, R30, R29 ;  /* 0x0000001d1e1d723e */ /* 0x000fe400000010ff */
[----:B------:R-:W-:Y:S01]  /*0d50*/  F2FP.BF16.F32.PACK_AB R21, R22, R21 ;  /* 0x000000151615723e */ /* 0x000fe200000010ff */
[----:B------:R1:W-:Y:S01]  /*0d60*/  STSM.16.MT88.4 [R47+0xa400], R16 ;  /* 0x00a400102f007844 */ /* 0x0003e20000004200 */
[----:B------:R-:W-:Y:S02]  /*0d70*/  F2FP.BF16.F32.PACK_AB R28, R35, R28 ;  /* 0x0000001c231c723e */ /* 0x000fe400000010ff */
[----:B------:R-:W-:Y:S01]  /*0d80*/  F2FP.BF16.F32.PACK_AB R30, R25, R24 ;  /* 0x00000018191e723e */ /* 0x000fe200000010ff */
[----:B0-----:R-:W-:Y:S01]  /*0d90*/  IMAD R12, R5, 0x2, R2 ;  /* 0x00000002050c7824 */ /* 0x001fe200078e0202 */
[----:B------:R-:W-:Y:S01]  /*0da0*/  F2FP.BF16.F32.PACK_AB R31, R26, R31 ;  /* 0x0000001f1a1f723e */ /* 0x000fe200000010ff */
[----:B------:R-:W-:Y:S01]  /*0db0*/  IMAD R13, R7, UR6, RZ ;  /* 0x00000006070d7c24 */ /* 0x000fe2000f8e02ff */
[----:B------:R-:W-:Y:S01]  /*0dc0*/  F2FP.BF16.F32.PACK_AB R22, R40, R23 ;  /* 0x000000172816723e */ /* 0x000fe200000010ff */
[----:B------:R-:W-:Y:S01]  /*0dd0*/  VIADD R7, R3, 0x10 ;  /* 0x0000001003077836 */ /* 0x000fe20000000000 */
[----:B------:R-:W-:Y:S01]  /*0de0*/  F2FP.BF16.F32.PACK_AB R20, R27, R20 ;  /* 0x000000141b14723e */ /* 0x000fe200000010ff */
[----:B------:R1:W-:Y:S01]  /*0df0*/  STSM.16.MT88.4 [R47+0xa600], R28 ;  /* 0x00a6001c2f007844 */ /* 0x0003e20000004200 */
[----:B------:R-:W-:Y:S01]  /*0e00*/  F2FP.BF16.F32.PACK_AB R23, R43, R36 ;  /* 0x000000242b17723e */ /* 0x000fe200000010ff */
[----:B------:R-:W-:Y:S01]  /*0e10*/  IMAD R13, R0, UR7, R13 ;  /* 0x00000007000d7c24 */ /* 0x000fe2000f8e020d */
[----:B------:R-:W-:-:S02]  /*0e20*/  VIMNMX R24, R49, 0x50, PT ;  /* 0x0000005031187848 */ /* 0x000fc40003fe0100 */
[----:B------:R-:W-:Y:S01]  /*0e30*/  ISETP.GE.AND P0, PT, R54, UR4, PT ;  /* 0x0000000436007c0c */ /* 0x000fe2000bf06270 */
[----:B------:R1:W-:Y:S01]  /*0e40*/  STSM.16.MT88.4 [R47+0xa800], R20 ;  /* 0x00a800142f007844 */ /* 0x0003e20000004200 */
[--C-:B------:R-:W-:Y:S01]  /*0e50*/  SHF.R.S32.HI R55, RZ, 0x1f, R54.reuse ;  /* 0x0000001fff377819 */ /* 0x100fe20000011436 */
[----:B------:R-:W-:Y:S01]  /*0e60*/  ULDC.64 UR4, c[0x0][0x260] ;  /* 0x0000980000047ab9 */ /* 0x000fe20000000a00 */
[----:B------:R-:W-:Y:S01]  /*0e70*/  BAR.SYNC.DEFER_BLOCKING 0x0 ;  /* 0x0000000000007b1d */ /* 0x000fe20000010000 */
[C---:B------:R-:W-:Y:S01]  /*0e80*/  ISETP.GE.OR P4, PT, R3.reuse, R24, P0 ;  /* 0x000000180300720c */ /* 0x040fe20000786670 */
[----:B------:R-:W-:Y:S01]  /*0e90*/  IMAD.WIDE.U32 R54, R0, UR6, R54 ;  /* 0x0000000600367c25 */ /* 0x000fe2000f8e0036 */
[----:B------:R-:W-:Y:S02]  /*0ea0*/  IADD3 R14, P1, R3, R60, RZ ;  /* 0x0000003c030e7210 */ /* 0x000fe40007f3e0ff */
[-C--:B------:R-:W-:Y:S01]  /*0eb0*/  ISETP.GE.OR P3, PT, R7, R24.reuse, P0 ;  /* 0x000000180700720c */ /* 0x080fe20000766670 */
[C---:B------:R-:W-:Y:S01]  /*0ec0*/  VIADD R0, R3.reuse, 0x20 ;  /* 0x0000002003007836 */ /* 0x040fe20000000000 */
[----:B------:R-:W-:Y:S01]  /*0ed0*/  IADD3 R7, R3, 0x30, RZ ;  /* 0x0000003003077810 */ /* 0x000fe20007ffe0ff */
[----:B------:R-:W-:Y:S01]  /*0ee0*/  IMAD R45, R45, UR4, RZ ;  /* 0x000000042d2d7c24 */ /* 0x000fe2000f8e02ff */
[----:B------:R-:W-:Y:S01]  /*0ef0*/  LEA.HI.X.SX32 R15, R3, R61, 0x1, P1 ;  /* 0x0000003d030f7211 */ /* 0x000fe200008f0eff */
[----:B------:R-:W-:Y:S01]  /*0f00*/  IMAD.IADD R55, R55, 0x1, R13 ;  /* 0x0000000137377824 */ /* 0x000fe200078e020d */
[-C--:B------:R-:W-:Y:S01]  /*0f10*/  ISETP.GE.OR P2, PT, R0, R24.reuse, P0 ;  /* 0x000000180000720c */ /* 0x080fe20000746670 */
[----:B------:R-:W-:Y:S01]  /*0f20*/  VIADD R3, R3, 0x40 ;  /* 0x0000004003037836 */ /* 0x000fe20000000000 */
[----:B------:R-:W-:Y:S01]  /*0f30*/  ISETP.GE.OR P1, PT, R7, R24, P0 ;  /* 0x000000180700720c */ /* 0x000fe20000726670 */
[----:B------:R-:W-:-:S02]  /*0f40*/  VIADD R0, R2, 0xa000 ;  /* 0x0000a00002007836 */ /* 0x000fc40000000000 */
[C---:B------:R-:W-:Y:S01]  /*0f50*/  IMAD R45, R6.reuse, UR5, R45 ;  /* 0x00000005062d7c24 */ /* 0x040fe2000f8e022d */
[----:B------:R-:W-:Y:S01]  /*0f60*/  ISETP.GE.OR P0, PT, R3, R24, P0 ;  /* 0x000000180300720c */ /* 0x000fe20000706670 */
[----:B------:R-:W-:Y:S01]  /*0f70*/  IMAD.WIDE.U32 R6, R6, UR4, R54 ;  /* 0x0000000406067c25 */ /* 0x000fe2000f8e0036 */
[----:B------:R-:W-:-:S03]  /*0f80*/  LEA R0, R5, R0, 0x1 ;  /* 0x0000000005007211 */ /* 0x000fc600078e08ff */
[----:B------:R-:W-:Y:S01]  /*0f90*/  IMAD.WIDE R2, R4, 0x50, R14 ;  /* 0x0000005004027825 */ /* 0x000fe200078e020e */
[----:B------:R1:W0:Y:S03]  /*0fa0*/  LDS.128 R8, [R12+0xa800] ;  /* 0x00a800000c087984 */ /* 0x0002260000000c00 */
[----:B------:R-:W-:Y:S01]  /*0fb0*/  IMAD.IADD R5, R7, 0x1, R45 ;  /* 0x0000000107057824 */ /* 0x000fe200078e022d */
[----:B------:R-:W-:Y:S06]  /*0fc0*/  @P4 BRA `(.L_x_959) ;  /* 0x00000000002c4947 */ /* 0x000fec0003800000 */
[----:B-1----:R-:W1:Y:S01]  /*0fd0*/  LDS.128 R16, [R0] ;  /* 0x0000000000107984 */ /* 0x002e620000000c00 */
        /* <DEDUP_REMOVED lines=9> */
[----:B-1----:R2:W-:Y:S02]  /*1070*/  STG.E.128 desc[UR8][R20.64], R16 ;  /* 0x0000001014007986 */ /* 0x0025e4000c101d08 */
.L_x_959:
[----:B------:R-:W-:Y:S05]  /*1080*/  BSYNC B0 ;  /* 0x0000000000007941 */ /* 0x000fea0003800000 */
.L_x_958:
[----:B-12---:R1:W2:Y:S01]  /*1090*/  LDS.128 R16, [R12+0xa200] ;  /* 0x00a200000c107984 */ /* 0x0062a20000000c00 */
[----:B------:R-:W-:Y:S04]  /*10a0*/  BSSY B0, `(.L_x_960) ;  /* 0x000000f000007945 */ /* 0x000fe80003800000 */
[----:B------:R-:W-:Y:S05]  /*10b0*/  @P3 BRA `(.L_x_961) ;  /* 0x0000000000343947 */ /* 0x000fea0003800000 */
[----:B------:R-:W-:Y:S01]  /*10c0*/  IADD3 R13, P3, R2, 0x10, RZ ;  /* 0x00000010020d7810 */ /* 0x000fe20007f7e0ff */
[----:B------:R-:W-:Y:S01]  /*10d0*/  ULDC.64 UR4, c[0x0][0x250] ;  /* 0x0000940000047ab9 */ /* 0x000fe20000000a00 */
[----:B------:R-:W-:Y:S02]  /*10e0*/  IMAD.MOV.U32 R14, RZ, RZ, R6 ;  /* 0x000000ffff0e7224 */ /* 0x000fe400078e0006 */
[----:B------:R-:W-:Y:S01]  /*10f0*/  IADD3.X R0, RZ, R3, RZ, P3, !PT ;  /* 0x00000003ff007210 */ /* 0x000fe20001ffe4ff */
[----:B------:R-:W-:-:S04]  /*1100*/  IMAD.MOV.U32 R15, RZ, RZ, R5 ;  /* 0x000000ffff0f7224 */ /* 0x000fc800078e0005 */
        /* <DEDUP_REMOVED lines=8> */
.L_x_961:
[----:B------:R-:W-:Y:S05]  /*1190*/  BSYNC B0 ;  /* 0x0000000000007941 */ /* 0x000fea0003800000 */
.L_x_960:
[----:B--23--:R2:W3:Y:S01]  /*11a0*/  LDS.128 R16, [R12+0xa400] ;  /* 0x00a400000c107984 */ /* 0x00c4e20000000c00 */
        /* <DEDUP_REMOVED lines=15> */
.L_x_963:
[----:B------:R-:W-:Y:S05]  /*12a0*/  BSYNC B0 ;  /* 0x0000000000007941 */ /* 0x000fea0003800000 */
.L_x_962:
[----:B-12---:R-:W1:Y:S01]  /*12b0*/  LDS.128 R12, [R12+0xa600] ;  /* 0x00a600000c0c7984 */ /* 0x006e620000000c00 */
[----:B------:R-:W-:Y:S04]  /*12c0*/  BSSY B0, `(.L_x_964) ;  /* 0x000000f000007945 */ /* 0x000fe80003800000 */
[----:B------:R-:W-:Y:S05]  /*12d0*/  @P1 BRA `(.L_x_965) ;  /* 0x0000000000341947 */ /* 0x000fea0003800000 */
[----:B---34-:R-:W-:Y:S01]  /*12e0*/  IADD3 R19, P1, R2, 0x30, RZ ;  /* 0x0000003002137810 */ /* 0x018fe20007f3e0ff */
        /* <DEDUP_REMOVED lines=8> */
[----:B------:R-:W-:Y:S02]  /*1370*/  LEA R18, P1, R16, UR4, 0x1 ;  /* 0x0000000410127c11 */ /* 0x000fe4000f8208ff */
[----:B------:R-:W-:-:S04]  /*1380*/  IADD3 R17, R17, R19, RZ ;  /* 0x0000001311117210 */ /* 0x000fc80007ffe0ff */
[----:B------:R-:W-:-:S05]  /*1390*/  LEA.HI.X R19, R16, UR5, R17, 0x1, P1 ;  /* 0x0000000510137c11 */ /* 0x000fca00088f0c11 */
[----:B-1----:R2:W-:Y:S02]  /*13a0*/  STG.E.128 desc[UR8][R18.64], R12 ;  /* 0x0000000c12007986 */ /* 0x0025e4000c101d08 */
.L_x_965:
[----:B------:R-:W-:Y:S05]  /*13b0*/  BSYNC B0 ;  /* 0x0000000000007941 */ /* 0x000fea0003800000 */
.L_x_964:
[----:B------:R-:W-:Y:S05]  /*13c0*/  @P0 EXIT ;  /* 0x000000000000094d */ /* 0x000fea0003800000 */
[----:B------:R-:W-:Y:S01]  /*13d0*/  IADD3 R7, P0, R2, 0x40, RZ ;  /* 0x0000004002077810 */ /* 0x000fe20007f1e0ff */
[----:B------:R-:W-:-:S04]  /*13e0*/  ULDC.64 UR4, c[0x0][0x250] ;  /* 0x0000940000047ab9 */ /* 0x000fc80000000a00 */
[----:B------:R-:W-:Y:S01]  /*13f0*/  IMAD.X R2, RZ, RZ, R3, P0 ;  /* 0x000000ffff027224 */ /* 0x000fe200000e0603 */
[----:B------:R-:W-:-:S03]  /*1400*/  MOV R3, R5 ;  /* 0x0000000500037202 */ /* 0x000fc60000000f00 */
        /* <DEDUP_REMOVED lines=8> */
[----:B0-----:R-:W-:Y:S01]  /*1490*/  STG.E.128 desc[UR8][R4.64], R8 ;  /* 0x0000000804007986 */ /* 0x001fe2000c101d08 */
[----:B------:R-:W-:Y:S05]  /*14a0*/  EXIT ;  /* 0x000000000000794d */ /* 0x000fea0003800000 */
.L_x_966:
        /* <DEDUP_REMOVED lines=13> */
.L_x_3690:


//--------------------- .text._ZN7cutlass13device_kernelIN5flash11enable_sm90INS1_16FlashAttnBwdSm90INS1_25CollectiveMainloopBwdSm90ILi2ELi2ELi2EN4cute5tupleIJNS5_1CILi1EEES8_S8_EEENS6_IJNS7_ILi80EEENS7_ILi128EEESB_EEENS_10bfloat16_tEfNS_4arch4Sm90ELb0ELb0ELb0ELb1ELb1ELb1ELb0ELb1ELi2ELi1ELi2ELi1ELb0EEENS1_24CollectiveEpilogueBwdGQAISC_fSF_Li256ELb1ELb1EEENS1_19SingleTileSchedulerILb1ELb0ELb0ELi128EEEEEEEEEvNT_6ParamsE --------------------------
	.section	.text._ZN7cutlass13device_kernelIN5flash11enable_sm90INS1_16FlashAttnBwdSm90INS1_25CollectiveMainloopBwdSm90ILi2ELi2ELi2EN4cute5tupleIJNS5_1CILi1EEES8_S8_EEENS6_IJNS7_ILi80EEENS7_ILi128EEESB_EEENS_10bfloat16_tEfNS_4arch4Sm90ELb0ELb0ELb0ELb1ELb1ELb1ELb0ELb1ELi2ELi1ELi2ELi1ELb0EEENS1_24CollectiveEpilogueBwdGQAISC_fSF_Li256ELb1ELb1EEENS1_19SingleTileSchedulerILb1ELb0ELb0ELi128EEEEEEEEEvNT_6ParamsE,"ax",@progbits
	.align	128
.text._ZN7cutlass13device_kernelIN5flash11enable_sm90INS1_16FlashAttnBwdSm90INS1_25CollectiveMainloopBwdSm90ILi2ELi2ELi2EN4cute5tupleIJNS5_1CILi1EEES8_S8_EEENS6_IJNS7_ILi80EEENS7_ILi128EEESB_EEENS_10bfloat16_tEfNS_4arch4Sm90ELb0ELb0ELb0ELb1ELb1ELb1ELb0ELb1ELi2ELi1ELi2ELi1ELb0EEENS1_24CollectiveEpilogueBwdGQAISC_fSF_Li256ELb1ELb1EEENS1_19SingleTileSchedulerILb1ELb0ELb0ELi128EEEEEEEEEvNT_6ParamsE:
        .type           _ZN7cutlass13device_kernelIN5flash11enable_sm90INS1_16FlashAttnBwdSm90INS1_25CollectiveMainloopBwdSm90ILi2ELi2ELi2EN4cute5tupleIJNS5_1CILi1EEES8_S8_EEENS6_IJNS7_ILi80EEENS7_ILi128EEESB_EEENS_10bfloat16_tEfNS_4arch4Sm90ELb0ELb0ELb0ELb1ELb1ELb1ELb0ELb1ELi2ELi1ELi2ELi1ELb0EEENS1_24CollectiveEpilogueBwdGQAISC_fSF_Li256ELb1ELb1EEENS1_19SingleTileSchedulerILb1ELb0ELb0ELi128EEEEEEEEEvNT_6ParamsE,@function
        .size           _ZN7cutlass13device_kernelIN5flash11enable_sm90INS1_16FlashAttnBwdSm90INS1_25CollectiveMainloopBwdSm90ILi2ELi2ELi2EN4cute5tupleIJNS5_1CILi1EEES8_S8_EEENS6_IJNS7_ILi80EEENS7_ILi128EEESB_EEENS_10bfloat16_tEfNS_4arch4Sm90ELb0ELb0ELb0ELb1ELb1ELb1ELb0ELb1ELi2ELi1ELi2ELi1ELb0EEENS1_24CollectiveEpilogueBwdGQAISC_fSF_Li256ELb1ELb1EEENS1_19SingleTileSchedulerILb1ELb0ELb0ELi128EEEEEEEEEvNT_6ParamsE,(.L_x_3691 - _ZN7cutlass13device_kernelIN5flash11enable_sm90INS1_16FlashAttnBwdSm90INS1_25CollectiveMainloopBwdSm90ILi2ELi2ELi2EN4cute5tupleIJNS5_1CILi1EEES8_S8_EEENS6_IJNS7_ILi80EEENS7_ILi128EEESB_EEENS_10bfloat16_tEfNS_4arch4Sm90ELb0ELb0ELb0ELb1ELb1ELb1ELb0ELb1ELi2ELi1ELi2ELi1ELb0EEENS1_24CollectiveEpilogueBwdGQAISC_fSF_Li256ELb1ELb1EEENS1_19SingleTileSchedulerILb1ELb0ELb0ELi128EEEEEEEEEvNT_6ParamsE)
        .other          _ZN7cutlass13device_kernelIN5flash11enable_sm90INS1_16FlashAttnBwdSm90INS1_25CollectiveMainloopBwdSm90ILi2ELi2ELi2EN4cute5tupleIJNS5_1CILi1EEES8_S8_EEENS6_IJNS7_ILi80EEENS7_ILi128EEESB_EEENS_10bfloat16_tEfNS_4arch4Sm90ELb0ELb0ELb0ELb1ELb1ELb1ELb0ELb1ELi2ELi1ELi2ELi1ELb0EEENS1_24CollectiveEpilogueBwdGQAISC_fSF_Li256ELb1ELb1EEENS1_19SingleTileSchedulerILb1ELb0ELb0ELi128EEEEEEEEEvNT_6ParamsE,@"STO_CUDA_ENTRY STV_DEFAULT"
_ZN7cutlass13device_kernelIN5flash11enable_sm90INS1_16FlashAttnBwdSm90INS1_25CollectiveMainloopBwdSm90ILi2ELi2ELi2EN4cute5tupleIJNS5_1CILi1EEES8_S8_EEENS6_IJNS7_ILi80EEENS7_ILi128EEESB_EEENS_10bfloat16_tEfNS_4arch4Sm90ELb0ELb0ELb0ELb1ELb1ELb1ELb0ELb1ELi2ELi1ELi2ELi1ELb0EEENS1_24CollectiveEpilogueBwdGQAISC_fSF_Li256ELb1ELb1EEENS1_19SingleTileSchedulerILb1ELb0ELb0ELi128EEEEEEEEEvNT_6ParamsE:
        /* <DEDUP_REMOVED lines=23> */
.L_x_968:
[----:B------:R-:W-:Y:S05]  /*0170*/  BSYNC B0 ;  /* 0x0000000000007941 */ /* 0x000fea0003800000 */
.L_x_967:
        /* <DEDUP_REMOVED lines=34> */
.L_x_969:
        /* <DEDUP_REMOVED lines=22> */
.L_x_970:
        /* <DEDUP_REMOVED lines=9> */
.L_x_973:
        /* <DEDUP_REMOVED lines=20> */
.L_x_974:
        /* <DEDUP_REMOVED lines=10> */
.L_x_976:
[----:B------:R-:W2:Y:S02]  /*0770*/  LDC R0, c[0x0][0x8c4] ;  /* 0x00023100ff007b82 */ /* 0x000ea40000000800 */
.L_x_975:
        /* <DEDUP_REMOVED lines=17> */
.L_x_978:
        /* <DEDUP_REMOVED lines=10> */
.L_x_979:
        /* <DEDUP_REMOVED lines=8> */
.L_x_980:
        /* <DEDUP_REMOVED lines=9> */
.L_x_981:
        /* <DEDUP_REMOVED lines=87> */
.L_x_984:
        /* <DEDUP_REMOVED lines=15> */
.L_x_983:
        /* <DEDUP_REMOVED lines=23> */
.L_x_986:
        /* <DEDUP_REMOVED lines=15> */
.L_x_985:
        /* <DEDUP_REMOVED lines=8> */
.L_x_1091:
        /* <DEDUP_REMOVED lines=48> */
.L_x_988:
        /* <DEDUP_REMOVED lines=79> */
.L_x_1000:
[----:B------:R-:W2:Y:S02]  /*1b70*/  LDL R3, [R1] ;  /* 0x0000000001037983 */ /* 0x000ea40000100800 */
[----:B--2---:R-:W-:-:S13]  /*1b80*/  ISETP.NE.AND P0, PT, R3, 0x3, PT ;  /* 0x000000030300780c */ /* 0x004fda0003f05270 */
[----:B------:R-:W-:Y:S05]  /*1b90*/  @!P0 BRA `(.L_x_990) ;  /* 0x0000000000048947 */ /* 0x000fea0003800000 */
[----:B------:R-:W-:Y:S01]  /*1ba0*/  BPT.TRAP 0x1 ;  /* 0x000000040000795c */ /* 0x000fe20000300000 */
.L_x_990:
        /* <DEDUP_REMOVED lines=8> */
.L_x_991:
[----:B---3--:R-:W-:Y:S05]  /*1c30*/  @P1 BRA `(.L_x_992) ;  /* 0x0000000000081947 */ /* 0x008fea0003800000 */
[----:B------:R-:W3:Y:S02]  /*1c40*/  SYNCS.PHASECHK.TRANS64.TRYWAIT P1, [R3+URZ+0x38810], R154 ;  /* 0x0388109a030075a7 */ /* 0x000ee4000802017f */
[----:B---3--:R-:W-:Y:S05]  /*1c50*/  @!P1 BRA `(.L_x_993) ;  /* 0x0000009800149947 */ /* 0x008fea0003800000 */
.L_x_992:
        /* <DEDUP_REMOVED lines=286> */
.L_x_994:
[----:B------:R1:W1:Y:S01]  /*2e40*/  SYNCS.PHASECHK.TRANS64.TRYWAIT P1, [R3+URZ+0x38830], R154 ;  /* 0x0388309a030075a7 */ /* 0x000262000802017f */
[----:B------:R-:W-:Y:S05]  /*2e50*/  @!P0 BRA `(.L_x_995) ;  /* 0x0000000000048947 */ /* 0x000fea0003800000 */
[----:B------:R-:W-:Y:S01]  /*2e60*/  BPT.TRAP 0x1 ;  /* 0x000000040000795c */ /* 0x000fe20000300000 */
.L_x_995:
[----:B------:R-:W-:-:S05]  /*2e70*/  VIADD R152, R152, 0x24000 ;  /* 0x0002400098987836 */ /* 0x000fca0000000000 */
[----:B------:R-:W-:-:S04]  /*2e80*/  SHF.R.U32.HI R152, RZ, 0x4, R152 ;  /* 0x00000004ff987819 */ /* 0x000fc80000011698 */
[----:B------:R-:W-:-:S04]  /*2e90*/  LOP3.LUT R236, R152, 0x3fff, RZ, 0xc0, !PT ;  /* 0x00003fff98ec7812 */ /* 0x000fc800078ec0ff */
[----:B------:R-:W-:Y:S01]  /*2ea0*/  LOP3.LUT R153, R236, 0x10000, RZ, 0xfc, !PT ;  /* 0x00010000ec997812 */ /* 0x000fe200078efcff */
[----:B-1----:R-:W-:Y:S06]  /*2eb0*/  @P1 BRA `(.L_x_996) ;  /* 0x0000000000081947 */ /* 0x002fec0003800000 */
[----:B------:R-:W1:Y:S02]  /*2ec0*/  SYNCS.PHASECHK.TRANS64.TRYWAIT P1, [R3+URZ+0x38830], R154 ;  /* 0x0388309a030075a7 */ /* 0x000e64000802017f */
[----:B-1----:R-:W-:Y:S05]  /*2ed0*/  @!P1 BRA `(.L_x_997) ;  /* 0x0000008400889947 */ /* 0x002fea0003800000 */
.L_x_996:
        /* <DEDUP_REMOVED lines=832> */
.L_x_998:
        /* <DEDUP_REMOVED lines=56> */
.L_x_999:
        /* <DEDUP_REMOVED lines=78> */
.L_x_982:
[----:B------:R-:W-:Y:S05]  /*6b40*/  @P0 BRA `(.L_x_977) ;  /* 0x0000004800140947 */ /* 0x000fea0003800000 */
[----:B------:R-:W2:Y:S01]  /*6b50*/  LDL.LU R152, [R1+0x1c] ;  /* 0x00001c0001987983 */ /* 0x000ea20000300800 */
[----:B-1----:R-:W1:Y:S01]  /*6b60*/  LDC.64 R2, c[0x0][0x878] ;  /* 0x00021e00ff027b82 */ /* 0x002e620000000a00 */
[----:B------:R-:W-:Y:S01]  /*6b70*/  ULDC UR4, c[0x0][0x870] ;  /* 0x00021c0000047ab9 */ /* 0x000fe20000000800 */
[----:B------:R-:W-:-:S06]  /*6b80*/  ULDC UR6, c[0x0][0x80c] ;  /* 0x0002030000067ab9 */ /* 0x000fcc0000000800 */
[----:B------:R-:W3:Y:S01]  /*6b90*/  LDC R17, c[0x0][0x850] ;  /* 0x00021400ff117b82 */ /* 0x000ee20000000800 */
[----:B------:R-:W4:Y:S01]  /*6ba0*/  S2R R4, SR_TID.X ;  /* 0x0000000000047919 */ /* 0x000f220000002100 */
[----:B------:R-:W5:Y:S01]  /*6bb0*/  S2R R8, SR_CTAID.Y ;  /* 0x0000000000087919 */ /* 0x000f620000002600 */
[----:B------:R-:W5:Y:S05]  /*6bc0*/  S2R R16, SR_CTAID.X ;  /* 0x0000000000107919 */ /* 0x000f6a0000002500 */
[----:B------:R-:W5:Y:S01]  /*6bd0*/  S2UR UR5, SR_CgaCtaId ;  /* 0x00000000000579c3 */ /* 0x000f620000008800 */
[----:B-1----:R-:W-:-:S07]  /*6be0*/  ISETP.NE.U32.AND P0, PT, R2, RZ, PT ;  /* 0x000000ff0200720c */ /* 0x002fce0003f05070 */
[----:B------:R-:W1:Y:S01]  /*6bf0*/  LDC.64 R14, c[0x0][0x840] ;  /* 0x00021000ff0e7b82 */ /* 0x000e620000000a00 */
[----:B------:R-:W-:-:S07]  /*6c00*/  ISETP.NE.AND.EX P0, PT, R3, RZ, PT, P0 ;  /* 0x000000ff0300720c */ /* 0x000fce0003f05300 */
[----:B------:R-:W1:Y:S08]  /*6c10*/  LDC.64 R12, c[0x0][0x818] ;  /* 0x00020600ff0c7b82 */ /* 0x000e700000000a00 */
[----:B------:R-:W2:Y:S01]  /*6c20*/  @P0 LDC.64 R2, c[0x0][0x878] ;  /* 0x00021e00ff020b82 */ /* 0x000ea20000000a00 */
[----:B---3--:R-:W-:-:S07]  /*6c30*/  ISETP.NE.AND P2, PT, R17, 0x1, PT ;  /* 0x000000011100780c */ /* 0x008fce0003f45270 */
[----:B------:R-:W3:Y:S08]  /*6c40*/  LDC.64 R18, c[0x0][0x820] ;  /* 0x00020800ff127b82 */ /* 0x000ef00000000a00 */
[----:B------:R-:W5:Y:S08]  /*6c50*/  @P2 LDC R5, c[0x0][0x854] ;  /* 0x00021500ff052b82 */ /* 0x000f700000000800 */
[----:B------:R-:W1:Y:S08]  /*6c60*/  @P2 LDC R9, c[0x0][0x858] ;  /* 0x00021600ff092b82 */ /* 0x000e700000000800 */
[----:B------:R-:W3:Y:S08]  /*6c70*/  LDC.64 R20, c[0x0][0x848] ;  /* 0x00021200ff147b82 */ /* 0x000ef00000000a00 */
[----:B------:R-:W3:Y:S01]  /*6c80*/  LDC.64 R22, c[0x0][0x800] ;  /* 0x00020000ff167b82 */ /* 0x000ee20000000a00 */
[----:B--2---:R-:W-:-:S06]  /*6c90*/  @P0 IMAD.WIDE R2, R152, 0x4, R2 ;  /* 0x0000000498020825 */ /* 0x004fcc00078e0202 */
[----:B------:R2:W3:Y:S01]  /*6ca0*/  @P0 LDG.E R2, desc[UR38][R2.64] ;  /* 0x0000002602020981 */ /* 0x0004e2000c1e1900 */
[----:B----4-:R-:W-:Y:S01]  /*6cb0*/  VIADD R11, R4, 0xffffff80 ;  /* 0xffffff80040b7836 */ /* 0x010fe20000000000 */
[----:B------:R-:W-:Y:S01]  /*6cc0*/  BAR.SYNC.DEFER_BLOCKING 0x1, 0x100 ;  /* 0x0044000000007b1d */ /* 0x000fe20000010000 */
[----:B-----5:R-:W-:Y:S01]  /*6cd0*/  @P2 IMAD.HI.U32 R0, R8, R5, RZ ;  /* 0x0000000508002227 */ /* 0x020fe200078e00ff */
[----:B------:R-:W-:Y:S02]  /*6ce0*/  ISETP.NE.AND P1, PT, R4, 0x80, PT ;  /* 0x000000800400780c */ /* 0x000fe40003f25270 */
[----:B------:R-:W-:Y:S01]  /*6cf0*/  SHF.R.S32.HI R4, RZ, 0x1f, R11 ;  /* 0x0000001fff047819 */ /* 0x000fe2000001140b */
[----:B------:R-:W-:Y:S01]  /*6d00*/  IMAD.MOV.U32 R7, RZ, RZ, R8 ;  /* 0x000000ffff077224 */ /* 0x000fe200078e0008 */
[----:B-1----:R-:W-:Y:S01]  /*6d10*/  @P2 SHF.R.U32.HI R7, RZ, R9, R0 ;  /* 0x00000009ff072219 */ /* 0x002fe20000011600 */
[----:B------:R-:W-:Y:S01]  /*6d20*/  IMAD R0, R16, UR4, RZ ;  /* 0x0000000410007c24 */ /* 0x000fe2000f8e02ff */
[----:B--2---:R-:W-:Y:S01]  /*6d30*/  LEA.HI R3, R4, R11, RZ, 0x7 ;  /* 0x0000000b04037211 */ /* 0x004fe200078f38ff */
[----:B------:R-:W-:Y:S01]  /*6d40*/  IMAD R4, R152, UR6, RZ ;  /* 0x0000000698047c24 */ /* 0x000fe2000f8e02ff */
[----:B------:R-:W-:Y:S01]  /*6d50*/  UMOV UR4, 0x400 ;  /* 0x0000040000047882 */ /* 0x000fe20000000000 */
[----:B------:R-:W-:Y:S01]  /*6d60*/  IMAD R5, R0, UR6, RZ ;  /* 0x0000000600057c24 */ /* 0x000fe2000f8e02ff */
[C---:B------:R-:W-:Y:S01]  /*6d70*/  LOP3.LUT R0, R3.reuse, 0xfffff80, RZ, 0xc0, !PT ;  /* 0x0fffff8003007812 */ /* 0x040fe200078ec0ff */
[----:B------:R-:W-:Y:S01]  /*6d80*/  IMAD.SHL.U32 R3, R3, 0x40, RZ ;  /* 0x0000004003037824 */ /* 0x000fe200078e00ff */
[----:B------:R-:W-:Y:S01]  /*6d90*/  SHF.R.S32.HI R6, RZ, 0x1f, R4 ;  /* 0x0000001fff067819 */ /* 0x000fe20000011404 */
[----:B------:R-:W-:Y:S01]  /*6da0*/  ULEA UR4, UR5, UR4, 0x18 ;  /* 0x0000000405047291 */ /* 0x000fe2000f8ec03f */
[----:B------:R-:W-:Y:S01]  /*6db0*/  IADD3 R10, P3, P4, R5, R4, R7 ;  /* 0x00000004050a7210 */ /* 0x000fe20007c7e007 */
[----:B------:R-:W-:Y:S01]  /*6dc0*/  IMAD.IADD R0, R11, 0x1, -R0 ;  /* 0x000000010b007824 */ /* 0x000fe200078e0a00 */
[----:B------:R-:W-:Y:S01]  /*6dd0*/  LOP3.LUT R3, R3, 0x3fffe000, RZ, 0xc0, !PT ;  /* 0x3fffe00003037812 */ /* 0x000fe200078ec0ff */
[----:B------:R-:W-:Y:S01]  /*6de0*/  ULDC.64 UR6, c[0x0][0x868] ;  /* 0x00021a0000067ab9 */ /* 0x000fe20000000a00 */
[----:B------:R-:W-:Y:S01]  /*6df0*/  SHF.R.S32.HI R5, RZ, 0x1f, R5 ;  /* 0x0000001fff057819 */ /* 0x000fe20000011405 */
[----:B------:R-:W-:Y:S01]  /*6e00*/  BSSY B0, `(.L_x_1001) ;  /* 0x0000042000007945 */ /* 0x000fe20003800000 */
[----:B------:R-:W-:Y:S01]  /*6e10*/  SHF.R.S32.HI R9, RZ, 0x1f, R7 ;  /* 0x0000001fff097819 */ /* 0x000fe20000011407 */
[----:B------:R-:W-:Y:S01]  /*6e20*/  IMAD R0, R0, 0x4, R3 ;  /* 0x0000000400007824 */ /* 0x000fe200078e0203 */
[----:B------:R-:W-:-:S02]  /*6e30*/  ISETP.NE.AND P2, PT, R11, RZ, PT ;  /* 0x000000ff0b00720c */ /* 0x000fc40003f45270 */
[----:B------:R-:W-:Y:S01]  /*6e40*/  IADD3.X R11, R5, R6, R9, P3, P4 ;  /* 0x00000006050b7210 */ /* 0x000fe20001fe8409 */
[----:B------:R-:W-:Y:S01]  /*6e50*/  IMAD.SHL.U32 R5, R16, 0x4000, RZ ;  /* 0x0000400010057824 */ /* 0x000fe200078e00ff */
[----:B------:R-:W-:Y:S01]  /*6e60*/  LEA R0, R0, UR4, 0x2 ;  /* 0x0000000400007c11 */ /* 0x000fe2000f8e10ff */
[----:B------:R-:W-:Y:S01]  /*6e70*/  IMAD R6, R9, R14, RZ ;  /* 0x0000000e09067224 */ /* 0x000fe200078e02ff */
[----:B------:R-:W-:-:S03]  /*6e80*/  SHF.L.U64.HI R11, R10, 0x2, R11 ;  /* 0x000000020a0b7819 */ /* 0x000fc6000001020b */
[----:B------:R1:W-:Y:S01]  /*6e90*/  STS.128 [R0], R24 ;  /* 0x0000001800007388 */ /* 0x0003e20000000c00 */
[----:B------:R-:W-:Y:S01]  /*6ea0*/  IMAD R15, R7, R15, R6 ;  /* 0x0000000f070f7224 */ /* 0x000fe200078e0206 */
[----:B------:R-:W-:Y:S02]  /*6eb0*/  SHF.R.S32.HI R6, RZ, 0x1f, R152 ;  /* 0x0000001fff067819 */ /* 0x000fe40000011498 */
[----:B------:R2:W-:Y:S04]  /*6ec0*/  STS.128 [R0+0x800], R28 ;  /* 0x0008001c00007388 */ /* 0x0005e80000000c00 */
[----:B------:R2:W-:Y:S04]  /*6ed0*/  STS.128 [R0+0x1000], R32 ;  /* 0x0010002000007388 */ /* 0x0005e80000000c00 */
[----:B------:R2:W-:Y:S01]  /*6ee0*/  STS.128 [R0+0x1800], R36 ;  /* 0x0018002400007388 */ /* 0x0005e20000000c00 */
[----:B-1----:R-:W1:Y:S03]  /*6ef0*/  LDC.64 R24, c[0x0][0x828] ;  /* 0x00020a00ff187b82 */ /* 0x002e660000000a00 */
        /* <DEDUP_REMOVED lines=12> */
[----:B---3--:R-:W-:-:S05]  /*6fc0*/  @P0 IMAD R2, R152, 0x80, R2 ;  /* 0x0000008098020824 */ /* 0x008fca00078e0202 */
[----:B------:R-:W-:-:S04]  /*6fd0*/  @P0 SHF.R.S32.HI R3, RZ, 0x1f, R2 ;  /* 0x0000001fff030819 */ /* 0x000fc80000011402 */
[----:B------:R-:W-:-:S05]  /*6fe0*/  @P0 LEA.HI R3, R3, R2, RZ, 0x7 ;  /* 0x0000000203030211 */ /* 0x000fca00078f38ff */
[----:B------:R-:W-:-:S05]  /*6ff0*/  @P0 IMAD.SHL.U32 R3, R3, 0x80, RZ ;  /* 0x0000008003030824 */ /* 0x000fca00078e00ff */
[----:B------:R-:W-:-:S04]  /*7000*/  @P0 LOP3.LUT R2, R3, 0xffffc000, RZ, 0xc0, !PT ;  /* 0xffffc00003020812 */ /* 0x000fc800078ec0ff */
[----:B------:R-:W-:Y:S02]  /*7010*/  @P0 SHF.R.S32.HI R3, RZ, 0x1f, R2 ;  /* 0x0000001fff030819 */ /* 0x000fe40000011402 */
[----:B------:R-:W-:-:S06]  /*7020*/  @!P0 CS2R R2, SRZ ;  /* 0x0000000000028805 */ /* 0x000fcc000001ff00 */
[----:B------:R-:W-:Y:S01]  /*7030*/  IADD3 R4, P3, R5, R2, RZ ;  /* 0x0000000205047210 */ /* 0x000fe20007f7e0ff */
[----:B------:R-:W-:-:S03]  /*7040*/  IMAD R2, R9, R12, RZ ;  /* 0x0000000c09027224 */ /* 0x000fc600078e02ff */
[----:B------:R-:W-:Y:S01]  /*7050*/  LEA.HI.X.SX32 R5, R5, R3, 0x1, P3 ;  /* 0x0000000305057211 */ /* 0x000fe200018f0eff */
[C---:B------:R-:W-:Y:S01]  /*7060*/  IMAD R9, R7.reuse, R13, R2 ;  /* 0x0000000d07097224 */ /* 0x040fe200078e0202 */
[----:B------:R-:W-:Y:S01]  /*7070*/  SEL R13, R6, RZ, !P0 ;  /* 0x000000ff060d7207 */ /* 0x000fe20004000000 */
[----:B------:R-:W-:-:S04]  /*7080*/  IMAD.WIDE.U32 R2, R7, R12, R4 ;  /* 0x0000000c07027225 */ /* 0x000fc800078e0004 */
[----:B------:R-:W-:Y:S01]  /*7090*/  IMAD.IADD R3, R3, 0x1, R9 ;  /* 0x0000000103037824 */ /* 0x000fe200078e0209 */
[----:B------:R-:W-:Y:S01]  /*70a0*/  SEL R9, R152, RZ, !P0 ;  /* 0x000000ff98097207 */ /* 0x000fe20004000000 */
[----:B------:R-:W-:-:S04]  /*70b0*/  IMAD.WIDE.U32 R4, R7, R14, R4 ;  /* 0x0000000e07047225 */ /* 0x000fc800078e0004 */
[C---:B------:R-:W-:Y:S02]  /*70c0*/  IMAD R6, R13.reuse, R18, RZ ;  /* 0x000000120d067224 */ /* 0x040fe400078e02ff */
[----:B------:R-:W-:Y:S02]  /*70d0*/  IMAD R12, R13, R20, RZ ;  /* 0x000000140d0c7224 */ /* 0x000fe400078e02ff */
[----:B------:R-:W-:Y:S02]  /*70e0*/  IMAD.SHL.U32 R13, R10, 0x4, RZ ;  /* 0x000000040a0d7824 */ /* 0x000fe400078e00ff */
[----:B------:R-:W-:Y:S02]  /*70f0*/  IMAD.IADD R5, R5, 0x1, R15 ;  /* 0x0000000105057824 */ /* 0x000fe400078e020f */
[----:B------:R-:W-:Y:S01]  /*7100*/  IMAD R15, R9, R19, R6 ;  /* 0x00000013090f7224 */ /* 0x000fe200078e0206 */
[----:B------:R-:W-:Y:S01]  /*7110*/  IADD3 R6, P4, R13, UR6, RZ ;  /* 0x000000060d067c10 */ /* 0x000fe2000ff9e0ff */
[----:B------:R-:W-:-:S04]  /*7120*/  IMAD.WIDE.U32 R2, R9, R18, R2 ;  /* 0x0000001209027225 */ /* 0x000fc800078e0002 */
[----:B------:R-:W-:Y:S01]  /*7130*/  IMAD.WIDE.U32 R4, R9, R20, R4 ;  /* 0x0000001409047225 */ /* 0x000fe200078e0004 */
[----:B------:R-:W-:-:S03]  /*7140*/  LEA R22, P3, R2, R22, 0x2 ;  /* 0x0000001602167211 */ /* 0x000fc600078610ff */
[----:B------:R-:W-:Y:S01]  /*7150*/  IMAD.MOV R10, RZ, RZ, -R7 ;  /* 0x000000ffff0a7224 */ /* 0x000fe200078e0a07 */
[----:B------:R-:W-:Y:S01]  /*7160*/  IADD3.X R7, R11, UR7, RZ, P4, !PT ;  /* 0x000000070b077c10 */ /* 0x000fe2000a7fe4ff */
[----:B------:R-:W-:Y:S01]  /*7170*/  IMAD R9, R9, R21, R12 ;  /* 0x0000001509097224 */ /* 0x000fe200078e020c */
[----:B-1----:R-:W-:Y:S01]  /*7180*/  LEA R24, P0, R4, R24, 0x2 ;  /* 0x0000001804187211 */ /* 0x002fe200078010ff */
[----:B------:R-:W-:Y:S02]  /*7190*/  IMAD R17, R17, R10, R8 ;  /* 0x0000000a11117224 */ /* 0x000fe400078e0208 */
[----:B------:R-:W-:Y:S02]  /*71a0*/  IMAD.IADD R10, R3, 0x1, R15 ;  /* 0x00000001030a7824 */ /* 0x000fe400078e020f */
[----:B------:R-:W-:Y:S01]  /*71b0*/  IMAD.IADD R9, R5, 0x1, R9 ;  /* 0x0000000105097824 */ /* 0x000fe200078e0209 */
[----:B--2---:R-:W-:Y:S07]  /*71c0*/  @P2 BRA `(.L_x_1002) ;  /* 0x0000000000142947 */ /* 0x004fee0003800000 */
.L_x_1003:
[----:B------:R-:W2:Y:S04]  /*71d0*/  LDG.E.STRONG.GPU R8, desc[UR38][R6.64] ;  /* 0x0000002606087981 */ /* 0x000ea8000c1ef900 */
[----:B--2---:R-:W-:Y:S01]  /*71e0*/  CCTL.IVALL ;  /* 0x00000000ff00798f */ /* 0x004fe20002000000 */
[----:B------:R-:W-:Y:S05]  /*71f0*/  YIELD ;  /* 0x0000000000007946 */ /* 0x000fea0003800000 */
[----:B------:R-:W-:-:S13]  /*7200*/  ISETP.NE.AND P2, PT, R8, R17, PT ;  /* 0x000000110800720c */ /* 0x000fda0003f45270 */
[----:B------:R-:W-:Y:S05]  /*7210*/  @P2 BRA `(.L_x_1003) ;  /* 0xfffffffc00ec2947 */ /* 0x000fea000383ffff */
.L_x_1002:
[----:B------:R-:W-:Y:S05]  /*7220*/  BSYNC B0 ;  /* 0x0000000000007941 */ /* 0x000fea0003800000 */
.L_x_1001:
[----:B------:R-:W-:Y:S01]  /*7230*/  UMOV UR5, 0xffffffff ;  /* 0xffffffff00057882 */ /* 0x000fe20000000000 */
[----:B------:R-:W-:Y:S02]  /*7240*/  LEA.HI.X R10, R2, R23, R10, 0x2, P3 ;  /* 0x00000017020a7211 */ /* 0x000fe400018f140a */
[----:B------:R-:W-:Y:S01]  /*7250*/  LEA.HI.X R9, R4, R25, R9, 0x2, P0 ;  /* 0x0000001904097211 */ /* 0x000fe200000f1409 */
[----:B------:R-:W-:Y:S06]  /*7260*/  BRA.DIV UR5, `(.L_x_1004) ;  /* 0x0000004205b87947 */ /* 0x000fec000b800000 */
[----:B------:R-:W-:Y:S01]  /*7270*/  NOP ;  /* 0x0000000000007918 */ /* 0x000fe20000000000 */
.L_x_1094:
        /* <DEDUP_REMOVED lines=16> */
.L_x_1007:
[----:B------:R-:W-:Y:S01]  /*7380*/  @P0 ELECT P2, URZ, PT ;  /* 0x00000000003f082f */ /* 0x000fe20003840000 */
[----:B------:R1:W-:-:S12]  /*7390*/  UBLKRED.G.S.ADD.F32.RN [UR6], [UR4], UR5, desc[UR8] ;  /* 0x00000806040073bb */ /* 0x0003d800080a1405 */
[----:B------:R-:W-:Y:S02]  /*73a0*/  @P2 PLOP3.LUT P0, PT, P2, PT, PT, 0x8, 0x0 ;  /* 0x000000000000281c */ /* 0x000fe4000170e170 */
[----:B------:R-:W-:-:S11]  /*73b0*/  PLOP3.LUT P2, PT, PT, PT, PT, 0x8, 0x0 ;  /* 0x000000000000781c */ /* 0x000fd60003f4e170 */
[----:B-1----:R-:W-:Y:S05]  /*73c0*/  @P0 BRA.U.ANY `(.L_x_1007) ;  /* 0xfffffffd00ec0947 */ /* 0x002fea000393ffff */
[----:B------:R0:W-:Y:S01]  /*73d0*/  UTMACMDFLUSH ;  /* 0x00000000000079b7 */ /* 0x0001e20000000000 */
[----:B------:R-:W-:-:S04]  /*73e0*/  DEPBAR.LE SB0, 0x0 ;  /* 0x000080000000791a */ /* 0x000fc80000000000 */
.L_x_1006:
[----:B------:R-:W-:Y:S05]  /*73f0*/  BSYNC B0 ;  /* 0x0000000000007941 */ /* 0x000fea0003800000 */
.L_x_1005:
        /* <DEDUP_REMOVED lines=14> */
.L_x_1009:
[----:B------:R-:W-:Y:S05]  /*74e0*/  BSYNC B0 ;  /* 0x0000000000007941 */ /* 0x000fea0003800000 */
.L_x_1008:
        /* <DEDUP_REMOVED lines=22> */
.L_x_1012:
[----:B-1----:R-:W2:Y:S04]  /*7650*/  LDG.E.STRONG.GPU R0, desc[UR38][R2.64] ;  /* 0x0000002602007981 */ /* 0x002ea8000c1ef900 */
[----:B--2---:R-:W-:Y:S01]  /*7660*/  CCTL.IVALL ;  /* 0x00000000ff00798f */ /* 0x004fe20002000000 */
[----:B------:R-:W-:Y:S05]  /*7670*/  YIELD ;  /* 0x0000000000007946 */ /* 0x000fea0003800000 */
[----:B------:R-:W-:-:S13]  /*7680*/  ISETP.NE.AND P0, PT, R0, R17, PT ;  /* 0x000000110000720c */ /* 0x000fda0003f05270 */
[----:B------:R-:W-:Y:S05]  /*7690*/  @P0 BRA `(.L_x_1012) ;  /* 0xfffffffc00ec0947 */ /* 0x000fea000383ffff */
.L_x_1011:
[----:B------:R-:W-:Y:S05]  /*76a0*/  BSYNC B0 ;  /* 0x0000000000007941 */ /* 0x000fea0003800000 */
.L_x_1010:
[----:B------:R-:W-:-:S03]  /*76b0*/  UMOV UR5, 0xffffffff ;  /* 0xffffffff00057882 */ /* 0x000fc60000000000 */
[----:B------:R-:W-:Y:S05]  /*76c0*/  BRA.DIV UR5, `(.L_x_1013) ;  /* 0x0000003e05bc7947 */ /* 0x000fea000b800000 */
[----:B------:R-:W-:Y:S01]  /*76d0*/  NOP ;  /* 0x0000000000007918 */ /* 0x000fe20000000000 */
.L_x_1097:
        /* <DEDUP_REMOVED lines=10> */
[----:B------:R-:W-:Y:S01]  /*7780*/  R2UR UR6, R22 ;  /* 0x00000000160672ca */ /* 0x000fe200000e0000 */
[----:B------:R-:W-:Y:S01]  /*7790*/  UMOV UR5, 0x1000 ;  /* 0x0000100000057882 */ /* 0x000fe20000000000 */
[----:B------:R-:W-:Y:S01]  /*77a0*/  R2UR UR7, R10 ;  /* 0x000000000a0772ca */ /* 0x000fe200000e0000 */
[----:B------:R-:W-:Y:S01]  /*77b0*/  UMOV UR8, 0x0 ;  /* 0x0000000000087882 */ /* 0x000fe20000000000 */
[----:B------:R-:W-:Y:S01]  /*77c0*/  PLOP3.LUT P0, PT, PT, PT, PT, 0x80, 0x0 ;  /* 0x000000000000781c */ /* 0x000fe20003f0f070 */
[----:B------:R-:W-:-:S12]  /*77d0*/  UMOV UR9, 0x14f00000 ;  /* 0x14f0000000097882 */ /* 0x000fd80000000000 */
.L_x_1016:
[----:B------:R-:W-:Y:S01]  /*77e0*/  @P0 ELECT P2, URZ, PT ;  /* 0x00000000003f082f */ /* 0x000fe20003840000 */
[----:B------:R2:W-:-:S12]  /*77f0*/  UBLKRED.G.S.ADD.F32.RN [UR6], [UR4], UR5, desc[UR8] ;  /* 0x00000806040073bb */ /* 0x0005d800080a1405 */
[----:B------:R-:W-:Y:S02]  /*7800*/  @P2 PLOP3.LUT P0, PT, P2, PT, PT, 0x8, 0x0 ;  /* 0x000000000000281c */ /* 0x000fe4000170e170 */
[----:B------:R-:W-:-:S11]  /*7810*/  PLOP3.LUT P2, PT, PT, PT, PT, 0x8, 0x0 ;  /* 0x000000000000781c */ /* 0x000fd60003f4e170 */
[----:B--2---:R-:W-:Y:S05]  /*7820*/  @P0 BRA.U.ANY `(.L_x_1016) ;  /* 0xfffffffd00ec0947 */ /* 0x004fea000393ffff */
[----:B------:R0:W-:Y:S01]  /*7830*/  UTMACMDFLUSH ;  /* 0x00000000000079b7 */ /* 0x0001e20000000000 */
[----:B------:R-:W-:-:S04]  /*7840*/  DEPBAR.LE SB0, 0x0 ;  /* 0x000080000000791a */ /* 0x000fc80000000000 */
.L_x_1015:
[----:B------:R-:W-:Y:S05]  /*7850*/  BSYNC B0 ;  /* 0x0000000000007941 */ /* 0x000fea0003800000 */
.L_x_1014:
        /* <DEDUP_REMOVED lines=14> */
.L_x_972:
        /* <DEDUP_REMOVED lines=21> */
.L_x_1018:
        /* <DEDUP_REMOVED lines=13> */
.L_x_1020:
[----:B------:R-:W-:-:S05]  /*7b60*/  ULDC UR4, c[0x0][0x8c4] ;  /* 0x0002310000047ab9 */ /* 0x000fca0000000800 */
.L_x_1019:
        /* <DEDUP_REMOVED lines=37> */
.L_x_1021:
        /* <DEDUP_REMOVED lines=59> */
.L_x_1047:
        /* <DEDUP_REMOVED lines=17> */
.L_x_1025:
[----:B------:R-:W2:Y:S04]  /*8280*/  LDG.E.STRONG.GPU R5, desc[UR38][R2.64] ;  /* 0x0000002602057981 */ /* 0x000ea8000c1ef900 */
[----:B--2---:R-:W-:Y:S01]  /*8290*/  CCTL.IVALL ;  /* 0x00000000ff00798f */ /* 0x004fe20002000000 */
[----:B------:R-:W-:Y:S05]  /*82a0*/  YIELD ;  /* 0x0000000000007946 */ /* 0x000fea0003800000 */
[----:B------:R-:W-:-:S13]  /*82b0*/  ISETP.NE.AND P3, PT, R5, UR24, PT ;  /* 0x0000001805007c0c */ /* 0x000fda000bf65270 */
[----:B------:R-:W-:Y:S05]  /*82c0*/  @P3 BRA `(.L_x_1025) ;  /* 0xfffffffc00ec3947 */ /* 0x000fea000383ffff */
.L_x_1024:
[----:B------:R-:W-:Y:S05]  /*82d0*/  BSYNC B0 ;  /* 0x0000000000007941 */ /* 0x000fea0003800000 */
.L_x_1023:
[----:B------:R-:W-:-:S03]  /*82e0*/  UMOV UR22, 0xffffffff ;  /* 0xffffffff00167882 */ /* 0x000fc60000000000 */
[----:B------:R-:W-:Y:S05]  /*82f0*/  BRA.DIV UR22, `(.L_x_1026) ;  /* 0x0000003216cc7947 */ /* 0x000fea000b800000 */
[----:B------:R-:W-:Y:S01]  /*8300*/  NOP ;  /* 0x0000000000007918 */ /* 0x000fe20000000000 */
.L_x_1100:
        /* <DEDUP_REMOVED lines=19> */
.L_x_1028:
[----:B------:R-:W-:Y:S05]  /*8440*/  BSYNC B0 ;  /* 0x0000000000007941 */ /* 0x000fea0003800000 */
.L_x_1027:
        /* <DEDUP_REMOVED lines=13> */
.L_x_1030:
[----:B------:R-:W-:Y:S05]  /*8520*/  BSYNC B0 ;  /* 0x0000000000007941 */ /* 0x000fea0003800000 */
.L_x_1029:
[----:B------:R-:W-:Y:S06]  /*8530*/  BAR.ARV 0xa, 0xa0 ;  /* 0x0282800000007b1d */ /* 0x000fec0000002000 */
[----:B------:R-:W-:Y:S04]  /*8540*/  BSSY B0, `(.L_x_1031) ;  /* 0x0000003000007945 */ /* 0x000fe80003800000 */
[----:B------:R-:W-:Y:S05]  /*8550*/  @!P0 BRA `(.L_x_1032) ;  /* 0x0000000000048947 */ /* 0x000fea0003800000 */
[----:B------:R-:W-:-:S04]  /*8560*/  DEPBAR.LE SB0, 0x0 ;  /* 0x000080000000791a */ /* 0x000fc80000000000 */
.L_x_1032:
[----:B------:R-:W-:Y:S05]  /*8570*/  BSYNC B0 ;  /* 0x0000000000007941 */ /* 0x000fea0003800000 */
.L_x_1031:
        /* <DEDUP_REMOVED lines=19> */
.L_x_1034:
[----:B------:R-:W-:Y:S05]  /*86b0*/  BSYNC B0 ;  /* 0x0000000000007941 */ /* 0x000fea0003800000 */
.L_x_1033:
        /* <DEDUP_REMOVED lines=9> */
.L_x_1037:
[----:B------:R-:W2:Y:S04]  /*8750*/  LDG.E.STRONG.GPU R5, desc[UR38][R2.64] ;  /* 0x0000002602057981 */ /* 0x000ea8000c1ef900 */
[----:B--2---:R-:W-:Y:S01]  /*8760*/  CCTL.IVALL ;  /* 0x00000000ff00798f */ /* 0x004fe20002000000 */
[----:B------:R-:W-:Y:S05]  /*8770*/  YIELD ;  /* 0x0000000000007946 */ /* 0x000fea0003800000 */
[----:B------:R-:W-:-:S13]  /*8780*/  ISETP.NE.AND P3, PT, R5, UR24, PT ;  /* 0x0000001805007c0c */ /* 0x000fda000bf65270 */
[----:B------:R-:W-:Y:S05]  /*8790*/  @P3 BRA `(.L_x_1037) ;  /* 0xfffffffc00ec3947 */ /* 0x000fea000383ffff */
.L_x_1036:
[----:B------:R-:W-:Y:S05]  /*87a0*/  BSYNC B0 ;  /* 0x0000000000007941 */ /* 0x000fea0003800000 */
.L_x_1035:
[----:B------:R-:W-:-:S03]  /*87b0*/  UMOV UR6, 0xffffffff ;  /* 0xffffffff00067882 */ /* 0x000fc60000000000 */
[----:B------:R-:W-:Y:S05]  /*87c0*/  BRA.DIV UR6, `(.L_x_1038) ;  /* 0x0000002e06b47947 */ /* 0x000fea000b800000 */
[----:B------:R-:W-:Y:S01]  /*87d0*/  NOP ;  /* 0x0000000000007918 */ /* 0x000fe20000000000 */
.L_x_1103:
        /* <DEDUP_REMOVED lines=13> */
.L_x_1040:
[----:B------:R-:W-:Y:S05]  /*88b0*/  BSYNC B0 ;  /* 0x0000000000007941 */ /* 0x000fea0003800000 */
.L_x_1039:
        /* <DEDUP_REMOVED lines=13> */
.L_x_1042:
[----:B------:R-:W-:Y:S05]  /*8990*/  BSYNC B0 ;  /* 0x0000000000007941 */ /* 0x000fea0003800000 */
.L_x_1041:
[----:B------:R-:W-:Y:S06]  /*89a0*/  BAR.ARV 0xa, 0xa0 ;  /* 0x0282800000007b1d */ /* 0x000fec0000002000 */
[----:B------:R-:W-:Y:S04]  /*89b0*/  BSSY B0, `(.L_x_1043) ;  /* 0x0000003000007945 */ /* 0x000fe80003800000 */
[----:B------:R-:W-:Y:S05]  /*89c0*/  @!P0 BRA `(.L_x_1044) ;  /* 0x0000000000048947 */ /* 0x000fea0003800000 */
[----:B------:R-:W-:-:S04]  /*89d0*/  DEPBAR.LE SB0, 0x0 ;  /* 0x000080000000791a */ /* 0x000fc80000000000 */
.L_x_1044:
[----:B------:R-:W-:Y:S05]  /*89e0*/  BSYNC B0 ;  /* 0x0000000000007941 */ /* 0x000fea0003800000 */
.L_x_1043:
        /* <DEDUP_REMOVED lines=19> */
.L_x_1046:
[----:B------:R-:W-:Y:S05]  /*8b20*/  BSYNC B0 ;  /* 0x0000000000007941 */ /* 0x000fea0003800000 */
.L_x_1045:
[----:B------:R-:W-:Y:S02]  /*8b30*/  UIADD3 UR4, UR4, 0x2, URZ ;  /* 0x0000000204047890 */ /* 0x000fe4000fffe03f */
[----:B------:R-:W-:Y:S01]  /*8b40*/  UIADD3 UR5, UR5, 0x1, URZ ;  /* 0x0000000105057890 */ /* 0x000fe2000fffe03f */
[----:B------:R-:W-:Y:S11]  /*8b50*/  @P2 BRA `(.L_x_1047) ;  /* 0xfffffff400842947 */ /* 0x000ff6000383ffff */
.L_x_1022:
        /* <DEDUP_REMOVED lines=13> */
.L_x_1050:
[----:B------:R-:W2:Y:S04]  /*8c30*/  LDG.E.STRONG.GPU R0, desc[UR38][R2.64] ;  /* 0x0000002602007981 */ /* 0x000ea8000c1ef900 */
[----:B--2---:R-:W-:Y:S01]  /*8c40*/  CCTL.IVALL ;  /* 0x00000000ff00798f */ /* 0x004fe20002000000 */
[----:B------:R-:W-:Y:S05]  /*8c50*/  YIELD ;  /* 0x0000000000007946 */ /* 0x000fea0003800000 */
[----:B------:R-:W-:-:S13]  /*8c60*/  ISETP.NE.AND P1, PT, R0, UR24, PT ;  /* 0x0000001800007c0c */ /* 0x000fda000bf25270 */
[----:B------:R-:W-:Y:S05]  /*8c70*/  @P1 BRA `(.L_x_1050) ;  /* 0xfffffffc00ec1947 */ /* 0x000fea000383ffff */
.L_x_1049:
[----:B------:R-:W-:Y:S05]  /*8c80*/  BSYNC B0 ;  /* 0x0000000000007941 */ /* 0x000fea0003800000 */
.L_x_1048:
[----:B------:R-:W-:-:S03]  /*8c90*/  UMOV UR5, 0xffffffff ;  /* 0xffffffff00057882 */ /* 0x000fc60000000000 */
[----:B------:R-:W-:Y:S05]  /*8ca0*/  BRA.DIV UR5, `(.L_x_1051) ;  /* 0x0000002a05987947 */ /* 0x000fea000b800000 */
[----:B------:R-:W-:Y:S01]  /*8cb0*/  NOP ;  /* 0x0000000000007918 */ /* 0x000fe20000000000 */
.L_x_1106:
        /* <DEDUP_REMOVED lines=22> */
.L_x_1053:
[----:B------:R-:W-:Y:S05]  /*8e20*/  BSYNC B0 ;  /* 0x0000000000007941 */ /* 0x000fea0003800000 */
.L_x_1052:
        /* <DEDUP_REMOVED lines=20> */
.L_x_1055:
[----:B------:R-:W-:Y:S05]  /*8f70*/  BSYNC B0 ;  /* 0x0000000000007941 */ /* 0x000fea0003800000 */
.L_x_1054:
[----:B------:R-:W-:Y:S06]  /*8f80*/  BAR.ARV 0xa, 0xa0 ;  /* 0x0282800000007b1d */ /* 0x000fec0000002000 */
[----:B------:R-:W-:Y:S04]  /*8f90*/  BSSY B0, `(.L_x_1056) ;  /* 0x0000003000007945 */ /* 0x000fe80003800000 */
[----:B------:R-:W-:Y:S05]  /*8fa0*/  @!P0 BRA `(.L_x_1057) ;  /* 0x0000000000048947 */ /* 0x000fea0003800000 */
[----:B------:R-:W-:-:S04]  /*8fb0*/  DEPBAR.LE SB0, 0x0 ;  /* 0x000080000000791a */ /* 0x000fc80000000000 */
.L_x_1057:
[----:B------:R-:W-:Y:S05]  /*8fc0*/  BSYNC B0 ;  /* 0x0000000000007941 */ /* 0x000fea0003800000 */
.L_x_1056:
        /* <DEDUP_REMOVED lines=19> */
.L_x_1017:
        /* <DEDUP_REMOVED lines=10> */
.L_x_1058:
        /* <DEDUP_REMOVED lines=10> */
.L_x_1060:
[----:B------:R-:W3:Y:S02]  /*9240*/  LDC R5, c[0x0][0x8c4] ;  /* 0x00023100ff057b82 */ /* 0x000ee40000000800 */
.L_x_1059:
        /* <DEDUP_REMOVED lines=46> */
.L_x_1062:
        /* <DEDUP_REMOVED lines=66> */
.L_x_1107:
        /* <DEDUP_REMOVED lines=9> */
.L_x_1065:
        /* <DEDUP_REMOVED lines=84> */
.L_x_1076:
[----:B------:R-:W-:-:S04]  /*9f20*/  SHF.L.U32 R21, R10, 0x1f, RZ ;  /* 0x0000001f0a157819 */ /* 0x000fc800000006ff */
[----:B-1----:R-:W1:Y:S02]  /*9f30*/  SYNCS.PHASECHK.TRANS64.TRYWAIT P1, [R12+URZ+0x38840], R21 ;  /* 0x038840150c0075a7 */ /* 0x002e64000802017f */
[----:B-12--5:R-:W-:Y:S05]  /*9f40*/  @!P1 BRA `(.L_x_1068) ;  /* 0x0000001800209947 */ /* 0x026fea0003800000 */
.L_x_1108:
[----:B------:R-:W-:Y:S05]  /*9f50*/  @P0 BRA `(.L_x_1069) ;  /* 0x0000000000140947 */ /* 0x000fea0003800000 */
[----:B------:R-:W-:Y:S01]  /*9f60*/  ISETP.NE.AND P1, PT, R20, RZ, PT ;  /* 0x000000ff1400720c */ /* 0x000fe20003f25270 */
[----:B------:R-:W-:-:S04]  /*9f70*/  IMAD.MOV.U32 R3, RZ, RZ, 0x5140 ;  /* 0x00005140ff037424 */ /* 0x000fc800078e00ff */
[----:B------:R3:W-:Y:S08]  /*9f80*/  SYNCS.ARRIVE.TRANS64 RZ, [R12+URZ+0x38830], R3 ;  /* 0x038830030cff79a7 */ /* 0x0007f0000800003f */
[----:B------:R-:W-:Y:S05]  /*9f90*/  @!P1 BRA `(.L_x_1069) ;  /* 0x0000000000049947 */ /* 0x000fea0003800000 */
[----:B------:R-:W-:Y:S01]  /*9fa0*/  BPT.TRAP 0x1 ;  /* 0x000000040000795c */ /* 0x000fe20000300000 */
.L_x_1069:
        /* <DEDUP_REMOVED lines=37> */
.L_x_1109:
[----:B------:R-:W-:Y:S05]  /*a200*/  @P0 BRA `(.L_x_1071) ;  /* 0x0000000000140947 */ /* 0x000fea0003800000 */
[----:B------:R-:W-:Y:S01]  /*a210*/  ISETP.NE.AND P1, PT, R20, RZ, PT ;  /* 0x000000ff1400720c */ /* 0x000fe20003f25270 */
[----:B------:R-:W-:-:S04]  /*a220*/  IMAD.MOV.U32 R2, RZ, RZ, 0x5140 ;  /* 0x00005140ff027424 */ /* 0x000fc800078e00ff */
[----:B------:R3:W-:Y:S08]  /*a230*/  SYNCS.ARRIVE.TRANS64 RZ, [R12+URZ+0x38818], R2 ;  /* 0x038818020cff79a7 */ /* 0x0007f0000800003f */
[----:B------:R-:W-:Y:S05]  /*a240*/  @!P1 BRA `(.L_x_1071) ;  /* 0x0000000000049947 */ /* 0x000fea0003800000 */
[----:B------:R-:W-:Y:S01]  /*a250*/  BPT.TRAP 0x1 ;  /* 0x000000040000795c */ /* 0x000fe20000300000 */
.L_x_1071:
        /* <DEDUP_REMOVED lines=29> */
.L_x_1110:
        /* <DEDUP_REMOVED lines=9> */
.L_x_1073:
        /* <DEDUP_REMOVED lines=31> */
.L_x_1112:
[----:B------:R-:W-:Y:S05]  /*a6b0*/  @P0 BRA `(.L_x_1075) ;  /* 0x0000000000140947 */ /* 0x000fea0003800000 */
[----:B------:R-:W-:Y:S01]  /*a6c0*/  ISETP.NE.AND P1, PT, R20, RZ, PT ;  /* 0x000000ff1400720c */ /* 0x000fe20003f25270 */
[----:B-1----:R-:W-:-:S04]  /*a6d0*/  IMAD.MOV.U32 R5, RZ, RZ, 0x5140 ;  /* 0x00005140ff057424 */ /* 0x002fc800078e00ff */
[----:B------:R2:W-:Y:S08]  /*a6e0*/  SYNCS.ARRIVE.TRANS64 RZ, [R12+URZ+0x38810], R5 ;  /* 0x038810050cff79a7 */ /* 0x0005f0000800003f */
[----:B------:R-:W-:Y:S05]  /*a6f0*/  @!P1 BRA `(.L_x_1075) ;  /* 0x0000000000049947 */ /* 0x000fea0003800000 */
[----:B------:R-:W-:Y:S01]  /*a700*/  BPT.TRAP 0x1 ;  /* 0x000000040000795c */ /* 0x000fe20000300000 */
.L_x_1075:
        /* <DEDUP_REMOVED lines=29> */
.L_x_1067:
[----:B--2---:R-:W2:Y:S02]  /*a8e0*/  LDL.LU R4, [R1] ;  /* 0x0000000001047983 */ /* 0x004ea40000300800 */
[----:B--2---:R-:W-:-:S13]  /*a8f0*/  ISETP.NE.AND P1, PT, R4, RZ, PT ;  /* 0x000000ff0400720c */ /* 0x004fda0003f25270 */
[----:B------:R-:W-:Y:S05]  /*a900*/  @!P1 BRA `(.L_x_1066) ;  /* 0x0000000400309947 */ /* 0x000fea0003800000 */
[----:B------:R-:W-:-:S04]  /*a910*/  SHF.L.U32 R13, R10, 0x1f, RZ ;  /* 0x0000001f0a0d7819 */ /* 0x000fc800000006ff */
[----:B------:R-:W1:Y:S02]  /*a920*/  SYNCS.PHASECHK.TRANS64.TRYWAIT P1, [R12+URZ+0x38840], R13 ;  /* 0x0388400d0c0075a7 */ /* 0x000e64000802017f */
[----:B-1----:R-:W-:Y:S05]  /*a930*/  @!P1 BRA `(.L_x_1077) ;  /* 0x0000000c00f89947 */ /* 0x002fea0003800000 */
.L_x_1113:
[----:B------:R-:W-:Y:S05]  /*a940*/  @P0 BRA `(.L_x_1078) ;  /* 0x0000000000140947 */ /* 0x000fea0003800000 */
[----:B------:R-:W-:Y:S01]  /*a950*/  ISETP.NE.AND P1, PT, R20, RZ, PT ;  /* 0x000000ff1400720c */ /* 0x000fe20003f25270 */
[----:B------:R-:W-:-:S04]  /*a960*/  IMAD.MOV.U32 R5, RZ, RZ, 0x5140 ;  /* 0x00005140ff057424 */ /* 0x000fc800078e00ff */
[----:B------:R2:W-:Y:S08]  /*a970*/  SYNCS.ARRIVE.TRANS64 RZ, [R12+URZ+0x38830], R5 ;  /* 0x038830050cff79a7 */ /* 0x0005f0000800003f */
[----:B------:R-:W-:Y:S05]  /*a980*/  @!P1 BRA `(.L_x_1078) ;  /* 0x0000000000049947 */ /* 0x000fea0003800000 */
[----:B------:R-:W-:Y:S01]  /*a990*/  BPT.TRAP 0x1 ;  /* 0x000000040000795c */ /* 0x000fe20000300000 */
.L_x_1078:
        /* <DEDUP_REMOVED lines=34> */
.L_x_1114:
[----:B------:R-:W-:Y:S05]  /*abc0*/  @P0 BRA `(.L_x_1080) ;  /* 0x0000000000140947 */ /* 0x000fea0003800000 */
[----:B------:R-:W-:Y:S01]  /*abd0*/  ISETP.NE.AND P0, PT, R20, RZ, PT ;  /* 0x000000ff1400720c */ /* 0x000fe20003f05270 */
[----:B------:R-:W-:-:S04]  /*abe0*/  IMAD.MOV.U32 R5, RZ, RZ, 0x5140 ;  /* 0x00005140ff057424 */ /* 0x000fc800078e00ff */
[----:B------:R3:W-:Y:S08]  /*abf0*/  SYNCS.ARRIVE.TRANS64 RZ, [R12+URZ+0x38818], R5 ;  /* 0x038818050cff79a7 */ /* 0x0007f0000800003f */
[----:B------:R-:W-:Y:S05]  /*ac00*/  @!P0 BRA `(.L_x_1080) ;  /* 0x0000000000048947 */ /* 0x000fea0003800000 */
[----:B------:R-:W-:Y:S01]  /*ac10*/  BPT.TRAP 0x1 ;  /* 0x000000040000795c */ /* 0x000fe20000300000 */
.L_x_1080:
        /* <DEDUP_REMOVED lines=27> */
.L_x_1066:
[----:B-----5:R-:W-:Y:S01]  /*add0*/  IMAD R4, R0, 0x8, R12 ;  /* 0x0000000800047824 */ /* 0x020fe200078e020c */
[----:B------:R-:W-:Y:S01]  /*ade0*/  SHF.L.U32 R3, R10, 0x1f, RZ ;  /* 0x0000001f0a037819 */ /* 0x000fe200000006ff */
[----:B------:R-:W3:Y:S03]  /*adf0*/  S2R R2, SR_TID.X ;  /* 0x0000000000027919 */ /* 0x000ee60000002100 */
[----:B------:R-:W4:Y:S01]  /*ae00*/  SYNCS.PHASECHK.TRANS64.TRYWAIT P0, [R4+URZ+0x38840], R3 ;  /* 0x03884003040075a7 */ /* 0x000f22000800017f */
[----:B---3--:R-:W-:-:S04]  /*ae10*/  LOP3.LUT R2, R2, 0x7f, RZ, 0xc0, !PT ;  /* 0x0000007f02027812 */ /* 0x008fc800078ec0ff */
[----:B------:R-:W-:Y:S01]  /*ae20*/  ISETP.NE.AND P1, PT, R2, RZ, PT ;  /* 0x000000ff0200720c */ /* 0x000fe20003f25270 */
[----:B----4-:R-:W-:-:S12]  /*ae30*/  @!P0 BRA `(.L_x_1081) ;  /* 0x0000000800e08947 */ /* 0x010fd80003800000 */
.L_x_1115:
[----:B------:R-:W-:Y:S05]  /*ae40*/  @P1 BRA `(.L_x_1082) ;  /* 0x0000000000181947 */ /* 0x000fea0003800000 */
[----:B------:R-:W4:Y:S01]  /*ae50*/  S2R R2, SR_TID.X ;  /* 0x0000000000027919 */ /* 0x000f220000002100 */
[----:B---3--:R-:W-:-:S04]  /*ae60*/  IMAD.MOV.U32 R3, RZ, RZ, 0x5140 ;  /* 0x00005140ff037424 */ /* 0x008fc800078e00ff */
[----:B------:R3:W-:Y:S01]  /*ae70*/  SYNCS.ARRIVE.TRANS64 RZ, [R4+URZ+0x38830], R3 ;  /* 0x0388300304ff79a7 */ /* 0x0007e2000800003f */
[----:B----4-:R-:W-:-:S13]  /*ae80*/  LOP3.LUT P0, RZ, R2, 0x1f, RZ, 0xc0, !PT ;  /* 0x0000001f02ff7812 */ /* 0x010fda000780c0ff */
[----:B---3--:R-:W-:Y:S05]  /*ae90*/  @!P0 BRA `(.L_x_1082) ;  /* 0x0000000000048947 */ /* 0x008fea0003800000 */
[----:B------:R-:W-:Y:S01]  /*aea0*/  BPT.TRAP 0x1 ;  /* 0x000000040000795c */ /* 0x000fe20000300000 */
.L_x_1082:
        /* <DEDUP_REMOVED lines=41> */
.L_x_1063:
[----:B------:R-:W-:Y:S05]  /*b140*/  BSYNC B0 ;  /* 0x0000000000007941 */ /* 0x000fea0003800000 */
.L_x_1061:
[----:B------:R-:W-:-:S03]  /*b150*/  UMOV UR6, 0xffffffff ;  /* 0xffffffff00067882 */ /* 0x000fc60000000000 */
[----:B------:R-:W-:Y:S05]  /*b160*/  BRA.DIV UR6, `(.L_x_1083) ;  /* 0x0000000a06287947 */ /* 0x000fea000b800000 */
[----:B------:R-:W-:-:S13]  /*b170*/  ELECT P0, URZ, PT ;  /* 0x00000000003f782f */ /* 0x000fda0003800000 */
.L_x_1118:
[----:B------:R-:W-:Y:S05]  /*b180*/  @!P0 BRA `(.L_x_977) ;  /* 0x0000000000848947 */ /* 0x000fea0003800000 */
[----:B------:R-:W3:Y:S02]  /*b190*/  LDL.LU R2, [R1+0x8] ;  /* 0x0000080001027983 */ /* 0x000ee40000300800 */
[----:B---3--:R-:W-:-:S04]  /*b1a0*/  LOP3.LUT R2, R2, 0x2, RZ, 0xfc, !PT ;  /* 0x0000000202027812 */ /* 0x008fc800078efcff */
[----:B------:R-:W-:-:S13]  /*b1b0*/  ISETP.NE.AND P0, PT, R2, 0x3, PT ;  /* 0x000000030200780c */ /* 0x000fda0003f05270 */
[----:B------:R-:W-:Y:S05]  /*b1c0*/  @!P0 BRA `(.L_x_1084) ;  /* 0x0000000000048947 */ /* 0x000fea0003800000 */
[----:B--2---:R-:W-:Y:S01]  /*b1d0*/  BPT.TRAP 0x1 ;  /* 0x000000040000795c */ /* 0x004fe20000300000 */
.L_x_1084:
        /* <DEDUP_REMOVED lines=15> */
.L_x_1119:
[----:B------:R-:W3:Y:S02]  /*b2d0*/  SYNCS.PHASECHK.TRANS64.TRYWAIT P1, [R11+URZ], R2 ;  /* 0x000000020b0075a7 */ /* 0x000ee4000802017f */
[----:B---3--:R-:W-:Y:S05]  /*b2e0*/  @!P1 BRA `(.L_x_1086) ;  /* 0x0000000800009947 */ /* 0x008fea0003800000 */
.L_x_1120:
[----:B------:R-:W-:Y:S05]  /*b2f0*/  @!P0 BRA `(.L_x_1087) ;  /* 0x0000000000048947 */ /* 0x000fea0003800000 */
[----:B--2---:R-:W-:Y:S01]  /*b300*/  BPT.TRAP 0x1 ;  /* 0x000000040000795c */ /* 0x004fe20000300000 */
.L_x_1087:
[----:B------:R-:W-:-:S04]  /*b310*/  VIADD R0, R6, 0x38840 ;  /* 0x0003884006007836 */ /* 0x000fc80000000000 */
[----:B------:R-:W-:-:S04]  /*b320*/  IMAD R9, R9, 0x8, R0 ;  /* 0x0000000809097824 */ /* 0x000fc800078e0200 */
[----:B------:R-:W4:Y:S02]  /*b330*/  SYNCS.PHASECHK.TRANS64.TRYWAIT P0, [R9+URZ], R4 ;  /* 0x00000004090075a7 */ /* 0x000f24000800017f */
[----:B----4-:R-:W-:Y:S05]  /*b340*/  @!P0 BRA `(.L_x_1088) ;  /* 0x0000000400fc8947 */ /* 0x010fea0003800000 */
.L_x_1121:
[----:B------:R-:W-:-:S07]  /*b350*/  IMAD R3, R3, 0x8, R0 ;  /* 0x0000000803037824 */ /* 0x000fce00078e0200 */
.L_x_1089:
[----:B------:R1:W1:Y:S02]  /*b360*/  SYNCS.PHASECHK.TRANS64.TRYWAIT P0, [R3+URZ], R2 ;  /* 0x00000002030075a7 */ /* 0x000264000800017f */
[----:B-1----:R-:W-:Y:S05]  /*b370*/  @!P0 NANOSLEEP.SYNCS 0x989680 ;  /* 0x009896800000895d */ /* 0x002fea0003900000 */
[----:B------:R-:W1:Y:S02]  /*b380*/  @!P0 SYNCS.PHASECHK.TRANS64 P0, [R3+URZ], R2 ;  /* 0x00000002030085a7 */ /* 0x000e64000800007f */
[----:B-1----:R-:W-:Y:S05]  /*b390*/  @!P0 BRA `(.L_x_1089) ;  /* 0xfffffffc00f08947 */ /* 0x002fea000383ffff */
.L_x_977:
[----:B--2---:R-:W-:Y:S05]  /*b3a0*/  BSYNC B6 ;  /* 0x0000000000067941 */ /* 0x004fea0003800000 */
.L_x_971:
[----:B------:R-:W-:Y:S05]  /*b3b0*/  EXIT ;  /* 0x000000000000794d */ /* 0x000fea0003800000 */
.L_x_987:
[----:B------:R-:W-:Y:S02]  /*b3c0*/  IMAD.MOV.U32 R12, RZ, RZ, RZ ;  /* 0x000000ffff0c7224 */ /* 0x000fe400078e00ff */
[----:B------:R-:W-:Y:S02]  /*b3d0*/  IMAD.MOV.U32 R11, RZ, RZ, 0x1f ;  /* 0x0000001fff0b7424 */ /* 0x000fe400078e00ff */
[----:B------:R-:W-:-:S07]  /*b3e0*/  IMAD.MOV.U32 R15, RZ, RZ, -0x1 ;  /* 0xffffffffff0f7424 */ /* 0x000fce00078e00ff */
[----:B------:R-:W-:Y:S05]  /*b3f0*/  WARPSYNC.COLLECTIVE R15, `(.L_x_1090) ;  /* 0x000000000f087348 */ /* 0x000fea0003c00000 */
[----:B------:R1:W2:Y:S02]  /*b400*/  SHFL.IDX P6, R14, R13, R12, R11 ;  /* 0x0000000c0d0e7389 */ /* 0x0002a400000c000b */
[----:B-12---:R-:W-:Y:S01]  /*b410*/  ENDCOLLECTIVE ;  /* 0x000000000000791b */ /* 0x006fe20003800000 */
.L_x_1090:
[----:B------:R-:W-:Y:S05]  /*b420*/  BRA `(.L_x_1091) ;  /* 0xffffff5c00d47947 */ /* 0x000fea000383ffff */
.L_x_989:
        /* <DEDUP_REMOVED lines=8> */
.L_x_993:
[----:B---3--:R3:W4:Y:S02]  /*b4b0*/  SYNCS.PHASECHK.TRANS64.TRYWAIT P1, [R3+URZ+0x38810], R154 ;  /* 0x0388109a030075a7 */ /* 0x008724000802017f */
[----:B----4-:R-:W-:Y:S05]  /*b4c0*/  @!P1 NANOSLEEP.SYNCS 0x989680 ;  /* 0x009896800000995d */ /* 0x010fea0003900000 */
[----:B------:R-:W4:Y:S02]  /*b4d0*/  @!P1 SYNCS.PHASECHK.TRANS64 P1, [R3+URZ+0x38810], R154 ;  /* 0x0388109a030095a7 */ /* 0x000f24000802007f */
[----:B----4-:R-:W-:Y:S05]  /*b4e0*/  @!P1 BRA `(.L_x_993) ;  /* 0xfffffffc00f09947 */ /* 0x010fea000383ffff */
[----:B------:R-:W-:Y:S05]  /*b4f0*/  BRA `(.L_x_992) ;  /* 0xffffff6400d87947 */ /* 0x000fea000383ffff */
.L_x_997:
[----:B------:R1:W1:Y:S02]  /*b500*/  SYNCS.PHASECHK.TRANS64.TRYWAIT P1, [R3+URZ+0x38830], R154 ;  /* 0x0388309a030075a7 */ /* 0x000264000802017f */
[----:B-1----:R-:W-:Y:S05]  /*b510*/  @!P1 NANOSLEEP.SYNCS 0x989680 ;  /* 0x009896800000995d */ /* 0x002fea0003900000 */
[----:B------:R-:W1:Y:S02]  /*b520*/  @!P1 SYNCS.PHASECHK.TRANS64 P1, [R3+URZ+0x38830], R154 ;  /* 0x0388309a030095a7 */ /* 0x000e64000802007f */
[----:B-1----:R-:W-:Y:S05]  /*b530*/  @!P1 BRA `(.L_x_997) ;  /* 0xfffffffc00f09947 */ /* 0x002fea000383ffff */
[----:B------:R-:W-:Y:S05]  /*b540*/  BRA `(.L_x_996) ;  /* 0xffffff7800647947 */ /* 0x000fea000383ffff */
.L_x_1004:
[----:B------:R-:W-:Y:S01]  /*b550*/  BSSY B0, `(.L_x_1092) ;  /* 0x0000005000007945 */ /* 0x000fe20003800000 */
[----:B------:R-:W-:-:S07]  /*b560*/  IMAD.MOV.U32 R15, RZ, RZ, -0x1 ;  /* 0xffffffffff0f7424 */ /* 0x000fce00078e00ff */
[----:B------:R-:W-:Y:S05]  /*b570*/  WARPSYNC.COLLECTIVE R15, `(.L_x_1093) ;  /* 0x000000000f087348 */ /* 0x000fea0003c00000 */
[----:B------:R-:W-:Y:S01]  /*b580*/  NOP ;  /* 0x0000000000007918 */ /* 0x000fe20000000000 */
[----:B------:R-:W-:Y:S01]  /*b590*/  ENDCOLLECTIVE ;  /* 0x000000000000791b */ /* 0x000fe20003800000 */
.L_x_1093:
[----:B------:R-:W-:Y:S05]  /*b5a0*/  BSYNC B0 ;  /* 0x0000000000007941 */ /* 0x000fea0003800000 */
.L_x_1092:
[----:B------:R-:W-:Y:S05]  /*b5b0*/  BRA `(.L_x_1094) ;  /* 0xffffffbc00307947 */ /* 0x000fea000383ffff */
.L_x_1013:
[----:B------:R-:W-:Y:S01]  /*b5c0*/  BSSY B0, `(.L_x_1095) ;  /* 0x0000005000007945 */ /* 0x000fe20003800000 */
[----:B------:R-:W-:-:S07]  /*b5d0*/  IMAD.MOV.U32 R15, RZ, RZ, -0x1 ;  /* 0xffffffffff0f7424 */ /* 0x000fce00078e00ff */
[----:B-1----:R-:W-:Y:S05]  /*b5e0*/  WARPSYNC.COLLECTIVE R15, `(.L_x_1096) ;  /* 0x000000000f087348 */ /* 0x002fea0003c00000 */
[----:B------:R-:W-:Y:S01]  /*b5f0*/  NOP ;  /* 0x0000000000007918 */ /* 0x000fe20000000000 */
[----:B-1----:R-:W-:Y:S01]  /*b600*/  ENDCOLLECTIVE ;  /* 0x000000000000791b */ /* 0x002fe20003800000 */
.L_x_1096:
[----:B------:R-:W-:Y:S05]  /*b610*/  BSYNC B0 ;  /* 0x0000000000007941 */ /* 0x000fea0003800000 */
.L_x_1095:
[----:B------:R-:W-:Y:S05]  /*b620*/  BRA `(.L_x_1097) ;  /* 0xffffffc0002c7947 */ /* 0x000fea000383ffff */
.L_x_1026:
[----:B------:R-:W-:Y:S01]  /*b630*/  BSSY B0, `(.L_x_1098) ;  /* 0x0000005000007945 */ /* 0x000fe20003800000 */
[----:B------:R-:W-:-:S07]  /*b640*/  IMAD.MOV.U32 R15, RZ, RZ, -0x1 ;  /* 0xffffffffff0f7424 */ /* 0x000fce00078e00ff */
[----:B------:R-:W-:Y:S05]  /*b650*/  WARPSYNC.COLLECTIVE R15, `(.L_x_1099) ;  /* 0x000000000f087348 */ /* 0x000fea0003c00000 */
[----:B------:R-:W-:Y:S01]  /*b660*/  NOP ;  /* 0x0000000000007918 */ /* 0x000fe20000000000 */
[----:B------:R-:W-:Y:S01]  /*b670*/  ENDCOLLECTIVE ;  /* 0x000000000000791b */ /* 0x000fe20003800000 */
.L_x_1099:
[----:B------:R-:W-:Y:S05]  /*b680*/  BSYNC B0 ;  /* 0x0000000000007941 */ /* 0x000fea0003800000 */
.L_x_1098:
[----:B------:R-:W-:Y:S05]  /*b690*/  BRA `(.L_x_1100) ;  /* 0xffffffcc001c7947 */ /* 0x000fea000383ffff */
.L_x_1038:
[----:B------:R-:W-:Y:S01]  /*b6a0*/  BSSY B0, `(.L_x_1101) ;  /* 0x0000005000007945 */ /* 0x000fe20003800000 */
[----:B------:R-:W-:-:S07]  /*b6b0*/  IMAD.MOV.U32 R15, RZ, RZ, -0x1 ;  /* 0xffffffffff0f7424 */ /* 0x000fce00078e00ff */
[----:B------:R-:W-:Y:S05]  /*b6c0*/  WARPSYNC.COLLECTIVE R15, `(.L_x_1102) ;  /* 0x000000000f087348 */ /* 0x000fea0003c00000 */
[----:B------:R-:W-:Y:S01]  /*b6d0*/  NOP ;  /* 0x0000000000007918 */ /* 0x000fe20000000000 */
[----:B------:R-:W-:Y:S01]  /*b6e0*/  ENDCOLLECTIVE ;  /* 0x000000000000791b */ /* 0x000fe20003800000 */
.L_x_1102:
[----:B------:R-:W-:Y:S05]  /*b6f0*/  BSYNC B0 ;  /* 0x0000000000007941 */ /* 0x000fea0003800000 */
.L_x_1101:
[----:B------:R-:W-:Y:S05]  /*b700*/  BRA `(.L_x_1103) ;  /* 0xffffffd000347947 */ /* 0x000fea000383ffff */
.L_x_1051:
[----:B------:R-:W-:Y:S01]  /*b710*/  BSSY B0, `(.L_x_1104) ;  /* 0x0000005000007945 */ /* 0x000fe20003800000 */
[----:B------:R-:W-:-:S07]  /*b720*/  IMAD.MOV.U32 R15, RZ, RZ, -0x1 ;  /* 0xffffffffff0f7424 */ /* 0x000fce00078e00ff */
[----:B------:R-:W-:Y:S05]  /*b730*/  WARPSYNC.COLLECTIVE R15, `(.L_x_1105) ;  /* 0x000000000f087348 */ /* 0x000fea0003c00000 */
[----:B------:R-:W-:Y:S01]  /*b740*/  NOP ;  /* 0x0000000000007918 */ /* 0x000fe20000000000 */
[----:B------:R-:W-:Y:S01]  /*b750*/  ENDCOLLECTIVE ;  /* 0x000000000000791b */ /* 0x000fe20003800000 */
.L_x_1105:
[----:B------:R-:W-:Y:S05]  /*b760*/  BSYNC B0 ;  /* 0x0000000000007941 */ /* 0x000fea0003800000 */
.L_x_1104:
[----:B------:R-:W-:Y:S05]  /*b770*/  BRA `(.L_x_1106) ;  /* 0xffffffd400507947 */ /* 0x000fea000383ffff */
.L_x_1064:
[----:B-1----:R1:W2:Y:S02]  /*b780*/  SYNCS.PHASECHK.TRANS64.TRYWAIT P1, [R12+URZ+0x38820], R3 ;  /* 0x038820030c0075a7 */ /* 0x0022a4000802017f */
[----:B--2---:R-:W-:Y:S05]  /*b790*/  @!P1 NANOSLEEP.SYNCS 0x989680 ;  /* 0x009896800000995d */ /* 0x004fea0003900000 */
[----:B------:R-:W2:Y:S02]  /*b7a0*/  @!P1 SYNCS.PHASECHK.TRANS64 P1, [R12+URZ+0x38820], R3 ;  /* 0x038820030c0095a7 */ /* 0x000ea4000802007f */
[----:B--2---:R-:W-:Y:S05]  /*b7b0*/  @!P1 BRA `(.L_x_1064) ;  /* 0xfffffffc00f09947 */ /* 0x004fea000383ffff */
[----:B------:R-:W-:Y:S05]  /*b7c0*/  BRA `(.L_x_1107) ;  /* 0xffffffe000607947 */ /* 0x000fea000383ffff */
.L_x_1068:
[----:B-1----:R1:W3:Y:S02]  /*b7d0*/  SYNCS.PHASECHK.TRANS64.TRYWAIT P1, [R12+URZ+0x38840], R21 ;  /* 0x038840150c0075a7 */ /* 0x0022e4000802017f */
[----:B---3--:R-:W-:Y:S05]  /*b7e0*/  @!P1 NANOSLEEP.SYNCS 0x989680 ;  /* 0x009896800000995d */ /* 0x008fea0003900000 */
[----:B------:R-:W3:Y:S02]  /*b7f0*/  @!P1 SYNCS.PHASECHK.TRANS64 P1, [R12+URZ+0x38840], R21 ;  /* 0x038840150c0095a7 */ /* 0x000ee4000802007f */
[----:B---3--:R-:W-:Y:S05]  /*b800*/  @!P1 BRA `(.L_x_1068) ;  /* 0xfffffffc00f09947 */ /* 0x008fea000383ffff */
[----:B------:R-:W-:Y:S05]  /*b810*/  BRA `(.L_x_1108) ;  /* 0xffffffe400cc7947 */ /* 0x000fea000383ffff */
.L_x_1070:
[----:B--2---:R2:W3:Y:S02]  /*b820*/  SYNCS.PHASECHK.TRANS64.TRYWAIT P1, [R12+URZ+0x38828], R21 ;  /* 0x038828150c0075a7 */ /* 0x0044e4000802017f */
[----:B---3--:R-:W-:Y:S05]  /*b830*/  @!P1 NANOSLEEP.SYNCS 0x989680 ;  /* 0x009896800000995d */ /* 0x008fea0003900000 */
[----:B------:R-:W3:Y:S02]  /*b840*/  @!P1 SYNCS.PHASECHK.TRANS64 P1, [R12+URZ+0x38828], R21 ;  /* 0x038828150c0095a7 */ /* 0x000ee4000802007f */
[----:B---3--:R-:W-:Y:S05]  /*b850*/  @!P1 BRA `(.L_x_1070) ;  /* 0xfffffffc00f09947 */ /* 0x008fea000383ffff */
[----:B------:R-:W-:Y:S05]  /*b860*/  BRA `(.L_x_1109) ;  /* 0xffffffe800647947 */ /* 0x000fea000383ffff */
.L_x_1072:
[----:B---3--:R3:W4:Y:S02]  /*b870*/  SYNCS.PHASECHK.TRANS64.TRYWAIT P1, [R12+URZ+0x38848], R21 ;  /* 0x038848150c0075a7 */ /* 0x008724000802017f */
[----:B----4-:R-:W-:Y:S05]  /*b880*/  @!P1 NANOSLEEP.SYNCS 0x989680 ;  /* 0x009896800000995d */ /* 0x010fea0003900000 */
[----:B------:R-:W4:Y:S02]  /*b890*/  @!P1 SYNCS.PHASECHK.TRANS64 P1, [R12+URZ+0x38848], R21 ;  /* 0x038848150c0095a7 */ /* 0x000f24000802007f */
[----:B----4-:R-:W-:Y:S05]  /*b8a0*/  @!P1 BRA `(.L_x_1072) ;  /* 0xfffffffc00f09947 */ /* 0x010fea000383ffff */
[----:B------:R-:W-:Y:S05]  /*b8b0*/  BRA `(.L_x_1110) ;  /* 0xffffffe800dc7947 */ /* 0x000fea000383ffff */
.L_x_1074:
[----:B------:R-:W-:-:S07]  /*b8c0*/  SHF.L.U32 R5, R10, 0x1f, RZ ;  /* 0x0000001f0a057819 */ /* 0x000fce00000006ff */
.L_x_1111:
[----:B-1----:R1:W2:Y:S02]  /*b8d0*/  SYNCS.PHASECHK.TRANS64.TRYWAIT P1, [R12+URZ+0x38820], R5 ;  /* 0x038820050c0075a7 */ /* 0x0022a4000802017f */
[----:B--2---:R-:W-:Y:S05]  /*b8e0*/  @!P1 NANOSLEEP.SYNCS 0x989680 ;  /* 0x009896800000995d */ /* 0x004fea0003900000 */
[----:B------:R-:W2:Y:S02]  /*b8f0*/  @!P1 SYNCS.PHASECHK.TRANS64 P1, [R12+URZ+0x38820], R5 ;  /* 0x038820050c0095a7 */ /* 0x000ea4000802007f */
[----:B--2---:R-:W-:Y:S05]  /*b900*/  @!P1 BRA `(.L_x_1111) ;  /* 0xfffffffc00f09947 */ /* 0x004fea000383ffff */
[----:B------:R-:W-:Y:S05]  /*b910*/  BRA `(.L_x_1112) ;  /* 0xffffffec00647947 */ /* 0x000fea000383ffff */
.L_x_1077:
[----:B-1----:R1:W2:Y:S02]  /*b920*/  SYNCS.PHASECHK.TRANS64.TRYWAIT P1, [R12+URZ+0x38840], R13 ;  /* 0x0388400d0c0075a7 */ /* 0x0022a4000802017f */
[----:B--2---:R-:W-:Y:S05]  /*b930*/  @!P1 NANOSLEEP.SYNCS 0x989680 ;  /* 0x009896800000995d */ /* 0x004fea0003900000 */
[----:B------:R-:W2:Y:S02]  /*b940*/  @!P1 SYNCS.PHASECHK.TRANS64 P1, [R12+URZ+0x38840], R13 ;  /* 0x0388400d0c0095a7 */ /* 0x000ea4000802007f */
[----:B--2---:R-:W-:Y:S05]  /*b950*/  @!P1 BRA `(.L_x_1077) ;  /* 0xfffffffc00f09947 */ /* 0x004fea000383ffff */
[----:B------:R-:W-:Y:S05]  /*b960*/  BRA `(.L_x_1113) ;  /* 0xffffffec00f47947 */ /* 0x000fea000383ffff */
.L_x_1079:
[----:B--2---:R2:W3:Y:S02]  /*b970*/  SYNCS.PHASECHK.TRANS64.TRYWAIT P1, [R12+URZ+0x38828], R13 ;  /* 0x0388280d0c0075a7 */ /* 0x0044e4000802017f */
[----:B---3--:R-:W-:Y:S05]  /*b980*/  @!P1 NANOSLEEP.SYNCS 0x989680 ;  /* 0x009896800000995d */ /* 0x008fea0003900000 */
[----:B------:R-:W3:Y:S02]  /*b990*/  @!P1 SYNCS.PHASECHK.TRANS64 P1, [R12+URZ+0x38828], R13 ;  /* 0x0388280d0c0095a7 */ /* 0x000ee4000802007f */
[----:B---3--:R-:W-:Y:S05]  /*b9a0*/  @!P1 BRA `(.L_x_1079) ;  /* 0xfffffffc00f09947 */ /* 0x008fea000383ffff */
[----:B------:R-:W-:Y:S05]  /*b9b0*/  BRA `(.L_x_1114) ;  /* 0xfffffff000807947 */ /* 0x000fea000383ffff */
.L_x_1081:
[----:B---3--:R3:W4:Y:S02]  /*b9c0*/  SYNCS.PHASECHK.TRANS64.TRYWAIT P0, [R4+URZ+0x38840], R3 ;  /* 0x03884003040075a7 */ /* 0x008724000800017f */
[----:B----4-:R-:W-:Y:S05]  /*b9d0*/  @!P0 NANOSLEEP.SYNCS 0x989680 ;  /* 0x009896800000895d */ /* 0x010fea0003900000 */
[----:B------:R-:W4:Y:S02]  /*b9e0*/  @!P0 SYNCS.PHASECHK.TRANS64 P0, [R4+URZ+0x38840], R3 ;  /* 0x03884003040085a7 */ /* 0x000f24000800007f */
[----:B----4-:R-:W-:Y:S05]  /*b9f0*/  @!P0 BRA `(.L_x_1081) ;  /* 0xfffffffc00f08947 */ /* 0x010fea000383ffff */
[----:B------:R-:W-:Y:S05]  /*ba00*/  BRA `(.L_x_1115) ;  /* 0xfffffff4000c7947 */ /* 0x000fea000383ffff */
.L_x_1083:
[----:B------:R-:W-:Y:S01]  /*ba10*/  BSSY B0, `(.L_x_1116) ;  /* 0x0000006000007945 */ /* 0x000fe20003800000 */
[----:B------:R-:W-:-:S07]  /*ba20*/  IMAD.MOV.U32 R15, RZ, RZ, -0x1 ;  /* 0xffffffffff0f7424 */ /* 0x000fce00078e00ff */
[----:B--2---:R-:W-:Y:S05]  /*ba30*/  WARPSYNC.COLLECTIVE R15, `(.L_x_1117) ;  /* 0x000000000f0c7348 */ /* 0x004fea0003c00000 */
[----:B------:R-:W-:Y:S02]  /*ba40*/  ELECT P6, UR62, PT ;  /* 0x00000000003e782f */ /* 0x000fe400038c0000 */
[----:B------:R-:W-:Y:S01]  /*ba50*/  MOV R14, UR62 ;  /* 0x0000003e000e7c02 */ /* 0x000fe20008000f00 */
[----:B--2---:R-:W-:Y:S10]  /*ba60*/  ENDCOLLECTIVE ;  /* 0x000000000000791b */ /* 0x004ff40003800000 */
.L_x_1117:
[----:B------:R-:W-:Y:S05]  /*ba70*/  BSYNC B0 ;  /* 0x0000000000007941 */ /* 0x000fea0003800000 */
.L_x_1116:
[----:B------:R-:W-:Y:S01]  /*ba80*/  PLOP3.LUT P0, PT, P6, PT, PT, 0x80, 0x0 ;  /* 0x000000000000781c */ /* 0x000fe2000370f070 */
[----:B------:R-:W-:-:S12]  /*ba90*/  BRA `(.L_x_1118) ;  /* 0xfffffff400b87947 */ /* 0x000fd8000383ffff */
.L_x_1085:
[----:B-1----:R1:W3:Y:S02]  /*baa0*/  SYNCS.PHASECHK.TRANS64.TRYWAIT P1, [R7+URZ], R4 ;  /* 0x00000004070075a7 */ /* 0x0022e4000802017f */
[----:B---3--:R-:W-:Y:S05]  /*bab0*/  @!P1 NANOSLEEP.SYNCS 0x989680 ;  /* 0x009896800000995d */ /* 0x008fea0003900000 */
[----:B------:R-:W3:Y:S02]  /*bac0*/  @!P1 SYNCS.PHASECHK.TRANS64 P1, [R7+URZ], R4 ;  /* 0x00000004070095a7 */ /* 0x000ee4000802007f */
[----:B---3--:R-:W-:Y:S05]  /*bad0*/  @!P1 BRA `(.L_x_1085) ;  /* 0xfffffffc00f09947 */ /* 0x008fea000383ffff */
[----:B------:R-:W-:Y:S05]  /*bae0*/  BRA `(.L_x_1119) ;  /* 0xfffffff400f87947 */ /* 0x000fea000383ffff */
.L_x_1086:
[----:B---3--:R3:W4:Y:S02]  /*baf0*/  SYNCS.PHASECHK.TRANS64.TRYWAIT P1, [R11+URZ], R2 ;  /* 0x000000020b0075a7 */ /* 0x008724000802017f */
[----:B----4-:R-:W-:Y:S05]  /*bb00*/  @!P1 NANOSLEEP.SYNCS 0x989680 ;  /* 0x009896800000995d */ /* 0x010fea0003900000 */
[----:B------:R-:W4:Y:S02]  /*bb10*/  @!P1 SYNCS.PHASECHK.TRANS64 P1, [R11+URZ], R2 ;  /* 0x000000020b0095a7 */ /* 0x000f24000802007f */
[----:B----4-:R-:W-:Y:S05]  /*bb20*/  @!P1 BRA `(.L_x_1086) ;  /* 0xfffffffc00f09947 */ /* 0x010fea000383ffff */
[----:B------:R-:W-:Y:S05]  /*bb30*/  BRA `(.L_x_1120) ;  /* 0xfffffff400ec7947 */ /* 0x000fea000383ffff */
.L_x_1088:
[----:B----4-:R4:W1:Y:S02]  /*bb40*/  SYNCS.PHASECHK.TRANS64.TRYWAIT P0, [R9+URZ], R4 ;  /* 0x00000004090075a7 */ /* 0x010864000800017f */
[----:B-1----:R-:W-:Y:S05]  /*bb50*/  @!P0 NANOSLEEP.SYNCS 0x989680 ;  /* 0x009896800000895d */ /* 0x002fea0003900000 */
[----:B------:R-:W1:Y:S02]  /*bb60*/  @!P0 SYNCS.PHASECHK.TRANS64 P0, [R9+URZ], R4 ;  /* 0x00000004090085a7 */ /* 0x000e64000800007f */
[----:B-1----:R-:W-:Y:S05]  /*bb70*/  @!P0 BRA `(.L_x_1088) ;  /* 0xfffffffc00f08947 */ /* 0x002fea000383ffff */
[----:B------:R-:W-:Y:S05]  /*bb80*/  BRA `(.L_x_1121) ;  /* 0xfffffff400f07947 */ /* 0x000fea000383ffff */
.L_x_1122:
        /* <DEDUP_REMOVED lines=15> */
.L_x_3691:


//--------------------- .text._ZN7cutlass13device_kernelIN5flash22FlashAttnBwdPreprocessIN4cute5tupleIJNS3_1CILi80EEENS5_ILi128EEEEEENS_10bfloat16_tEfNS_4arch4Sm90ELb1ELb1EEEEEvNT_6ParamsE --------------------------
	.section	.text._ZN7cutlass13device_kernelIN5flash22FlashAttnBwdPreprocessIN4cute5tupleIJNS3_1CILi80EEENS5_ILi128EEEEEENS_10bfloat16_tEfNS_4arch4Sm90ELb1ELb1EEEEEvNT_6ParamsE,"ax",@progbits
	.align	128
.text._ZN7cutlass13device_kernelIN5flash22FlashAttnBwdPreprocessIN4cute5tupleIJNS3_1CILi80EEENS5_ILi128EEEEEENS_10bfloat16_tEfNS_4arch4Sm90ELb1ELb1EEEEEvNT_6ParamsE:
        .type           _ZN7cutlass13device_kernelIN5flash22FlashAttnBwdPreprocessIN4cute5tupleIJNS3_1CILi80EEENS5_ILi128EEEEEENS_10bfloat16_tEfNS_4arch4Sm90ELb1ELb1EEEEEvNT_6ParamsE,@function
        .size           _ZN7cutlass13device_kernelIN5flash22FlashAttnBwdPreprocessIN4cute5tupleIJNS3_1CILi80EEENS5_ILi128EEEEEENS_10bfloat16_tEfNS_4arch4Sm90ELb1ELb1EEEEEvNT_6ParamsE,(.L_x_3692 - _ZN7cutlass13device_kernelIN5flash22FlashAttnBwdPreprocessIN4cute5tupleIJNS3_1CILi80EEENS5_ILi128EEEEEENS_10bfloat16_tEfNS_4arch4Sm90ELb1ELb1EEEEEvNT_6ParamsE)
        .other          _ZN7cutlass13device_kernelIN5flash22FlashAttnBwdPreprocessIN4cute5tupleIJNS3_1CILi80EEENS5_ILi128EEEEEENS_10bfloat16_tEfNS_4arch4Sm90ELb1ELb1EEEEEvNT_6ParamsE,@"STO_CUDA_ENTRY STV_DEFAULT"
_ZN7cutlass13device_kernelIN5flash22FlashAttnBwdPreprocessIN4cute5tupleIJNS3_1CILi80EEENS5_ILi128EEEEEENS_10bfloat16_tEfNS_4arch4Sm90ELb1ELb1EEEEEvNT_6ParamsE:
        /* <DEDUP_REMOVED lines=14> */
[----:B------:R-:W-:Y:S01]  /*00e0*/  ISETP.NE.U32.AND P2, PT, R10, RZ, PT ;  /* 0x000000ff0a00720c */ /* 0x000fe20003f45070 */
[----:B------:R-:W3:Y:S01]  /*00f0*/  S2R R3, SR_CTAID.X ;  /* 0x0000000000037919 */ /* 0x000ee20000002500 */
[----:B------:R-:W4:Y:S01]  /*0100*/  S2R R4, SR_TID.X ;  /* 0x0000000000047919 */ /* 0x000f220000002100 */
[----:B------:R-:W0:Y:S01]  /*0110*/  S2UR UR6, SR_CTAID.Y ;  /* 0x00000000000679c3 */ /* 0x000e220000002600 */
[----:B------:R-:W-:Y:S01]  /*0120*/  ISETP.NE.AND.EX P2, PT, R11, RZ, PT, P2 ;  /* 0x000000ff0b00720c */ /* 0x000fe20003f45320 */
[----:B-1----:R-:W-:-:S05]  /*0130*/  @P0 IMAD.WIDE R8, R0, 0x4, R8 ;  /* 0x0000000400080825 */ /* 0x002fca00078e0208 */
[----:B0-----:R2:W5:Y:S01]  /*0140*/  @P0 LDG.E R2, desc[UR4][R8.64] ;  /* 0x0000000408020981 */ /* 0x001562000c1e1900 */
[----:B---3--:R-:W-:Y:S01]  /*0150*/  IMAD R5, R3, 0x50, RZ ;  /* 0x0000005003057824 */ /* 0x008fe200078e02ff */
[----:B----4-:R-:W-:Y:S06]  /*0160*/  @P0 BRA `(.L_x_1123) ;  /* 0x0000000000100947 */ /* 0x010fec0003800000 */
[----:B------:R-:W-:Y:S05]  /*0170*/  @!P1 BRA `(.L_x_1123) ;  /* 0x00000000000c9947 */ /* 0x000fea0003800000 */
[----:B--2---:R-:W2:Y:S04]  /*0180*/  LDG.E R9, desc[UR4][R6.64] ;  /* 0x0000000406097981 */ /* 0x004ea8000c1e1900 */
[----:B-----5:R-:W2:Y:S02]  /*0190*/  LDG.E R2, desc[UR4][R6.64+0x4] ;  /* 0x0000040406027981 */ /* 0x020ea4000c1e1900 */
[----:B--2---:R-:W-:-:S07]  /*01a0*/  IMAD.IADD R2, R2, 0x1, -R9 ;  /* 0x0000000102027824 */ /* 0x004fce00078e0a09 */
.L_x_1123:
[----:B-----5:R-:W-:-:S13]  /*01b0*/  ISETP.GE.AND P0, PT, R5, R2, PT ;  /* 0x000000020500720c */ /* 0x020fda0003f06270 */
[----:B------:R-:W-:Y:S05]  /*01c0*/  @P2 EXIT P0 ;  /* 0x000000000000294d */ /* 0x000fea0000000000 */
[----:B------:R-:W0:Y:S01]  /*01d0*/  LDC.64 R14, c[0x0][0x230] ;  /* 0x00008c00ff0e7b82 */ /* 0x000e220000000a00 */
[----:B--2---:R-:W-:Y:S01]  /*01e0*/  IMAD R7, R3, -0x50, R2 ;  /* 0xffffffb003077824 */ /* 0x004fe200078e0202 */
[C---:B------:R-:W-:Y:S01]  /*01f0*/  ISETP.GT.AND P0, PT, R4.reuse, 0x4f, PT ;  /* 0x0000004f0400780c */ /* 0x040fe20003f04270 */
[----:B------:R-:W-:Y:S01]  /*0200*/  USHF.R.S32.HI UR7, URZ, 0x1f, UR6 ;  /* 0x0000001f3f077899 */ /* 0x000fe20008011406 */
[----:B------:R-:W-:Y:S01]  /*0210*/  SHF.R.S32.HI R9, RZ, 0x1f, R4 ;  /* 0x0000001fff097819 */ /* 0x000fe20000011404 */
[----:B------:R-:W-:Y:S01]  /*0220*/  BSSY B0, `(.L_x_1124) ;  /* 0x0000021000007945 */ /* 0x000fe20003800000 */
[----:B------:R-:W-:Y:S02]  /*0230*/  ISETP.GE.OR P3, PT, R4, R7, P0 ;  /* 0x000000070400720c */ /* 0x000fe40000766670 */
[----:B------:R-:W-:Y:S01]  /*0240*/  CS2R R12, SRZ ;  /* 0x00000000000c7805 */ /* 0x000fe2000001ff00 */
[----:B------:R-:W1:Y:S01]  /*0250*/  LDC.64 R10, c[0x0][0x250] ;  /* 0x00009400ff0a7b82 */ /* 0x000e620000000a00 */
[----:B------:R-:W-:Y:S01]  /*0260*/  LEA.HI R9, R9, R4, RZ, 0x4 ;  /* 0x0000000409097211 */ /* 0x000fe200078f20ff */
[----:B------:R-:W-:Y:S01]  /*0270*/  @P1 IMAD.MOV.U32 R12, RZ, RZ, R53 ;  /* 0x000000ffff0c1224 */ /* 0x000fe200078e0035 */
[----:B------:R-:W-:Y:S01]  /*0280*/  SHF.R.S32.HI R49, RZ, 0x1f, R0 ;  /* 0x0000001fff317819 */ /* 0x000fe20000011400 */
[----:B------:R-:W-:Y:S01]  /*0290*/  IMAD.MOV.U32 R48, RZ, RZ, 0x7f800000 ;  /* 0x7f800000ff307424 */ /* 0x000fe200078e00ff */
[----:B------:R-:W-:-:S02]  /*02a0*/  LOP3.LUT R55, R9, 0xfffffff0, RZ, 0xc0, !PT ;  /* 0xfffffff009377812 */ /* 0x000fc400078ec0ff */
[----:B------:R-:W-:Y:S02]  /*02b0*/  @P1 SHF.R.S32.HI R13, RZ, 0x1f, R53 ;  /* 0x0000001fff0d1819 */ /* 0x000fe40000011435 */
[----:B------:R-:W-:Y:S02]  /*02c0*/  IADD3 R55, -R55, R4, RZ ;  /* 0x0000000437377210 */ /* 0x000fe40007ffe1ff */
[----:B------:R-:W-:Y:S02]  /*02d0*/  SEL R6, R0, RZ, !P2 ;  /* 0x000000ff00067207 */ /* 0x000fe40005000000 */
[----:B------:R-:W-:Y:S01]  /*02e0*/  SEL R49, R49, RZ, !P2 ;  /* 0x000000ff31317207 */ /* 0x000fe20005000000 */
[----:B------:R-:W-:Y:S01]  /*02f0*/  IMAD.SHL.U32 R8, R55, 0x8, RZ ;  /* 0x0000000837087824 */ /* 0x000fe200078e00ff */
[----:B------:R-:W-:Y:S06]  /*0300*/  @P3 BRA `(.L_x_1125) ;  /* 0x0000000000483947 */ /* 0x000fec0003800000 */
[----:B------:R-:W2:Y:S01]  /*0310*/  LDC.64 R20, c[0x0][0x290] ;  /* 0x0000a400ff147b82 */ /* 0x000ea20000000a00 */
[----:B------:R-:W-:Y:S01]  /*0320*/  SHF.R.S32.HI R17, RZ, 0x1f, R5 ;  /* 0x0000001fff117819 */ /* 0x000fe20000011405 */
[----:B------:R-:W-:Y:S01]  /*0330*/  ULDC.64 UR8, c[0x0][0x298] ;  /* 0x0000a60000087ab9 */ /* 0x000fe20000000a00 */
[--C-:B------:R-:W-:Y:S02]  /*0340*/  SHF.R.S32.HI R18, RZ, 0x1f, R4.reuse ;  /* 0x0000001fff127819 */ /* 0x100fe40000011404 */
[----:B------:R-:W-:-:S04]  /*0350*/  IADD3 R16, P2, P3, R12, R5, R4 ;  /* 0x000000050c107210 */ /* 0x000fc80007b5e004 */
[----:B------:R-:W-:Y:S01]  /*0360*/  IADD3.X R17, R13, R17, R18, P2, P3 ;  /* 0x000000110d117210 */ /* 0x000fe200017e6412 */
[C---:B--2---:R-:W-:Y:S02]  /*0370*/  IMAD R18, R20.reuse, UR7, RZ ;  /* 0x0000000714127c24 */ /* 0x044fe4000f8e02ff */
[----:B------:R-:W-:-:S04]  /*0380*/  IMAD.WIDE.U32 R16, R20, UR6, R16 ;  /* 0x0000000614107c25 */ /* 0x000fc8000f8e0010 */
[----:B------:R-:W-:Y:S02]  /*0390*/  IMAD R19, R21, UR6, R18 ;  /* 0x0000000615137c24 */ /* 0x000fe4000f8e0212 */
[----:B------:R-:W-:-:S03]  /*03a0*/  IMAD R21, R49, UR8, RZ ;  /* 0x0000000831157c24 */ /* 0x000fc6000f8e02ff */
[----:B------:R-:W-:Y:S01]  /*03b0*/  IADD3 R17, R17, R19, RZ ;  /* 0x0000001311117210 */ /* 0x000fe20007ffe0ff */
[C---:B------:R-:W-:Y:S02]  /*03c0*/  IMAD R21, R6.reuse, UR9, R21 ;  /* 0x0000000906157c24 */ /* 0x040fe4000f8e0215 */
[----:B------:R-:W-:Y:S01]  /*03d0*/  IMAD.WIDE.U32 R16, R6, UR8, R16 ;  /* 0x0000000806107c25 */ /* 0x000fe2000f8e0010 */
[----:B------:R-:W-:-:S03]  /*03e0*/  ULDC.64 UR8, c[0x0][0x288] ;  /* 0x0000a20000087ab9 */ /* 0x000fc60000000a00 */
[----:B------:R-:W-:Y:S01]  /*03f0*/  IMAD.IADD R17, R17, 0x1, R21 ;  /* 0x0000000111117824 */ /* 0x000fe200078e0215 */
[----:B------:R-:W-:-:S04]  /*0400*/  LEA R18, P2, R16, UR8, 0x2 ;  /* 0x0000000810127c11 */ /* 0x000fc8000f8410ff */
[----:B------:R-:W-:-:S05]  /*0410*/  LEA.HI.X R19, R16, UR9, R17, 0x2, P2 ;  /* 0x0000000910137c11 */ /* 0x000fca00090f1411 */
[----:B------:R2:W5:Y:S04]  /*0420*/  LDG.E R48, desc[UR4][R18.64] ;  /* 0x0000000412307981 */ /* 0x000568000c1e1900 */
.L_x_1125:
[----:B------:R-:W-:Y:S05]  /*0430*/  BSYNC B0 ;  /* 0x0000000000007941 */ /* 0x000fea0003800000 */
.L_x_1124:
[----:B------:R-:W-:Y:S01]  /*0440*/  ULDC UR8, c[0x0][0x21c] ;  /* 0x0000870000087ab9 */ /* 0x000fe20000000800 */
[----:B------:R-:W-:Y:S01]  /*0450*/  SHF.R.S32.HI R50, RZ, 0x4, R9 ;  /* 0x00000004ff327819 */ /* 0x000fe20000011409 */
[----:B0-----:R-:W-:Y:S01]  /*0460*/  IMAD R16, R14, UR7, RZ ;  /* 0x000000070e107c24 */ /* 0x001fe2000f8e02ff */
[----:B------:R-:W-:Y:S01]  /*0470*/  ISETP.GE.AND P2, PT, R8, UR8, PT ;  /* 0x0000000808007c0c */ /* 0x000fe2000bf46270 */
[----:B------:R-:W-:Y:S01]  /*0480*/  ULDC.64 UR10, c[0x0][0x238] ;  /* 0x00008e00000a7ab9 */ /* 0x000fe20000000a00 */
[----:B------:R-:W-:Y:S01]  /*0490*/  SHF.R.S32.HI R9, RZ, 0x1f, R8 ;  /* 0x0000001fff097819 */ /* 0x000fe20000011408 */
[----:B------:R-:W-:Y:S01]  /*04a0*/  IMAD R15, R15, UR6, R16 ;  /* 0x000000060f0f7c24 */ /* 0x000fe2000f8e0210 */
[C---:B------:R-:W-:Y:S01]  /*04b0*/  ISETP.GE.OR P6, PT, R50.reuse, R7, P2 ;  /* 0x000000073200720c */ /* 0x040fe200017c6670 */
[----:B------:R-:W-:Y:S01]  /*04c0*/  VIADD R52, R50, 0x10 ;  /* 0x0000001032347836 */ /* 0x000fe20000000000 */
[----:B------:R-:W-:Y:S01]  /*04d0*/  SHF.R.S32.HI R51, RZ, 0x1f, R50 ;  /* 0x0000001fff337819 */ /* 0x000fe20000011432 */
[----:B--2---:R-:W-:Y:S01]  /*04e0*/  IMAD.WIDE.U32 R18, R14, UR6, R8 ;  /* 0x000000060e127c25 */ /* 0x004fe2000f8e0008 */
[----:B------:R-:W-:-:S03]  /*04f0*/  IADD3 R60, P3, R50, R12, RZ ;  /* 0x0000000c323c7210 */ /* 0x000fc60007f7e0ff */
[----:B------:R-:W-:Y:S01]  /*0500*/  IMAD.IADD R19, R19, 0x1, R15 ;  /* 0x0000000113137824 */ /* 0x000fe200078e020f */
[----:B------:R-:W-:Y:S01]  /*0510*/  IADD3.X R61, R51, R13, RZ, P3, !PT ;  /* 0x0000000d333d7210 */ /* 0x000fe20001ffe4ff */
[----:B-1----:R-:W-:Y:S01]  /*0520*/  IMAD R12, R10, UR7, RZ ;  /* 0x000000070a0c7c24 */ /* 0x002fe2000f8e02ff */
[----:B------:R-:W-:Y:S01]  /*0530*/  ISETP.GE.AND P3, PT, R8, UR8, PT ;  /* 0x0000000808007c0c */ /* 0x000fe2000bf66270 */
[----:B------:R-:W-:Y:S02]  /*0540*/  IMAD R13, R49, UR10, RZ ;  /* 0x0000000a310d7c24 */ /* 0x000fe4000f8e02ff */
[----:B------:R-:W0:Y:S01]  /*0550*/  @!P6 LDC.64 R16, c[0x0][0x228] ;  /* 0x00008a00ff10eb82 */ /* 0x000e220000000a00 */
[----:B------:R-:W-:Y:S01]  /*0560*/  IMAD.WIDE.U32 R20, R10, UR6, R8 ;  /* 0x000000060a147c25 */ /* 0x000fe2000f8e0008 */
[----:B------:R-:W-:-:S03]  /*0570*/  ISETP.LT.AND P5, PT, R52, R7, !P3 ;  /* 0x000000073400720c */ /* 0x000fc60005fa1270 */
[----:B------:R-:W-:Y:S02]  /*0580*/  IMAD R11, R11, UR6, R12 ;  /* 0x000000060b0b7c24 */ /* 0x000fe4000f8e020c */
[C---:B------:R-:W-:Y:S01]  /*0590*/  IMAD R9, R6.reuse, UR11, R13 ;  /* 0x0000000b06097c24 */ /* 0x040fe2000f8e020d */
[----:B------:R-:W1:Y:S01]  /*05a0*/  @!P6 LDC.64 R14, c[0x0][0x248] ;  /* 0x00009200ff0eeb82 */ /* 0x000e620000000a00 */
[----:B------:R-:W-:Y:S02]  /*05b0*/  IMAD.IADD R21, R21, 0x1, R11 ;  /* 0x0000000115157824 */ /* 0x000fe400078e020b */
[----:B------:R-:W-:Y:S01]  /*05c0*/  IMAD.WIDE.U32 R46, R6, UR10, R18 ;  /* 0x0000000a062e7c25 */ /* 0x000fe2000f8e0012 */
[----:B------:R-:W-:-:S03]  /*05d0*/  ULDC.64 UR10, c[0x0][0x258] ;  /* 0x00009600000a7ab9 */ /* 0x000fc60000000a00 */
[----:B------:R-:W-:Y:S01]  /*05e0*/  IMAD R19, R49, UR10, RZ ;  /* 0x0000000a31137c24 */ /* 0x000fe2000f8e02ff */
[----:B------:R-:W2:Y:S01]  /*05f0*/  @!P6 LDC.64 R12, c[0x0][0x210] ;  /* 0x00008400ff0ceb82 */ /* 0x000ea20000000a00 */
[----:B------:R-:W-:-:S04]  /*0600*/  IMAD.WIDE R60, R3, 0x50, R60 ;  /* 0x00000050033c7825 */ /* 0x000fc800078e023c */
[C---:B------:R-:W-:Y:S02]  /*0610*/  IMAD R19, R6.reuse, UR11, R19 ;  /* 0x0000000b06137c24 */ /* 0x040fe4000f8e0213 */
[----:B------:R-:W-:Y:S01]  /*0620*/  IMAD.WIDE.U32 R44, R6, UR10, R20 ;  /* 0x0000000a062c7c25 */ /* 0x000fe2000f8e0014 */
[----:B------:R-:W3:Y:S03]  /*0630*/  @!P6 LDC.64 R10, c[0x0][0x240] ;  /* 0x00009000ff0aeb82 */ /* 0x000ee60000000a00 */
[----:B0-----:R-:W-:Y:S01]  /*0640*/  @!P6 IMAD R18, R61, R16, RZ ;  /* 0x000000103d12e224 */ /* 0x001fe200078e02ff */
[----:B------:R-:W-:Y:S01]  /*0650*/  IADD3 R45, R45, R19, RZ ;  /* 0x000000132d2d7210 */ /* 0x000fe20007ffe0ff */
[----:B------:R-:W-:Y:S02]  /*0660*/  IMAD.IADD R47, R47, 0x1, R9 ;  /* 0x000000012f2f7824 */ /* 0x000fe400078e0209 */
[----:B------:R-:W-:Y:S01]  /*0670*/  @!P6 IMAD R9, R60, R17, R18 ;  /* 0x000000113c09e224 */ /* 0x000fe200078e0212 */
[----:B------:R-:W0:Y:S01]  /*0680*/  @P5 LDC.64 R20, c[0x0][0x228] ;  /* 0x00008a00ff145b82 */ /* 0x000e220000000a00 */
[----:B-1----:R-:W-:-:S02]  /*0690*/  @!P6 IMAD R8, R61, R14, RZ ;  /* 0x0000000e3d08e224 */ /* 0x002fc400078e02ff */
[----:B------:R-:W-:-:S04]  /*06a0*/  @!P6 IMAD.WIDE.U32 R16, R60, R16, R46 ;  /* 0x000000103c10e225 */ /* 0x000fc800078e002e */
[----:B------:R-:W-:Y:S01]  /*06b0*/  @!P6 IMAD R19, R60, R15, R8 ;  /* 0x0000000f3c13e224 */ /* 0x000fe200078e0208 */
[----:B--2---:R-:W-:Y:S01]  /*06c0*/  @!P6 LEA R22, P4, R16, R12, 0x1 ;  /* 0x0000000c1016e211 */ /* 0x004fe200078808ff */
[----:B------:R-:W-:Y:S01]  /*06d0*/  @!P6 IMAD.IADD R8, R17, 0x1, R9 ;  /* 0x000000011108e824 */ /* 0x000fe200078e0209 */
[----:B------:R-:W1:Y:S01]  /*06e0*/  @P5 LDC.64 R30, c[0x0][0x210] ;  /* 0x00008400ff1e5b82 */ /* 0x000e620000000a00 */
[----:B------:R-:W-:-:S03]  /*06f0*/  @!P6 IMAD.WIDE.U32 R14, R60, R14, R44 ;  /* 0x0000000e3c0ee225 */ /* 0x000fc600078e002c */
[----:B------:R-:W-:Y:S01]  /*0700*/  @!P6 LEA.HI.X R23, R16, R13, R8, 0x1, P4 ;  /* 0x0000000d1017e211 */ /* 0x000fe200020f0c08 */
[----:B------:R-:W-:Y:S01]  /*0710*/  VIADD R54, R50, 0x20 ;  /* 0x0000002032367836 */ /* 0x000fe20000000000 */
[----:B------:R-:W-:Y:S02]  /*0720*/  @!P6 IADD3 R8, R15, R19, RZ ;  /* 0x000000130f08e210 */ /* 0x000fe40007ffe0ff */
[----:B------:R-:W-:Y:S02]  /*0730*/  CS2R R12, SRZ ;  /* 0x00000000000c7805 */ /* 0x000fe4000001ff00 */
[C---:B---3--:R-:W-:Y:S01]  /*0740*/  @!P6 LEA R24, P4, R14.reuse, R10, 0x1 ;  /* 0x0000000a0e18e211 */ /* 0x048fe200078808ff */
[----:B------:R-:W2:Y:S03]  /*0750*/  @P5 LDC.64 R18, c[0x0][0x248] ;  /* 0x00009200ff125b82 */ /* 0x000ea60000000a00 */
[----:B------:R-:W-:-:S02]  /*0760*/  @!P6 LEA.HI.X R25, R14, R11, R8, 0x1, P4 ;  /* 0x0000000b0e19e211 */ /* 0x000fc400020f0c08 */
[----:B------:R-:W-:Y:S02]  /*0770*/  CS2R R8, SRZ ;  /* 0x0000000000087805 */ /* 0x000fe4000001ff00 */
[----:B------:R-:W-:Y:S02]  /*0780*/  CS2R R10, SRZ ;  /* 0x00000000000a7805 */ /* 0x000fe4000001ff00 */
[----:B------:R-:W-:Y:S02]  /*0790*/  ISETP.LT.AND P4, PT, R54, R7, !P3 ;  /* 0x000000073600720c */ /* 0x000fe40005f81270 */
[----:B------:R-:W-:Y:S02]  /*07a0*/  CS2R R14, SRZ ;  /* 0x00000000000e7805 */ /* 0x000fe4000001ff00 */
[----:B------:R3:W4:Y:S04]  /*07b0*/  @!P6 LDG.E.128 R8, desc[UR4][R22.64] ;  /* 0x000000041608e981 */ /* 0x000728000c1e1d00 */
[----:B------:R0:W4:Y:S01]  /*07c0*/  @!P6 LDG.E.128 R12, desc[UR4][R24.64] ;  /* 0x00000004180ce981 */ /* 0x000122000c1e1d00 */
[----:B------:R-:W-:Y:S01]  /*07d0*/  @P5 IADD3 R27, P6, R60, 0x10, RZ ;  /* 0x000000103c1b5810 */ /* 0x000fe20007fde0ff */
[----:B------:R-:W-:-:S03]  /*07e0*/  VIADD R56, R50, 0x30 ;  /* 0x0000003032387836 */ /* 0x000fc60000000000 */
[----:B------:R-:W1:Y:S01]  /*07f0*/  @P4 LDC.64 R16, c[0x0][0x228] ;  /* 0x00008a00ff104b82 */ /* 0x000e620000000a00 */
[----:B------:R-:W-:Y:S02]  /*0800*/  VIADD R58, R50, 0x40 ;  /* 0x00000040323a7836 */ /* 0x000fe40000000000 */
[----:B------:R-:W-:Y:S01]  /*0810*/  @P5 IMAD.X R29, RZ, RZ, R61, P6 ;  /* 0x000000ffff1d5224 */ /* 0x000fe200030e063d */
[----:B------:R-:W-:Y:S01]  /*0820*/  @P5 IADD3 R35, P6, R60, 0x10, RZ ;  /* 0x000000103c235810 */ /* 0x000fe20007fde0ff */
[----:B---3--:R-:W-:Y:S01]  /*0830*/  @P5 IMAD.MOV.U32 R22, RZ, RZ, R46 ;  /* 0x000000ffff165224 */ /* 0x008fe200078e002e */
[-C--:B------:R-:W-:Y:S01]  /*0840*/  ISETP.LT.AND P3, PT, R56, R7.reuse, !P3 ;  /* 0x000000073800720c */ /* 0x080fe20005f61270 */
[----:B0-----:R-:W-:Y:S01]  /*0850*/  @P5 IMAD R26, R29, R20, RZ ;  /* 0x000000141d1a5224 */ /* 0x001fe200078e02ff */
[----:B------:R-:W0:Y:S01]  /*0860*/  @P4 LDC.64 R68, c[0x0][0x210] ;  /* 0x00008400ff444b82 */ /* 0x000e220000000a00 */
[----:B------:R-:W-:Y:S01]  /*0870*/  @P5 IMAD.MOV.U32 R23, RZ, RZ, R47 ;  /* 0x000000ffff175224 */ /* 0x000fe200078e002f */
[----:B------:R-:W-:Y:S01]  /*0880*/  ISETP.GE.OR P2, PT, R58, R7, P2 ;  /* 0x000000073a00720c */ /* 0x000fe20001746670 */
[----:B------:R-:W-:Y:S01]  /*0890*/  @P5 IMAD R33, R27, R21, R26 ;  /* 0x000000151b215224 */ /* 0x000fe200078e021a */
[----:B------:R-:W-:-:S02]  /*08a0*/  @P5 IADD3.X R21, RZ, R61, RZ, P6, !PT ;  /* 0x0000003dff155210 */ /* 0x000fc400037fe4ff */
[----:B------:R-:W-:Y:S02]  /*08b0*/  @P4 IADD3 R24, P6, R60, 0x20, RZ ;  /* 0x000000203c184810 */ /* 0x000fe40007fde0ff */
[----:B------:R-:W3:Y:S01]  /*08c0*/  @P5 LDC.64 R28, c[0x0][0x240] ;  /* 0x00009000ff1c5b82 */ /* 0x000ee20000000a00 */
[----:B--2---:R-:W-:Y:S01]  /*08d0*/  @P5 IMAD R26, R21, R18, RZ ;  /* 0x00000012151a5224 */ /* 0x004fe200078e02ff */
[----:B------:R-:W-:Y:S01]  /*08e0*/  @P4 IADD3.X R25, RZ, R61, RZ, P6, !PT ;  /* 0x0000003dff194210 */ /* 0x000fe200037fe4ff */
[----:B------:R-:W-:-:S04]  /*08f0*/  @P5 IMAD.WIDE.U32 R20, R27, R20, R22 ;  /* 0x000000141b145225 */ /* 0x000fc800078e0016 */
[----:B------:R-:W-:Y:S01]  /*0900*/  @P5 IMAD.MOV.U32 R22, RZ, RZ, R44 ;  /* 0x000000ffff165224 */ /* 0x000fe200078e002c */
[----:B------:R-:W-:Y:S01]  /*0910*/  @P5 IADD3 R21, R21, R33, RZ ;  /* 0x0000002115155210 */ /* 0x000fe20007ffe0ff */
[----:B------:R-:W-:Y:S01]  /*0920*/  @P5 IMAD.MOV.U32 R23, RZ, RZ, R45 ;  /* 0x000000ffff175224 */ /* 0x000fe200078e002d */
[C---:B-1----:R-:W-:Y:S01]  /*0930*/  @P5 LEA R30, P6, R20.reuse, R30, 0x1 ;  /* 0x0000001e141e5211 */ /* 0x042fe200078c08ff */
[----:B------:R-:W-:Y:S01]  /*0940*/  @P5 IMAD R27, R35, R19, R26 ;  /* 0x00000013231b5224 */ /* 0x000fe200078e021a */
[----:B------:R-:W1:Y:S01]  /*0950*/  @P3 LDC.64 R62, c[0x0][0x228] ;  /* 0x00008a00ff3e3b82 */ /* 0x000e620000000a00 */
[----:B------:R-:W-:Y:S01]  /*0960*/  @P4 IMAD R25, R25, R16, RZ ;  /* 0x0000001019194224 */ /* 0x000fe200078e02ff */
[----:B------:R-:W-:Y:S01]  /*0970*/  @P5 LEA.HI.X R31, R20, R31, R21, 0x1, P6 ;  /* 0x0000001f141f5211 */ /* 0x000fe200030f0c15 */
[----:B------:R-:W-:Y:S01]  /*0980*/  @P5 IMAD.WIDE.U32 R18, R35, R18, R22 ;  /* 0x0000001223125225 */ /* 0x000fe200078e0016 */
[----:B------:R-:W-:-:S03]  /*0990*/  @P4 MOV R20, R46 ;  /* 0x0000002e00144202 */ /* 0x000fc60000000f00 */
[----:B------:R-:W-:Y:S01]  /*09a0*/  @P4 IMAD.MOV.U32 R21, RZ, RZ, R47 ;  /* 0x000000ffff154224 */ /* 0x000fe200078e002f */
[----:B------:R-:W2:Y:S01]  /*09b0*/  @!P2 LDC.64 R64, c[0x0][0x228] ;  /* 0x00008a00ff40ab82 */ /* 0x000ea20000000a00 */
[----:B------:R-:W-:Y:S02]  /*09c0*/  @P4 IMAD R25, R24, R17, R25 ;  /* 0x0000001118194224 */ /* 0x000fe400078e0219 */
[----:B------:R-:W-:Y:S01]  /*09d0*/  @P5 IMAD.IADD R19, R19, 0x1, R27 ;  /* 0x0000000113135824 */ /* 0x000fe200078e021b */
[----:B---3--:R-:W-:Y:S01]  /*09e0*/  @P5 LEA R28, P6, R18, R28, 0x1 ;  /* 0x0000001c121c5211 */ /* 0x008fe200078c08ff */
[----:B------:R-:W-:-:S03]  /*09f0*/  @P4 IMAD.WIDE.U32 R16, R24, R16, R20 ;  /* 0x0000001018104225 */ /* 0x000fc600078e0014 */
[----:B------:R-:W3:Y:S01]  /*0a00*/  @P4 LDC.64 R26, c[0x0][0x248] ;  /* 0x00009200ff1a4b82 */ /* 0x000ee20000000a00 */
[----:B------:R-:W-:Y:S02]  /*0a10*/  @P5 LEA.HI.X R29, R18, R29, R19, 0x1, P6 ;  /* 0x0000001d121d5211 */ /* 0x000fe400030f0c13 */
[----:B------:R-:W-:Y:S02]  /*0a20*/  @P4 IADD3 R17, R17, R25, RZ ;  /* 0x0000001911114210 */ /* 0x000fe40007ffe0ff */
[----:B0-----:R-:W-:-:S03]  /*0a30*/  @P4 LEA R68, P6, R16, R68, 0x1 ;  /* 0x0000004410444211 */ /* 0x001fc600078c08ff */
[----:B------:R-:W0:Y:S01]  /*0a40*/  @P4 LDC.64 R24, c[0x0][0x240] ;  /* 0x00009000ff184b82 */ /* 0x000e220000000a00 */
[----:B------:R-:W-:Y:S01]  /*0a50*/  @P4 LEA.HI.X R69, R16, R69, R17, 0x1, P6 ;  /* 0x0000004510454211 */ /* 0x000fe200030f0c11 */
[----:B------:R-:W-:Y:S01]  /*0a60*/  @P3 IMAD.MOV.U32 R16, RZ, RZ, R46 ;  /* 0x000000ffff103224 */ /* 0x000fe200078e002e */
[----:B------:R-:W-:-:S05]  /*0a70*/  @P4 IADD3 R37, P6, R60, 0x20, RZ ;  /* 0x000000203c254810 */ /* 0x000fca0007fde0ff */
[--C-:B------:R-:W-:Y:S01]  /*0a80*/  @P4 IMAD.X R17, RZ, RZ, R61.reuse, P6 ;  /* 0x000000ffff114224 */ /* 0x100fe200030e063d */
[C---:B------:R-:W-:Y:S01]  /*0a90*/  @P3 IADD3 R33, P6, R60.reuse, 0x30, RZ ;  /* 0x000000303c213810 */ /* 0x040fe20007fde0ff */
[----:B------:R-:W0:Y:S04]  /*0aa0*/  @!P2 LDC.64 R42, c[0x0][0x248] ;  /* 0x00009200ff2aab82 */ /* 0x000e280000000a00 */
[----:B------:R-:W-:Y:S01]  /*0ab0*/  @P3 IMAD.X R35, RZ, RZ, R61, P6 ;  /* 0x000000ffff233224 */ /* 0x000fe200030e063d */
[----:B------:R-:W-:Y:S01]  /*0ac0*/  @!P2 IADD3 R23, P6, R60, 0x40, RZ ;  /* 0x000000403c17a810 */ /* 0x000fe20007fde0ff */
[----:B---3--:R-:W-:Y:S02]  /*0ad0*/  @P4 IMAD R18, R17, R26, RZ ;  /* 0x0000001a11124224 */ /* 0x008fe400078e02ff */
[----:B-1----:R-:W-:Y:S01]  /*0ae0*/  @P3 IMAD R20, R35, R62, RZ ;  /* 0x0000003e23143224 */ /* 0x002fe200078e02ff */
[----:B------:R-:W-:Y:S01]  /*0af0*/  @!P2 IADD3.X R19, RZ, R61, RZ, P6, !PT ;  /* 0x0000003dff13a210 */ /* 0x000fe200037fe4ff */
[----:B------:R-:W-:Y:S01]  /*0b00*/  @P3 IMAD.MOV.U32 R17, RZ, RZ, R47 ;  /* 0x000000ffff113224 */ /* 0x000fe200078e002f */
[----:B------:R-:W1:Y:S01]  /*0b10*/  @!P2 LDC.64 R34, c[0x0][0x210] ;  /* 0x00008400ff22ab82 */ /* 0x000e620000000a00 */
[----:B------:R-:W-:Y:S01]  /*0b20*/  @P4 IMAD R21, R37, R27, R18 ;  /* 0x0000001b25154224 */ /* 0x000fe200078e0212 */
[----:B------:R-:W-:Y:S01]  /*0b30*/  @P4 MOV R18, R44 ;  /* 0x0000002c00124202 */ /* 0x000fe20000000f00 */
[----:B--2---:R-:W-:-:S02]  /*0b40*/  @!P2 IMAD R22, R19, R64, RZ ;  /* 0x000000401316a224 */ /* 0x004fc400078e02ff */
[C---:B------:R-:W-:Y:S02]  /*0b50*/  @P3 IMAD R57, R33.reuse, R63, R20 ;  /* 0x0000003f21393224 */ /* 0x040fe400078e0214 */
[----:B------:R-:W-:Y:S01]  /*0b60*/  @P4 IMAD.MOV.U32 R19, RZ, RZ, R45 ;  /* 0x000000ffff134224 */ /* 0x000fe200078e002d */
[----:B------:R-:W2:Y:S01]  /*0b70*/  @P3 LDC.64 R38, c[0x0][0x240] ;  /* 0x00009000ff263b82 */ /* 0x000ea20000000a00 */
[----:B------:R-:W-:Y:S01]  /*0b80*/  @P3 IMAD.WIDE.U32 R62, R33, R62, R16 ;  /* 0x0000003e213e3225 */ /* 0x000fe200078e0010 */
[----:B------:R-:W-:-:S03]  /*0b90*/  CS2R R16, SRZ ;  /* 0x0000000000107805 */ /* 0x000fc6000001ff00 */
[----:B------:R-:W-:Y:S01]  /*0ba0*/  @P4 IMAD.WIDE.U32 R26, R37, R26, R18 ;  /* 0x0000001a251a4225 */ /* 0x000fe200078e0012 */
[----:B------:R-:W-:Y:S02]  /*0bb0*/  CS2R R18, SRZ ;  /* 0x0000000000127805 */ /* 0x000fe4000001ff00 */
[----:B------:R-:W3:Y:S01]  /*0bc0*/  @P3 LDC.64 R32, c[0x0][0x248] ;  /* 0x00009200ff203b82 */ /* 0x000ee20000000a00 */
[C---:B------:R-:W-:Y:S01]  /*0bd0*/  @!P2 IMAD R65, R23.reuse, R65, R22 ;  /* 0x000000411741a224 */ /* 0x040fe200078e0216 */
[C---:B0-----:R-:W-:Y:S01]  /*0be0*/  @P4 LEA R66, P6, R26.reuse, R24, 0x1 ;  /* 0x000000181a424211 */ /* 0x041fe200078c08ff */
[----:B------:R-:W-:Y:S01]  /*0bf0*/  @!P2 IMAD.WIDE.U32 R46, R23, R64, R46 ;  /* 0x00000040172ea225 */ /* 0x000fe200078e002e */
[----:B------:R-:W-:Y:S01]  /*0c00*/  CS2R R22, SRZ ;  /* 0x0000000000167805 */ /* 0x000fe2000001ff00 */
[----:B------:R-:W4:Y:S02]  /*0c10*/  @P5 LDG.E.128 R16, desc[UR4][R30.64] ;  /* 0x000000041e105981 */ /* 0x000f24000c1e1d00 */
[----:B------:R-:W-:Y:S01]  /*0c20*/  @P4 IMAD.IADD R27, R27, 0x1, R21 ;  /* 0x000000011b1b4824 */ /* 0x000fe200078e0215 */
[----:B------:R-:W-:Y:S01]  /*0c30*/  CS2R R20, SRZ ;  /* 0x0000000000147805 */ /* 0x000fe2000001ff00 */
[----:B------:R-:W0:Y:S03]  /*0c40*/  @P3 LDC.64 R36, c[0x0][0x210] ;  /* 0x00008400ff243b82 */ /* 0x000e260000000a00 */
[----:B------:R-:W-:-:S02]  /*0c50*/  @P4 LEA.HI.X R67, R26, R25, R27, 0x1, P6 ;  /* 0x000000191a434211 */ /* 0x000fc400030f0c1b */
[----:B------:R1:W4:Y:S01]  /*0c60*/  @P5 LDG.E.128 R20, desc[UR4][R28.64] ;  /* 0x000000041c145981 */ /* 0x000322000c1e1d00 */
[----:B------:R-:W-:-:S04]  /*0c70*/  @P3 IADD3 R59, P5, R60, 0x30, RZ ;  /* 0x000000303c3b3810 */ /* 0x000fc80007fbe0ff */
[----:B------:R-:W-:-:S05]  /*0c80*/  @P3 IADD3.X R41, RZ, R61, RZ, P5, !PT ;  /* 0x0000003dff293210 */ /* 0x000fca0002ffe4ff */
[----:B---3--:R-:W-:-:S04]  /*0c90*/  @P3 IMAD R40, R41, R32, RZ ;  /* 0x0000002029283224 */ /* 0x008fc800078e02ff */
[----:B------:R-:W-:Y:S02]  /*0ca0*/  @P3 IMAD R33, R59, R33, R40 ;  /* 0x000000213b213224 */ /* 0x000fe400078e0228 */
[----:B------:R-:W3:Y:S01]  /*0cb0*/  @!P2 LDC.64 R40, c[0x0][0x240] ;  /* 0x00009000ff28ab82 */ /* 0x000ee20000000a00 */
[----:B------:R-:W-:Y:S02]  /*0cc0*/  CS2R R24, SRZ ;  /* 0x0000000000187805 */ /* 0x000fe4000001ff00 */
[----:B------:R-:W-:Y:S02]  /*0cd0*/  CS2R R26, SRZ ;  /* 0x00000000001a7805 */ /* 0x000fe4000001ff00 */
[----:B-1----:R-:W-:Y:S02]  /*0ce0*/  CS2R R28, SRZ ;  /* 0x00000000001c7805 */ /* 0x002fe4000001ff00 */
[----:B------:R-:W-:Y:S02]  /*0cf0*/  CS2R R30, SRZ ;  /* 0x00000000001e7805 */ /* 0x000fe4000001ff00 */
[----:B------:R-:W-:Y:S01]  /*0d00*/  @!P2 IADD3 R64, P5, R60, 0x40, RZ ;  /* 0x000000403c40a810 */ /* 0x000fe20007fbe0ff */
[----:B------:R-:W4:Y:S04]  /*0d10*/  @P4 LDG.E.128 R24, desc[UR4][R68.64] ;  /* 0x0000000444184981 */ /* 0x000f28000c1e1d00 */
[----:B------:R1:W4:Y:S01]  /*0d20*/  @P4 LDG.E.128 R28, desc[UR4][R66.64] ;  /* 0x00000004421c4981 */ /* 0x000322000c1e1d00 */
[----:B------:R-:W-:Y:S01]  /*0d30*/  @!P2 IMAD.IADD R47, R47, 0x1, R65 ;  /* 0x000000012f2fa824 */ /* 0x000fe200078e0241 */
[----:B------:R-:W-:Y:S01]  /*0d40*/  @!P2 LEA R60, P4, R46, R34, 0x1 ;  /* 0x000000222e3ca211 */ /* 0x000fe200078808ff */
[----:B-1----:R-:W-:-:S04]  /*0d50*/  @P3 IMAD.WIDE.U32 R66, R59, R32, R44 ;  /* 0x000000203b423225 */ /* 0x002fc800078e002c */
[----:B------:R-:W-:Y:S01]  /*0d60*/  @!P2 IMAD.X R59, RZ, RZ, R61, P5 ;  /* 0x000000ffff3ba224 */ /* 0x000fe200028e063d */
[----:B--2---:R-:W-:Y:S01]  /*0d70*/  @P3 LEA R68, P5, R66, R38, 0x1 ;  /* 0x0000002642443211 */ /* 0x004fe200078a08ff */
[----:B------:R-:W-:Y:S02]  /*0d80*/  @P3 IMAD.IADD R33, R67, 0x1, R33 ;  /* 0x0000000143213824 */ /* 0x000fe400078e0221 */
[-C--:B------:R-:W-:Y:S01]  /*0d90*/  @!P2 IMAD R59, R59, R42.reuse, RZ ;  /* 0x0000002a3b3ba224 */ /* 0x080fe200078e02ff */
[----:B------:R-:W-:Y:S01]  /*0da0*/  @!P2 LEA.HI.X R61, R46, R35, R47, 0x1, P4 ;  /* 0x000000232e3da211 */ /* 0x000fe200020f0c2f */
[----:B------:R-:W-:Y:S01]  /*0db0*/  @!P2 IMAD.WIDE.U32 R44, R64, R42, R44 ;  /* 0x0000002a402ca225 */ /* 0x000fe200078e002c */
[----:B------:R-:W-:Y:S02]  /*0dc0*/  @P3 IADD3 R57, R63, R57, RZ ;  /* 0x000000393f393210 */ /* 0x000fe40007ffe0ff */
[----:B0-----:R-:W-:Y:S01]  /*0dd0*/  @P3 LEA R46, P4, R62, R36, 0x1 ;  /* 0x000000243e2e3211 */ /* 0x001fe200078808ff */
[----:B------:R-:W-:Y:S01]  /*0de0*/  @!P2 IMAD R43, R64, R43, R59 ;  /* 0x0000002b402ba224 */ /* 0x000fe200078e023b */
[----:B------:R-:W-:-:S02]  /*0df0*/  @P3 LEA.HI.X R69, R66, R39, R33, 0x1, P5 ;  /* 0x0000002742453211 */ /* 0x000fc400028f0c21 */
[----:B------:R-:W-:Y:S02]  /*0e00*/  CS2R R32, SRZ ;  /* 0x0000000000207805 */ /* 0x000fe4000001ff00 */
[----:B------:R-:W-:Y:S02]  /*0e10*/  CS2R R34, SRZ ;  /* 0x0000000000227805 */ /* 0x000fe4000001ff00 */
[----:B------:R-:W-:Y:S01]  /*0e20*/  @P3 LEA.HI.X R47, R62, R37, R57, 0x1, P4 ;  /* 0x000000253e2f3211 */ /* 0x000fe200020f0c39 */
[----:B------:R-:W-:Y:S01]  /*0e30*/  @!P2 IMAD.IADD R42, R45, 0x1, R43 ;  /* 0x000000012d2aa824 */ /* 0x000fe200078e022b */
[C---:B---3--:R-:W-:Y:S02]  /*0e40*/  @!P2 LEA R62, P4, R44.reuse, R40, 0x1 ;  /* 0x000000282c3ea211 */ /* 0x048fe400078808ff */
[----:B------:R-:W-:Y:S02]  /*0e50*/  CS2R R36, SRZ ;  /* 0x0000000000247805 */ /* 0x000fe4000001ff00 */
[----:B------:R-:W-:Y:S01]  /*0e60*/  CS2R R38, SRZ ;  /* 0x0000000000267805 */ /* 0x000fe2000001ff00 */
[----:B------:R0:W2:Y:S01]  /*0e70*/  @P3 LDG.E.128 R32, desc[UR4][R46.64] ;  /* 0x000000042e203981 */ /* 0x0000a2000c1e1d00 */
[----:B------:R-:W-:-:S02]  /*0e80*/  @!P2 LEA.HI.X R63, R44, R41, R42, 0x1, P4 ;  /* 0x000000292c3fa211 */ /* 0x000fc400020f0c2a */
[----:B------:R-:W-:Y:S02]  /*0e90*/  CS2R R40, SRZ ;  /* 0x0000000000287805 */ /* 0x000fe4000001ff00 */
[----:B------:R-:W-:Y:S02]  /*0ea0*/  CS2R R42, SRZ ;  /* 0x00000000002a7805 */ /* 0x000fe4000001ff00 */
[----:B------:R-:W-:Y:S01]  /*0eb0*/  CS2R R44, SRZ ;  /* 0x00000000002c7805 */ /* 0x000fe2000001ff00 */
[----:B------:R-:W3:Y:S04]  /*0ec0*/  @P3 LDG.E.128 R36, desc[UR4][R68.64] ;  /* 0x0000000444243981 */ /* 0x000ee8000c1e1d00 */
[----:B------:R1:W3:Y:S01]  /*0ed0*/  @!P2 LDG.E.128 R40, desc[UR4][R60.64] ;  /* 0x000000043c28a981 */ /* 0x0002e2000c1e1d00 */
[----:B0-----:R-:W-:-:S06]  /*0ee0*/  CS2R R46, SRZ ;  /* 0x00000000002e7805 */ /* 0x001fcc000001ff00 */
[----:B------:R0:W3:Y:S01]  /*0ef0*/  @!P2 LDG.E.128 R44, desc[UR4][R62.64] ;  /* 0x000000043e2ca981 */ /* 0x0000e2000c1e1d00 */
[----:B----4-:R-:W-:Y:S02]  /*0f00*/  LOP3.LUT R57, R8, 0xffff0000, RZ, 0xc0, !PT ;  /* 0xffff000008397812 */ /* 0x010fe400078ec0ff */
        /* <DEDUP_REMOVED lines=8> */
[----:B-1----:R-:W-:Y:S01]  /*0f90*/  LOP3.LUT R60, R13, 0xffff0000, RZ, 0xc0, !PT ;  /* 0xffff00000d3c7812 */ /* 0x002fe200078ec0ff */
[----:B------:R-:W-:Y:S01]  /*0fa0*/  FFMA.FTZ R12, R12, R57, R59 ;  /* 0x000000390c0c7223 */ /* 0x000fe2000001003b */
[----:B------:R-:W-:Y:S02]  /*0fb0*/  IMAD.U32 R8, R10, 0x10000, RZ ;  /* 0x000100000a087824 */ /* 0x000fe400078e00ff */
        /* <DEDUP_REMOVED lines=8> */
[----:B------:R-:W-:-:S03]  /*1040*/  LOP3.LUT R10, R15, 0xffff0000, RZ, 0xc0, !PT ;  /* 0xffff00000f0a7812 */ /* 0x000fc600078ec0ff */
[----:B------:R-:W-:Y:S01]  /*1050*/  FFMA.FTZ R8, R8, R13, R9 ;  /* 0x0000000d08087223 */ /* 0x000fe20000010009 */
[----:B------:R-:W-:-:S05]  /*1060*/  LOP3.LUT R11, R11, 0xffff0000, RZ, 0xc0, !PT ;  /* 0xffff00000b0b7812 */ /* 0x000fca00078ec0ff */
[----:B------:R-:W-:Y:S01]  /*1070*/  FFMA.FTZ R8, R11, R10, R8 ;  /* 0x0000000a0b087223 */ /* 0x000fe20000010008 */
[C---:B------:R-:W-:Y:S01]  /*1080*/  LOP3.LUT R59, R16.reuse, 0xffff0000, RZ, 0xc0, !PT ;  /* 0xffff0000103b7812 */ /* 0x040fe200078ec0ff */
[----:B------:R-:W-:Y:S01]  /*1090*/  IMAD.U32 R13, R16, 0x10000, RZ ;  /* 0x00010000100d7824 */ /* 0x000fe200078e00ff */
[C---:B0-----:R-:W-:Y:S01]  /*10a0*/  LOP3.LUT R62, R20.reuse, 0xffff0000, RZ, 0xc0, !PT ;  /* 0xffff0000143e7812 */ /* 0x041fe200078ec0ff */
[C---:B------:R-:W-:Y:S01]  /*10b0*/  IMAD.U32 R57, R21.reuse, 0x10000, RZ ;  /* 0x0001000015397824 */ /* 0x040fe200078e00ff */
[----:B------:R-:W-:Y:S02]  /*10c0*/  SHF.L.U32 R60, R20, 0x10, RZ ;  /* 0x00000010143c7819 */ /* 0x000fe400000006ff */
[----:B------:R-:W-:Y:S02]  /*10d0*/  LOP3.LUT R20, R21, 0xffff0000, RZ, 0xc0, !PT ;  /* 0xffff000015147812 */ /* 0x000fe400078ec0ff */
[C---:B------:R-:W-:Y:S02]  /*10e0*/  SHF.L.U32 R16, R22.reuse, 0x10, RZ ;  /* 0x0000001016107819 */ /* 0x040fe400000006ff */
[----:B------:R-:W-:Y:S01]  /*10f0*/  LOP3.LUT R15, R22, 0xffff0000, RZ, 0xc0, !PT ;  /* 0xffff0000160f7812 */ /* 0x000fe200078ec0ff */
[----:B------:R-:W-:Y:S01]  /*1100*/  FMUL.FTZ R62, R59, R62 ;  /* 0x0000003e3b3e7220 */ /* 0x000fe20000410000 */
[----:B------:R-:W-:-:S02]  /*1110*/  SHF.L.U32 R12, R17, 0x10, RZ ;  /* 0x00000010110c7819 */ /* 0x000fc400000006ff */
[----:B------:R-:W-:Y:S01]  /*1120*/  LOP3.LUT R17, R17, 0xffff0000, RZ, 0xc0, !PT ;  /* 0xffff000011117812 */ /* 0x000fe200078ec0ff */
[----:B------:R-:W-:Y:S01]  /*1130*/  IMAD.U32 R14, R23, 0x10000, RZ ;  /* 0x00010000170e7824 */ /* 0x000fe200078e00ff */
[----:B------:R-:W-:Y:S02]  /*1140*/  LOP3.LUT R21, R24, 0xffff0000, RZ, 0xc0, !PT ;  /* 0xffff000018157812 */ /* 0x000fe400078ec0ff */
[----:B------:R-:W-:-:S05]  /*1150*/  LOP3.LUT R22, R28, 0xffff0000, RZ, 0xc0, !PT ;  /* 0xffff00001c167812 */ /* 0x000fca00078ec0ff */
[----:B------:R-:W-:Y:S01]  /*1160*/  FMUL.FTZ R59, R21, R22 ;  /* 0x00000016153b7220 */ /* 0x000fe20000410000 */
[----:B------:R-:W-:Y:S01]  /*1170*/  FFMA.FTZ R21, R13, R60, R62 ;  /* 0x0000003c0d157223 */ /* 0x000fe2000001003e */
[----:B------:R-:W-:Y:S01]  /*1180*/  LOP3.LUT R10, R23, 0xffff0000, RZ, 0xc0, !PT ;  /* 0xffff0000170a7812 */ /* 0x000fe200078ec0ff */
[----:B------:R-:W-:Y:S01]  /*1190*/  IMAD.U32 R23, R28, 0x10000, RZ ;  /* 0x000100001c177824 */ /* 0x000fe200078e00ff */
[----:B------:R-:W-:Y:S01]  /*11a0*/  SHF.L.U32 R24, R24, 0x10, RZ ;  /* 0x0000001018187819 */ /* 0x000fe200000006ff */
[----:B------:R-:W-:Y:S01]  /*11b0*/  FFMA.FTZ R12, R12, R57, R21 ;  /* 0x000000390c0c7223 */ /* 0x000fe20000010015 */
[----:B------:R-:W-:Y:S01]  /*11c0*/  IMAD.U32 R11, R18, 0x10000, RZ ;  /* 0x00010000120b7824 */ /* 0x000fe200078e00ff */
[----:B------:R-:W-:Y:S02]  /*11d0*/  SHF.L.U32 R13, R25, 0x10, RZ ;  /* 0x00000010190d7819 */ /* 0x000fe400000006ff */
[----:B------:R-:W-:Y:S01]  /*11e0*/  FFMA.FTZ R20, R17, R20, R12 ;  /* 0x0000001411147223 */ /* 0x000fe2000001000c */
[----:B------:R-:W-:-:S02]  /*11f0*/  IMAD.U32 R22, R29, 0x10000, RZ ;  /* 0x000100001d167824 */ /* 0x000fc400078e00ff */
[----:B------:R-:W-:Y:S01]  /*1200*/  FFMA.FTZ R28, R24, R23, R59 ;  /* 0x00000017181c7223 */ /* 0x000fe2000001003b */
[----:B------:R-:W-:Y:S01]  /*1210*/  LOP3.LUT R18, R18, 0xffff0000, RZ, 0xc0, !PT ;  /* 0xffff000012127812 */ /* 0x000fe200078ec0ff */
[----:B------:R-:W-:Y:S01]  /*1220*/  FFMA.FTZ R17, R11, R16, R20 ;  /* 0x000000100b117223 */ /* 0x000fe20000010014 */
[----:B------:R-:W-:Y:S01]  /*1230*/  LOP3.LUT R25, R25, 0xffff0000, RZ, 0xc0, !PT ;  /* 0xffff000019197812 */ /* 0x000fe200078ec0ff */
[----:B------:R-:W-:Y:S01]  /*1240*/  FFMA.FTZ R22, R13, R22, R28 ;  /* 0x000000160d167223 */ /* 0x000fe2000001001c */
[----:B------:R-:W-:Y:S01]  /*1250*/  LOP3.LUT R24, R29, 0xffff0000, RZ, 0xc0, !PT ;  /* 0xffff00001d187812 */ /* 0x000fe200078ec0ff */
[----:B------:R-:W-:Y:S01]  /*1260*/  FFMA.FTZ R18, R18, R15, R17 ;  /* 0x0000000f12127223 */ /* 0x000fe20000010011 */
[----:B------:R-:W-:Y:S01]  /*1270*/  SHF.L.U32 R12, R26, 0x10, RZ ;  /* 0x000000101a0c7819 */ /* 0x000fe200000006ff */
[----:B------:R-:W-:Y:S02]  /*1280*/  IMAD.U32 R13, R30, 0x10000, RZ ;  /* 0x000100001e0d7824 */ /* 0x000fe400078e00ff */
[----:B------:R-:W-:Y:S01]  /*1290*/  FFMA.FTZ R25, R25, R24, R22 ;  /* 0x0000001819197223 */ /* 0x000fe20000010016 */
[----:B------:R-:W-:-:S02]  /*12a0*/  LOP3.LUT R26, R26, 0xffff0000, RZ, 0xc0, !PT ;  /* 0xffff00001a1a7812 */ /* 0x000fc400078ec0ff */
[----:B------:R-:W-:Y:S02]  /*12b0*/  LOP3.LUT R11, R30, 0xffff0000, RZ, 0xc0, !PT ;  /* 0xffff00001e0b7812 */ /* 0x000fe400078ec0ff */
[C---:B--2---:R-:W-:Y:S02]  /*12c0*/  SHF.L.U32 R15, R32.reuse, 0x10, RZ ;  /* 0x00000010200f7819 */ /* 0x044fe400000006ff */
[----:B------:R-:W-:Y:S02]  /*12d0*/  LOP3.LUT R32, R32, 0xffff0000, RZ, 0xc0, !PT ;  /* 0xffff000020207812 */ /* 0x000fe400078ec0ff */
[----:B---3--:R-:W-:Y:S01]  /*12e0*/  LOP3.LUT R23, R36, 0xffff0000, RZ, 0xc0, !PT ;  /* 0xffff000024177812 */ /* 0x008fe200078ec0ff */
[----:B------:R-:W-:Y:S01]  /*12f0*/  FFMA.FTZ R25, R12, R13, R25 ;  /* 0x0000000d0c197223 */ /* 0x000fe20000010019 */
[----:B------:R-:W-:Y:S02]  /*1300*/  SHF.L.U32 R22, R36, 0x10, RZ ;  /* 0x0000001024167819 */ /* 0x000fe400000006ff */
[----:B------:R-:W-:Y:S01]  /*1310*/  LOP3.LUT R17, R40, 0xffff0000, RZ, 0xc0, !PT ;  /* 0xffff000028117812 */ /* 0x000fe200078ec0ff */
[----:B------:R-:W-:Y:S01]  /*1320*/  FMUL.FTZ R32, R32, R23 ;  /* 0x0000001720207220 */ /* 0x000fe20000410000 */
[----:B------:R-:W-:-:S02]  /*1330*/  SHF.L.U32 R40, R40, 0x10, RZ ;  /* 0x0000001028287819 */ /* 0x000fc400000006ff */
[C---:B------:R-:W-:Y:S01]  /*1340*/  LOP3.LUT R24, R44.reuse, 0xffff0000, RZ, 0xc0, !PT ;  /* 0xffff00002c187812 */ /* 0x040fe200078ec0ff */
[----:B------:R-:W-:Y:S02]  /*1350*/  IMAD.U32 R23, R44, 0x10000, RZ ;  /* 0x000100002c177824 */ /* 0x000fe400078e00ff */
[----:B------:R-:W-:Y:S01]  /*1360*/  FFMA.FTZ R11, R26, R11, R25 ;  /* 0x0000000b1a0b7223 */ /* 0x000fe20000010019 */
[----:B------:R-:W-:Y:S02]  /*1370*/  IMAD.U32 R21, R33, 0x10000, RZ ;  /* 0x0001000021157824 */ /* 0x000fe400078e00ff */
[----:B------:R-:W-:Y:S01]  /*1380*/  FMUL.FTZ R17, R17, R24 ;  /* 0x0000001811117220 */ /* 0x000fe20000410000 */
[----:B------:R-:W-:Y:S02]  /*1390*/  IMAD.U32 R26, R37, 0x10000, RZ ;  /* 0x00010000251a7824 */ /* 0x000fe400078e00ff */
[----:B------:R-:W-:Y:S01]  /*13a0*/  FFMA.FTZ R32, R15, R22, R32 ;  /* 0x000000160f207223 */ /* 0x000fe20000010020 */
[----:B------:R-:W-:Y:S01]  /*13b0*/  SHF.L.U32 R16, R27, 0x10, RZ ;  /* 0x000000101b107819 */ /* 0x000fe200000006ff */
[----:B------:R-:W-:Y:S01]  /*13c0*/  IMAD.U32 R13, R31, 0x10000, RZ ;  /* 0x000100001f0d7824 */ /* 0x000fe200078e00ff */
[----:B------:R-:W-:Y:S01]  /*13d0*/  SHF.L.U32 R15, R41, 0x10, RZ ;  /* 0x00000010290f7819 */ /* 0x000fe200000006ff */
        /* <DEDUP_REMOVED lines=10> */
[----:B------:R-:W-:Y:S02]  /*1480*/  SHF.L.U32 R11, R34, 0x10, RZ ;  /* 0x00000010220b7819 */ /* 0x000fe400000006ff */
[----:B------:R-:W-:Y:S01]  /*1490*/  SHF.L.U32 R30, R38, 0x10, RZ ;  /* 0x00000010261e7819 */ /* 0x000fe200000006ff */
[----:B------:R-:W-:Y:S01]  /*14a0*/  IMAD.U32 R22, R46, 0x10000, RZ ;  /* 0x000100002e167824 */ /* 0x000fe200078e00ff */
[----:B------:R-:W-:Y:S01]  /*14b0*/  SHF.L.U32 R15, R42, 0x10, RZ ;  /* 0x000000102a0f7819 */ /* 0x000fe200000006ff */
[----:B------:R-:W-:Y:S01]  /*14c0*/  FFMA.FTZ R24, R41, R24, R40 ;  /* 0x0000001829187223 */ /* 0x000fe20000010028 */
[----:B------:R-:W-:Y:S01]  /*14d0*/  IMAD.U32 R9, R19, 0x10000, RZ ;  /* 0x0001000013097824 */ /* 0x000fe200078e00ff */
[----:B------:R-:W-:Y:S01]  /*14e0*/  LOP3.LUT R34, R34, 0xffff0000, RZ, 0xc0, !PT ;  /* 0xffff000022227812 */ /* 0x000fe200078ec0ff */
[----:B------:R-:W-:Y:S01]  /*14f0*/  FFMA.FTZ R11, R11, R30, R26 ;  /* 0x0000001e0b0b7223 */ /* 0x000fe2000001001a */
[----:B------:R-:W-:Y:S01]  /*1500*/  LOP3.LUT R13, R38, 0xffff0000, RZ, 0xc0, !PT ;  /* 0xffff0000260d7812 */ /* 0x000fe200078ec0ff */
        /* <DEDUP_REMOVED lines=17> */
[----:B------:R-:W-:Y:S02]  /*1620*/  LOP3.LUT R43, R43, 0xffff0000, RZ, 0xc0, !PT ;  /* 0xffff00002b2b7812 */ /* 0x000fe400078ec0ff */
[----:B------:R-:W-:Y:S01]  /*1630*/  LOP3.LUT R20, R47, 0xffff0000, RZ, 0xc0, !PT ;  /* 0xffff00002f147812 */ /* 0x000fe200078ec0ff */
[----:B------:R-:W-:Y:S01]  /*1640*/  FFMA.FTZ R18, R35, R18, R34 ;  /* 0x0000001223127223 */ /* 0x000fe20000010022 */
[----:B------:R-:W-:Y:S01]  /*1650*/  FFMA.FTZ R14, R19, R10, R14 ;  /* 0x0000000a130e7223 */ /* 0x000fe2000001000e */
[----:B------:R-:W-:Y:S02]  /*1660*/  FFMA.FTZ R16, R27, R12, R16 ;  /* 0x0000000c1b107223 */ /* 0x000fe40000010010 */
[----:B------:R-:W-:Y:S01]  /*1670*/  FFMA.FTZ R20, R43, R20, R22 ;  /* 0x000000142b147223 */ /* 0x000fe20000010016 */
[----:B------:R-:W0:Y:S04]  /*1680*/  SHFL.BFLY PT, R15, R18, 0x8, 0x1f ;  /* 0x0d001f00120f7f89 */ /* 0x000e2800000e0000 */
[----:B------:R-:W1:Y:S04]  /*1690*/  SHFL.BFLY PT, R9, R8, 0x8, 0x1f ;  /* 0x0d001f0008097f89 */ /* 0x000e6800000e0000 */
[----:B------:R-:W2:Y:S04]  /*16a0*/  SHFL.BFLY PT, R11, R14, 0x8, 0x1f ;  /* 0x0d001f000e0b7f89 */ /* 0x000ea800000e0000 */
[----:B------:R-:W3:Y:S04]  /*16b0*/  SHFL.BFLY PT, R13, R16, 0x8, 0x1f ;  /* 0x0d001f00100d7f89 */ /* 0x000ee800000e0000 */
[----:B------:R-:W4:Y:S01]  /*16c0*/  SHFL.BFLY PT, R19, R20, 0x8, 0x1f ;  /* 0x0d001f0014137f89 */ /* 0x000f2200000e0000 */
[----:B0-----:R-:W-:Y:S01]  /*16d0*/  FADD.FTZ R17, R18, R15 ;  /* 0x0000000f12117221 */ /* 0x001fe20000010000 */
[----:B-1----:R-:W-:Y:S01]  /*16e0*/  FADD.FTZ R9, R8, R9 ;  /* 0x0000000908097221 */ /* 0x002fe20000010000 */
[----:B--2---:R-:W-:Y:S01]  /*16f0*/  FADD.FTZ R12, R14, R11 ;  /* 0x0000000b0e0c7221 */ /* 0x004fe20000010000 */
[----:B---3--:R-:W-:Y:S01]  /*1700*/  FADD.FTZ R13, R16, R13 ;  /* 0x0000000d100d7221 */ /* 0x008fe20000010000 */
[----:B----4-:R-:W-:Y:S01]  /*1710*/  FADD.FTZ R21, R20, R19 ;  /* 0x0000001314157221 */ /* 0x010fe20000010000 */
        /* <DEDUP_REMOVED lines=20> */
[----:B------:R-:W0:Y:S01]  /*1860*/  SHFL.BFLY PT, R18, R19, 0x1, 0x1f ;  /* 0x0c201f0013127f89 */ /* 0x000e2200000e0000 */
[----:B------:R-:W-:Y:S01]  /*1870*/  @P1 IMAD R53, R0, 0x50, R53 ;  /* 0x0000005000351824 */ /* 0x000fe200078e0235 */
[----:B------:R-:W1:Y:S02]  /*1880*/  LDC.64 R8, c[0x0][0x2d0] ;  /* 0x0000b400ff087b82 */ /* 0x000e640000000a00 */
[----:B------:R-:W2:Y:S04]  /*1890*/  SHFL.BFLY PT, R12, R11, 0x1, 0x1f ;  /* 0x0c201f000b0c7f89 */ /* 0x000ea800000e0000 */
[----:B------:R-:W3:Y:S04]  /*18a0*/  SHFL.BFLY PT, R14, R13, 0x1, 0x1f ;  /* 0x0c201f000d0e7f89 */ /* 0x000ee800000e0000 */
[----:B------:R-:W4:Y:S04]  /*18b0*/  SHFL.BFLY PT, R15, R16, 0x1, 0x1f ;  /* 0x0c201f00100f7f89 */ /* 0x000f2800000e0000 */
[----:B------:R-:W4:Y:S01]  /*18c0*/  SHFL.BFLY PT, R20, R17, 0x1, 0x1f ;  /* 0x0c201f0011147f89 */ /* 0x000f2200000e0000 */
[----:B------:R-:W-:Y:S01]  /*18d0*/  @P1 IMAD.HI R53, R53, 0x66666667, RZ ;  /* 0x6666666735351827 */ /* 0x000fe200078e02ff */
[----:B------:R-:W-:-:S04]  /*18e0*/  ISETP.NE.AND P2, PT, R55, RZ, PT ;  /* 0x000000ff3700720c */ /* 0x000fc80003f45270 */
[----:B------:R-:W-:-:S04]  /*18f0*/  @P1 SHF.R.U32.HI R10, RZ, 0x1f, R53 ;  /* 0x0000001fff0a1819 */ /* 0x000fc80000011635 */
[----:B------:R-:W-:Y:S01]  /*1900*/  @P1 LEA.HI.SX32 R53, R53, R10, 0x1b ;  /* 0x0000000a35351211 */ /* 0x000fe200078fdaff */
[----:B------:R-:W-:Y:S01]  /*1910*/  HFMA2.MMA R10, -RZ, RZ, 0, 0 ;  /* 0x00000000ff0a7435 */ /* 0x000fe200000001ff */
[----:B------:R-:W-:Y:S01]  /*1920*/  BSSY B0, `(.L_x_1126) ;  /* 0x0000028000007945 */ /* 0x000fe20003800000 */
[----:B0-----:R-:W-:Y:S01]  /*1930*/  FADD.FTZ R18, R19, R18 ;  /* 0x0000001213127221 */ /* 0x001fe20000010000 */
[----:B--2---:R-:W-:Y:S01]  /*1940*/  FADD.FTZ R21, R11, R12 ;  /* 0x0000000c0b157221 */ /* 0x004fe20000010000 */
[----:B---3--:R-:W-:Y:S02]  /*1950*/  FADD.FTZ R22, R13, R14 ;  /* 0x0000000e0d167221 */ /* 0x008fe40000010000 */
[----:B------:R-:W-:Y:S02]  /*1960*/  @P1 IMAD R10, R53, 0x50, RZ ;  /* 0x00000050350a1824 */ /* 0x000fe400078e02ff */
[----:B----4-:R-:W-:Y:S01]  /*1970*/  FADD.FTZ R15, R16, R15 ;  /* 0x0000000f100f7221 */ /* 0x010fe20000010000 */
[----:B------:R-:W-:Y:S01]  /*1980*/  FADD.FTZ R19, R17, R20 ;  /* 0x0000001411137221 */ /* 0x000fe20000010000 */
[----:B------:R-:W-:Y:S06]  /*1990*/  @P2 BRA `(.L_x_1127) ;  /* 0x0000000000802947 */ /* 0x000fec0003800000 */
[----:B------:R-:W0:Y:S01]  /*19a0*/  LDC.64 R16, c[0x0][0x278] ;  /* 0x00009e00ff107b82 */ /* 0x000e220000000a00 */
[----:B------:R-:W-:Y:S01]  /*19b0*/  SHF.R.S32.HI R14, RZ, 0x1f, R10 ;  /* 0x0000001fff0e7819 */ /* 0x000fe2000001140a */
[----:B------:R-:W-:Y:S01]  /*19c0*/  ULDC.64 UR8, c[0x0][0x280] ;  /* 0x0000a00000087ab9 */ /* 0x000fe20000000a00 */
[C---:B------:R-:W-:Y:S02]  /*19d0*/  IADD3 R12, P1, R5.reuse, R10, RZ ;  /* 0x0000000a050c7210 */ /* 0x040fe40007f3e0ff */
[-C--:B------:R-:W-:Y:S02]  /*19e0*/  ISETP.GE.AND P2, PT, R54, R7.reuse, PT ;  /* 0x000000073600720c */ /* 0x080fe40003f46270 */
[----:B------:R-:W-:Y:S02]  /*19f0*/  LEA.HI.X.SX32 R13, R5, R14, 0x1, P1 ;  /* 0x0000000e050d7211 */ /* 0x000fe400008f0eff */
[-C--:B------:R-:W-:Y:S02]  /*1a00*/  ISETP.GE.AND P1, PT, R56, R7.reuse, PT ;  /* 0x000000073800720c */ /* 0x080fe40003f26270 */
[----:B------:R-:W-:-:S02]  /*1a10*/  ISETP.GE.AND P5, PT, R50, R7, PT ;  /* 0x000000073200720c */ /* 0x000fc40003fa6270 */
[----:B------:R-:W-:Y:S02]  /*1a20*/  ISETP.GE.AND P4, PT, R52, R7, PT ;  /* 0x000000073400720c */ /* 0x000fe40003f86270 */
[----:B------:R-:W-:Y:S01]  /*1a30*/  FSEL R15, R15, RZ, !P2 ;  /* 0x000000ff0f0f7208 */ /* 0x000fe20005000000 */
[C---:B0-----:R-:W-:Y:S02]  /*1a40*/  IMAD R14, R16.reuse, UR7, RZ ;  /* 0x00000007100e7c24 */ /* 0x041fe4000f8e02ff */
[----:B------:R-:W-:-:S04]  /*1a50*/  IMAD.WIDE.U32 R12, R16, UR6, R12 ;  /* 0x00000006100c7c25 */ /* 0x000fc8000f8e000c */
[----:B------:R-:W-:Y:S01]  /*1a60*/  IMAD R11, R17, UR6, R14 ;  /* 0x00000006110b7c24 */ /* 0x000fe2000f8e020e */
[----:B------:R-:W-:-:S03]  /*1a70*/  FSEL R17, R18, RZ, !P1 ;  /* 0x000000ff12117208 */ /* 0x000fc60004800000 */
[----:B------:R-:W-:Y:S02]  /*1a80*/  IMAD.IADD R13, R13, 0x1, R11 ;  /* 0x000000010d0d7824 */ /* 0x000fe400078e020b */
[----:B------:R-:W-:Y:S02]  /*1a90*/  IMAD R11, R49, UR8, RZ ;  /* 0x00000008310b7c24 */ /* 0x000fe4000f8e02ff */
[----:B------:R-:W-:-:S04]  /*1aa0*/  IMAD.WIDE.U32 R12, R6, UR8, R12 ;  /* 0x00000008060c7c25 */ /* 0x000fc8000f8e000c */
[----:B------:R-:W-:Y:S01]  /*1ab0*/  IMAD R14, R6, UR9, R11 ;  /* 0x00000009060e7c24 */ /* 0x000fe2000f8e020b */
[----:B------:R-:W-:Y:S01]  /*1ac0*/  IADD3 R11, P3, R50, R12, RZ ;  /* 0x0000000c320b7210 */ /* 0x000fe20007f7e0ff */
[----:B------:R-:W-:-:S03]  /*1ad0*/  ULDC.64 UR8, c[0x0][0x260] ;  /* 0x0000980000087ab9 */ /* 0x000fc60000000a00 */
[----:B------:R-:W-:Y:S02]  /*1ae0*/  IADD3.X R14, R51, R13, R14, P3, !PT ;  /* 0x0000000d330e7210 */ /* 0x000fe40001ffe40e */
[C---:B------:R-:W-:Y:S02]  /*1af0*/  LEA R12, P6, R11.reuse, UR8, 0x2 ;  /* 0x000000080b0c7c11 */ /* 0x040fe4000f8c10ff */
[----:B------:R-:W-:Y:S02]  /*1b00*/  ISETP.GE.AND P3, PT, R58, R7, PT ;  /* 0x000000073a00720c */ /* 0x000fe40003f66270 */
[----:B------:R-:W-:Y:S02]  /*1b10*/  LEA.HI.X R13, R11, UR9, R14, 0x2, P6 ;  /* 0x000000090b0d7c11 */ /* 0x000fe4000b0f140e */
[----:B------:R-:W-:Y:S02]  /*1b20*/  FSEL R7, R21, RZ, !P5 ;  /* 0x000000ff15077208 */ /* 0x000fe40006800000 */
[----:B------:R-:W-:Y:S01]  /*1b30*/  FSEL R11, R22, RZ, !P4 ;  /* 0x000000ff160b7208 */ /* 0x000fe20006000000 */
[----:B------:R0:W-:Y:S01]  /*1b40*/  STG.E desc[UR4][R12.64+0x80], R15 ;  /* 0x0000800f0c007986 */ /* 0x0001e2000c101904 */
[----:B------:R-:W-:-:S03]  /*1b50*/  FSEL R19, R19, RZ, !P3 ;  /* 0x000000ff13137208 */ /* 0x000fc60005800000 */
[----:B------:R0:W-:Y:S04]  /*1b60*/  STG.E desc[UR4][R12.64], R7 ;  /* 0x000000070c007986 */ /* 0x0001e8000c101904 */
[----:B------:R0:W-:Y:S04]  /*1b70*/  STG.E desc[UR4][R12.64+0x40], R11 ;  /* 0x0000400b0c007986 */ /* 0x0001e8000c101904 */
[----:B------:R0:W-:Y:S04]  /*1b80*/  STG.E desc[UR4][R12.64+0xc0], R17 ;  /* 0x0000c0110c007986 */ /* 0x0001e8000c101904 */
[----:B------:R0:W-:Y:S02]  /*1b90*/  STG.E desc[UR4][R12.64+0x100], R19 ;  /* 0x000100130c007986 */ /* 0x0001e4000c101904 */
.L_x_1127:
[----:B------:R-:W-:Y:S05]  /*1ba0*/  BSYNC B0 ;  /* 0x0000000000007941 */ /* 0x000fea0003800000 */
.L_x_1126:
[----:B------:R-:W-:Y:S01]  /*1bb0*/  IADD3 R2, R2, 0x4f, RZ ;  /* 0x0000004f02027810 */ /* 0x000fe20007ffe0ff */
[----:B0-----:R-:W-:Y:S01]  /*1bc0*/  IMAD.SHL.U32 R13, R10, 0x80, RZ ;  /* 0x000000800a0d7824 */ /* 0x001fe200078e00ff */
[----:B------:R-:W-:Y:S01]  /*1bd0*/  SHF.L.U32 R11, R4, 0x2, RZ ;  /* 0x00000002040b7819 */ /* 0x000fe200000006ff */
[----:B------:R-:W-:Y:S01]  /*1be0*/  IMAD R14, R3, 0x2800, RZ ;  /* 0x00002800030e7824 */ /* 0x000fe200078e02ff */
[----:B------:R-:W-:Y:S01]  /*1bf0*/  BSSY B0, `(.L_x_1128) ;  /* 0x0000028000007945 */ /* 0x000fe20003800000 */
[----:B------:R-:W-:Y:S01]  /*1c00*/  IMAD.HI R7, R2, 0x66666667, RZ ;  /* 0x6666666702077827 */ /* 0x000fe200078e02ff */
[----:B------:R-:W-:-:S04]  /*1c10*/  SHF.R.S32.HI R15, RZ, 0x1f, R13 ;  /* 0x0000001fff0f7819 */ /* 0x000fc8000001140d */
[----:B------:R-:W-:-:S04]  /*1c20*/  SHF.R.U32.HI R12, RZ, 0x1f, R7 ;  /* 0x0000001fff0c7819 */ /* 0x000fc80000011607 */
[----:B------:R-:W-:Y:S02]  /*1c30*/  LEA.HI.SX32 R7, R7, R12, 0x1b ;  /* 0x0000000c07077211 */ /* 0x000fe400078fdaff */
[--C-:B------:R-:W-:Y:S02]  /*1c40*/  IADD3 R12, P1, P2, R13, R11, R14.reuse ;  /* 0x0000000b0d0c7210 */ /* 0x100fe40007a3e00e */
[----:B------:R-:W-:Y:S01]  /*1c50*/  SHF.R.S32.HI R14, RZ, 0x1f, R14 ;  /* 0x0000001fff0e7819 */ /* 0x000fe2000001140e */
[--C-:B------:R-:W-:Y:S01]  /*1c60*/  IMAD R7, R7, 0x50, -R2.reuse ;  /* 0x0000005007077824 */ /* 0x100fe200078e0a02 */
[----:B------:R-:W-:Y:S01]  /*1c70*/  SHF.R.S32.HI R11, RZ, 0x1f, R11 ;  /* 0x0000001fff0b7819 */ /* 0x000fe2000001140b */
[----:B------:R-:W-:-:S03]  /*1c80*/  IMAD R2, R3, -0x50, R2 ;  /* 0xffffffb003027824 */ /* 0x000fc600078e0202 */
[----:B------:R-:W-:Y:S01]  /*1c90*/  IADD3.X R13, R15, R11, R14, P1, P2 ;  /* 0x0000000b0f0d7210 */ /* 0x000fe20000fe440e */
[----:B------:R-:W-:Y:S02]  /*1ca0*/  IMAD.IADD R7, R2, 0x1, R7 ;  /* 0x0000000102077824 */ /* 0x000fe400078e0207 */
[C---:B-1----:R-:W-:Y:S02]  /*1cb0*/  IMAD R14, R8.reuse, UR7, RZ ;  /* 0x00000007080e7c24 */ /* 0x042fe4000f8e02ff */
[----:B------:R-:W-:Y:S01]  /*1cc0*/  IMAD.WIDE.U32 R12, R8, UR6, R12 ;  /* 0x00000006080c7c25 */ /* 0x000fe2000f8e000c */
[----:B------:R-:W-:-:S03]  /*1cd0*/  ISETP.GE.OR P0, PT, R4, R7, P0 ;  /* 0x000000070400720c */ /* 0x000fc60000706670 */
[----:B------:R-:W-:-:S05]  /*1ce0*/  IMAD R9, R9, UR6, R14 ;  /* 0x0000000609097c24 */ /* 0x000fca000f8e020e */
[----:B------:R-:W-:-:S05]  /*1cf0*/  IADD3 R15, R13, R9, RZ ;  /* 0x000000090d0f7210 */ /* 0x000fca0007ffe0ff */
[----:B------:R-:W-:Y:S05]  /*1d00*/  @P0 BRA `(.L_x_1129) ;  /* 0x0000000000580947 */ /* 0x000fea0003800000 */
[----:B------:R-:W0:Y:S01]  /*1d10*/  LDC.64 R16, c[0x0][0x2a8] ;  /* 0x0000aa00ff107b82 */ /* 0x000e220000000a00 */
[----:B------:R-:W-:Y:S01]  /*1d20*/  SHF.R.S32.HI R2, RZ, 0x1f, R5 ;  /* 0x0000001fff027819 */ /* 0x000fe20000011405 */
[----:B------:R-:W-:Y:S01]  /*1d30*/  ULDC.64 UR8, c[0x0][0x2b0] ;  /* 0x0000ac0000087ab9 */ /* 0x000fe20000000a00 */
[----:B------:R-:W-:Y:S01]  /*1d40*/  IADD3 R8, P0, P1, R10, R5, R4 ;  /* 0x000000050a087210 */ /* 0x000fe2000791e004 */
[----:B------:R-:W-:Y:S01]  /*1d50*/  IMAD R7, R49, UR8, RZ ;  /* 0x0000000831077c24 */ /* 0x000fe2000f8e02ff */
[----:B------:R-:W-:Y:S02]  /*1d60*/  SHF.R.S32.HI R10, RZ, 0x1f, R10 ;  /* 0x0000001fff0a7819 */ /* 0x000fe4000001140a */
[----:B------:R-:W-:-:S04]  /*1d70*/  SHF.R.S32.HI R5, RZ, 0x1f, R4 ;  /* 0x0000001fff057819 */ /* 0x000fc80000011404 */
[----:B------:R-:W-:Y:S02]  /*1d80*/  IADD3.X R9, R10, R2, R5, P0, P1 ;  /* 0x000000020a097210 */ /* 0x000fe400007e2405 */
[----:B-----5:R-:W-:Y:S01]  /*1d90*/  FSETP.NEU.FTZ.AND P0, PT, R48, -INF , PT ;  /* 0xff8000003000780b */ /* 0x020fe20003f1d000 */
[C---:B0-----:R-:W-:Y:S02]  /*1da0*/  IMAD R2, R16.reuse, UR7, RZ ;  /* 0x0000000710027c24 */ /* 0x041fe4000f8e02ff */
[----:B------:R-:W-:-:S04]  /*1db0*/  IMAD.WIDE.U32 R8, R16, UR6, R8 ;  /* 0x0000000610087c25 */ /* 0x000fc8000f8e0008 */
[----:B------:R-:W-:Y:S02]  /*1dc0*/  IMAD R5, R17, UR6, R2 ;  /* 0x0000000611057c24 */ /* 0x000fe4000f8e0202 */
[----:B------:R-:W-:Y:S02]  /*1dd0*/  FMUL.FTZ R2, R48, 1.4426950216293334961 ;  /* 0x3fb8aa3b30027820 */ /* 0x000fe40000410000 */
[----:B------:R-:W-:Y:S02]  /*1de0*/  IMAD.IADD R9, R9, 0x1, R5 ;  /* 0x0000000109097824 */ /* 0x000fe400078e0205 */
[C---:B------:R-:W-:Y:S02]  /*1df0*/  IMAD R5, R6.reuse, UR9, R7 ;  /* 0x0000000906057c24 */ /* 0x040fe4000f8e0207 */
[----:B------:R-:W-:Y:S01]  /*1e00*/  IMAD.WIDE.U32 R8, R6, UR8, R8 ;  /* 0x0000000806087c25 */ /* 0x000fe2000f8e0008 */
[----:B------:R-:W-:-:S04]  /*1e10*/  ULDC.64 UR8, c[0x0][0x2a0] ;  /* 0x0000a80000087ab9 */ /* 0x000fc80000000a00 */
[----:B------:R-:W-:Y:S02]  /*1e20*/  IADD3 R5, R9, R5, RZ ;  /* 0x0000000509057210 */ /* 0x000fe40007ffe0ff */
[----:B------:R-:W-:-:S04]  /*1e30*/  LEA R10, P1, R8, UR8, 0x2 ;  /* 0x00000008080a7c11 */ /* 0x000fc8000f8210ff */
[----:B------:R-:W-:Y:S02]  /*1e40*/  LEA.HI.X R11, R8, UR9, R5, 0x2, P1 ;  /* 0x00000009080b7c11 */ /* 0x000fe400088f1405 */
[----:B------:R-:W-:-:S05]  /*1e50*/  FSEL R5, R2, RZ, P0 ;  /* 0x000000ff02057208 */ /* 0x000fca0000000000 */
[----:B------:R0:W-:Y:S02]  /*1e60*/  STG.E desc[UR4][R10.64], R5 ;  /* 0x000000050a007986 */ /* 0x0001e4000c101904 */
.L_x_1129:
[----:B------:R-:W-:Y:S05]  /*1e70*/  BSYNC B0 ;  /* 0x0000000000007941 */ /* 0x000fea0003800000 */
.L_x_1128:
[----:B------:R-:W-:Y:S01]  /*1e80*/  ULDC.64 UR10, c[0x0][0x2e8] ;  /* 0x0000ba00000a7ab9 */ /* 0x000fe20000000a00 */
[----:B------:R-:W-:Y:S01]  /*1e90*/  ULDC.64 UR8, c[0x0][0x2d8] ;  /* 0x0000b60000087ab9 */ /* 0x000fe20000000a00 */
[----:B------:R-:W-:Y:S01]  /*1ea0*/  ISETP.NE.U32.AND P0, PT, RZ, UR10, PT ;  /* 0x0000000aff007c0c */ /* 0x000fe2000bf05070 */
[----:B------:R-:W-:Y:S02]  /*1eb0*/  IMAD R49, R49, UR8, RZ ;  /* 0x0000000831317c24 */ /* 0x000fe4000f8e02ff */
[----:B------:R-:W-:Y:S01]  /*1ec0*/  IMAD.MOV.U32 R14, RZ, RZ, R12 ;  /* 0x000000ffff0e7224 */ /* 0x000fe200078e000c */
[----:B------:R-:W-:Y:S01]  /*1ed0*/  ISETP.NE.AND.EX P0, PT, RZ, UR11, PT, P0 ;  /* 0x0000000bff007c0c */ /* 0x000fe2000bf05300 */
[C---:B0-----:R-:W-:Y:S02]  /*1ee0*/  IMAD R5, R6.reuse, UR9, R49 ;  /* 0x0000000906057c24 */ /* 0x041fe4000f8e0231 */
[----:B------:R-:W-:Y:S01]  /*1ef0*/  IMAD.WIDE.U32 R8, R6, UR8, R14 ;  /* 0x0000000806087c25 */ /* 0x000fe2000f8e000e */
[----:B------:R-:W-:Y:S01]  /*1f00*/  ISETP.NE.OR P0, PT, R4, RZ, !P0 ;  /* 0x000000ff0400720c */ /* 0x000fe20004705670 */
[----:B------:R-:W-:-:S02]  /*1f10*/  ULDC.64 UR8, c[0x0][0x2b8] ;  /* 0x0000ae0000087ab9 */ /* 0x000fc40000000a00 */
[----:B------:R-:W-:Y:S02]  /*1f20*/  LEA R6, P1, R8, UR8, 0x2 ;  /* 0x0000000808067c11 */ /* 0x000fe4000f8210ff */
[----:B------:R-:W-:-:S04]  /*1f30*/  IADD3 R5, R9, R5, RZ ;  /* 0x0000000509057210 */ /* 0x000fc80007ffe0ff */
[----:B------:R-:W-:-:S05]  /*1f40*/  LEA.HI.X R7, R8, UR9, R5, 0x2, P1 ;  /* 0x0000000908077c11 */ /* 0x000fca00088f1405 */
        /* <DEDUP_REMOVED lines=11> */
[----:B------:R-:W1:Y:S08]  /*2000*/  LDC R2, c[0x0][0x2e0] ;  /* 0x0000b800ff027b82 */ /* 0x000e700000000800 */
[----:B0-----:R-:W0:Y:S08]  /*2010*/  LDC R7, c[0x0][0x220] ;  /* 0x00008800ff077b82 */ /* 0x001e300000000800 */
[----:B------:R-:W2:Y:S01]  /*2020*/  LDC.64 R4, c[0x0][0x2e8] ;  /* 0x0000ba00ff047b82 */ /* 0x000ea20000000a00 */
[----:B-1----:R-:W-:-:S04]  /*2030*/  IMAD R0, R3, R2, R0 ;  /* 0x0000000203007224 */ /* 0x002fc800078e0200 */
[----:B0-----:R-:W-:-:S04]  /*2040*/  IMAD R3, R0, R7, UR6 ;  /* 0x0000000600037e24 */ /* 0x001fc8000f8e0207 */
[----:B--2---:R-:W-:-:S05]  /*2050*/  IMAD.WIDE R2, R3, 0x4, R4 ;  /* 0x0000000403027825 */ /* 0x004fca00078e0204 */
[----:B------:R-:W-:Y:S01]  /*2060*/  STG.E desc[UR4][R2.64], RZ ;  /* 0x000000ff02007986 */ /* 0x000fe2000c101904 */
[----:B------:R-:W-:Y:S05]  /*2070*/  EXIT ;  /* 0x000000000000794d */ /* 0x000fea0003800000 */
.L_x_1130:
        /* <DEDUP_REMOVED lines=16> */
.L_x_3692:


//--------------------- .text._ZN7cutlass13device_kernelIN5flash11enable_sm90INS1_16FlashAttnBwdSm90INS1_25CollectiveMainloopBwdSm90ILi2ELi2ELi2EN4cute5tupleIJNS5_1CILi1EEES8_S8_EEENS6_IJNS7_ILi64EEENS7_ILi128EEESB_EEENS_10bfloat16_tEfNS_4arch4Sm90ELb0ELb1ELb0ELb0ELb0ELb1ELb0ELb0ELi2ELi1ELi2ELi1ELb0EEENS1_21CollectiveEpilogueBwdISC_SD_SF_Li256ELb0ELb0ELi1EEENS1_19SingleTileSchedulerILb0ELb0ELb0ELi128EEEEEEEEEvNT_6ParamsE --------------------------
	.section	.text._ZN7cutlass13device_kernelIN5flash11enable_sm90INS1_16FlashAttnBwdSm90INS1_25CollectiveMainloopBwdSm90ILi2ELi2ELi2EN4cute5tupleIJNS5_1CILi1EEES8_S8_EEENS6_IJNS7_ILi64EEENS7_ILi128EEESB_EEENS_10bfloat16_tEfNS_4arch4Sm90ELb0ELb1ELb0ELb0ELb0ELb1ELb0ELb0ELi2ELi1ELi2ELi1ELb0EEENS1_21CollectiveEpilogueBwdISC_SD_SF_Li256ELb0ELb0ELi1EEENS1_19SingleTileSchedulerILb0ELb0ELb0ELi128EEEEEEEEEvNT_6ParamsE,"ax",@progbits
	.align	128
.text._ZN7cutlass13device_kernelIN5flash11enable_sm90INS1_16FlashAttnBwdSm90INS1_25CollectiveMainloopBwdSm90ILi2ELi2ELi2EN4cute5tupleIJNS5_1CILi1EEES8_S8_EEENS6_IJNS7_ILi64EEENS7_ILi128EEESB_EEENS_10bfloat16_tEfNS_4arch4Sm90ELb0ELb1ELb0ELb0ELb0ELb1ELb0ELb0ELi2ELi1ELi2ELi1ELb0EEENS1_21CollectiveEpilogueBwdISC_SD_SF_Li256ELb0ELb0ELi1EEENS1_19SingleTileSchedulerILb0ELb0ELb0ELi128EEEEEEEEEvNT_6ParamsE:
        .type           _ZN7cutlass13device_kernelIN5flash11enable_sm90INS1_16FlashAttnBwdSm90INS1_25CollectiveMainloopBwdSm90ILi2ELi2ELi2EN4cute5tupleIJNS5_1CILi1EEES8_S8_EEENS6_IJNS7_ILi64EEENS7_ILi128EEESB_EEENS_10bfloat16_tEfNS_4arch4Sm90ELb0ELb1ELb0ELb0ELb0ELb1ELb0ELb0ELi2ELi1ELi2ELi1ELb0EEENS1_21CollectiveEpilogueBwdISC_SD_SF_Li256ELb0ELb0ELi1EEENS1_19SingleTileSchedulerILb0ELb0ELb0ELi128EEEEEEEEEvNT_6ParamsE,@function
        .size           _ZN7cutlass13device_kernelIN5flash11enable_sm90INS1_16FlashAttnBwdSm90INS1_25CollectiveMainloopBwdSm90ILi2ELi2ELi2EN4cute5tupleIJNS5_1CILi1EEES8_S8_EEENS6_IJNS7_ILi64EEENS7_ILi128EEESB_EEENS_10bfloat16_tEfNS_4arch4Sm90ELb0ELb1ELb0ELb0ELb0ELb1ELb0ELb0ELi2ELi1ELi2ELi1ELb0EEENS1_21CollectiveEpilogueBwdISC_SD_SF_Li256ELb0ELb0ELi1EEENS1_19SingleTileSchedulerILb0ELb0ELb0ELi128EEEEEEEEEvNT_6ParamsE,(.L_x_3693 - _ZN7cutlass13device_kernelIN5flash11enable_sm90INS1_16FlashAttnBwdSm90INS1_25CollectiveMainloopBwdSm90ILi2ELi2ELi2EN4cute5tupleIJNS5_1CILi1EEES8_S8_EEENS6_IJNS7_ILi64EEENS7_ILi128EEESB_EEENS_10bfloat16_tEfNS_4arch4Sm90ELb0ELb1ELb0ELb0ELb0ELb1ELb0ELb0ELi2ELi1ELi2ELi1ELb0EEENS1_21CollectiveEpilogueBwdISC_SD_SF_Li256ELb0ELb0ELi1EEENS1_19SingleTileSchedulerILb0ELb0ELb0ELi128EEEEEEEEEvNT_6ParamsE)
        .other          _ZN7cutlass13device_kernelIN5flash11enable_sm90INS1_16FlashAttnBwdSm90INS1_25CollectiveMainloopBwdSm90ILi2ELi2ELi2EN4cute5tupleIJNS5_1CILi1EEES8_S8_EEENS6_IJNS7_ILi64EEENS7_ILi128EEESB_EEENS_10bfloat16_tEfNS_4arch4Sm90ELb0ELb1ELb0ELb0ELb0ELb1ELb0ELb0ELi2ELi1ELi2ELi1ELb0EEENS1_21CollectiveEpilogueBwdISC_SD_SF_Li256ELb0ELb0ELi1EEENS1_19SingleTileSchedulerILb0ELb0ELb0ELi128EEEEEEEEEvNT_6ParamsE,@"STO_CUDA_ENTRY STV_DEFAULT"
_ZN7cutlass13device_kernelIN5flash11enable_sm90INS1_16FlashAttnBwdSm90INS1_25CollectiveMainloopBwdSm90ILi2ELi2ELi2EN4cute5tupleIJNS5_1CILi1EEES8_S8_EEENS6_IJNS7_ILi64EEENS7_ILi128EEESB_EEENS_10bfloat16_tEfNS_4arch4Sm90ELb0ELb1ELb0ELb0ELb0ELb1ELb0ELb0ELi2ELi1ELi2ELi1ELb0EEENS1_21CollectiveEpilogueBwdISC_SD_SF_Li256ELb0ELb0ELi1EEENS1_19SingleTileSchedulerILb0ELb0ELb0ELi128EEEEEEEEEvNT_6ParamsE:
[----:B------:R-:W1:Y:S02]  /*0000*/  LDC R1, c[0x0][0x28] ;  /* 0x00000a00ff017b82 */ /* 0x000e640000000800 */
[----:B-1----:R-:W-:Y:S01]  /*0010*/  VIADD R1, R1, 0xfffffff8 ;  /* 0xfffffff801017836 */ /* 0x002fe20000000000 */
[----:B------:R-:W1:Y:S01]  /*0020*/  S2R R3, SR_TID.X ;  /* 0x0000000000037919 */ /* 0x000e620000002100 */
[----:B------:R-:W-:Y:S01]  /*0030*/  ELECT P0, URZ, PT ;  /* 0x00000000003f782f */ /* 0x000fe20003800000 */
[----:B------:R-:W-:Y:S01]  /*0040*/  BSSY B0, `(.L_x_1131) ;  /* 0x000001a000007945 */ /* 0x000fe20003800000 */
[--C-:B-1----:R-:W-:Y:S02]  /*0050*/  SHF.R.U32.HI R0, RZ, 0x5, R3.reuse ;  /* 0x00000005ff007819 */ /* 0x102fe40000011603 */
[----:B------:R-:W-:-:S03]  /*0060*/  SHF.R.U32.HI R3, RZ, 0x7, R3 ;  /* 0x00000007ff037819 */ /* 0x000fc60000011603 */
        /* <DEDUP_REMOVED lines=23> */
.L_x_1132:
[----:B------:R-:W-:Y:S05]  /*01e0*/  BSYNC B0 ;  /* 0x0000000000007941 */ /* 0x000fea0003800000 */
.L_x_1131:
[----:B------:R-:W-:Y:S01]  /*01f0*/  VOTEU.ANY UP0, P0 ;  /* 0x00000000003f7886 */ /* 0x000fe20000000100 */
[----:B------:R-:W1:Y:S01]  /*0200*/  SHFL.IDX PT, R3, R3, RZ, 0x1f ;  /* 0x00001fff03037589 */ /* 0x000e6200000e0000 */
[----:B------:R-:W-:Y:S01]  /*0210*/  UMOV UR4, 0x1 ;  /* 0x0000000100047882 */ /* 0x000fe20000000000 */
[----:B------:R-:W-:Y:S01]  /*0220*/  VOTEU.ANY UP1, P0 ;  /* 0x00000000003f7886 */ /* 0x000fe20000020100 */
[----:B------:R-:W-:Y:S01]  /*0230*/  UMOV UR38, 0x1 ;  /* 0x0000000100267882 */ /* 0x000fe20000000000 */
[----:B------:R-:W2:Y:S01]  /*0240*/  @UP0 S2UR UR7, SR_CgaCtaId ;  /* 0x00000000000709c3 */ /* 0x000ea20000008800 */
[----:B------:R-:W3:Y:S01]  /*0250*/  SHFL.IDX PT, R2, R0, RZ, 0x1f ;  /* 0x00001fff00027589 */ /* 0x000ee200000e0000 */
[----:B------:R-:W-:Y:S01]  /*0260*/  @UP0 UMOV UR6, 0x400 ;  /* 0x0000040000060882 */ /* 0x000fe20000000000 */
[----:B------:R-:W-:-:S04]  /*0270*/  @UP0 UIADD3 UR4, -UR4, 0x100000, URZ ;  /* 0x0010000004040890 */ /* 0x000fc8000fffe13f */
[----:B------:R-:W-:Y:S02]  /*0280*/  @UP0 USHF.L.U32 UR5, UR4, 0xb, URZ ;  /* 0x0000000b04050899 */ /* 0x000fe4000800063f */
[----:B------:R-:W-:Y:S01]  /*0290*/  @UP0 USHF.L.U32 UR4, UR4, 0x1, URZ ;  /* 0x0000000104040899 */ /* 0x000fe2000800063f */
[----:B-1----:R-:W-:Y:S01]  /*02a0*/  R2UR UR8, R3 ;  /* 0x00000000030872ca */ /* 0x002fe200000e0000 */
[----:B--2---:R-:W-:Y:S01]  /*02b0*/  @UP0 ULEA UR6, UR7, UR6, 0x18 ;  /* 0x0000000607060291 */ /* 0x004fe2000f8ec03f */
[----:B---3--:R-:W-:-:S11]  /*02c0*/  ISETP.NE.AND P1, PT, R2, RZ, PT ;  /* 0x000000ff0200720c */ /* 0x008fd60003f25270 */
[----:B------:R-:W-:Y:S01]  /*02d0*/  UISETP.NE.AND UP0, UPT, UR8, URZ, UPT ;  /* 0x0000003f0800728c */ /* 0x000fe2000bf05270 */
[----:B------:R-:W1:Y:S02]  /*02e0*/  FENCE.VIEW.ASYNC.S ;  /* 0x00000000000073c6 */ /* 0x000e640000000000 */
[----:B-1----:R1:W2:Y:S01]  /*02f0*/  @UP1 SYNCS.EXCH.64 URZ, [UR6+0x30800], UR4 ;  /* 0x03080004063f15b2 */ /* 0x0022a20008000100 */
[----:B------:R-:W-:Y:S01]  /*0300*/  USEL UR38, UR38, 0x2, !UP0 ;  /* 0x0000000226267887 */ /* 0x000fe2000c000000 */
[----:B------:R-:W-:Y:S11]  /*0310*/  @P1 BRA `(.L_x_1133) ;  /* 0x0000000000481947 */ /* 0x000ff60003800000 */
[----:B-1----:R-:W1:Y:S01]  /*0320*/  S2UR UR5, SR_CgaCtaId ;  /* 0x00000000000579c3 */ /* 0x002e620000008800 */
        /* <DEDUP_REMOVED lines=15> */
[----:B------:R3:W1:Y:S02]  /*0420*/  SYNCS.EXCH.64 URZ, [UR8+0x30828], UR4 ;  /* 0x03082804083f75b2 */ /* 0x0006640008000100 */
[----:B---3--:R-:W-:Y:S01]  /*0430*/  NOP ;  /* 0x0000000000007918 */ /* 0x008fe20000000000 */
.L_x_1133:
[----:B------:R-:W3:Y:S01]  /*0440*/  SHFL.IDX PT, R2, R0, RZ, 0x1f ;  /* 0x00001fff00027589 */ /* 0x000ee200000e0000 */
[----:B------:R-:W-:Y:S01]  /*0450*/  NOP ;  /* 0x0000000000007918 */ /* 0x000fe20000000000 */
[----:B---3--:R-:W-:-:S13]  /*0460*/  ISETP.NE.AND P0, PT, R2, RZ, PT ;  /* 0x000000ff0200720c */ /* 0x008fda0003f05270 */
        /* <DEDUP_REMOVED lines=17> */
[----:B------:R3:W1:Y:S02]  /*0580*/  SYNCS.EXCH.64 URZ, [UR8+0x30848], UR6 ;  /* 0x03084806083f75b2 */ /* 0x0006640008000100 */
[----:B---3--:R-:W-:Y:S01]  /*0590*/  NOP ;  /* 0x0000000000007918 */ /* 0x008fe20000000000 */
.L_x_1134:
[----:B------:R-:W-:Y:S01]  /*05a0*/  PLOP3.LUT P0, PT, PT, PT, UP0, 0x80, 0x0 ;  /* 0x000000000000781c */ /* 0x000fe20003f0f008 */
[----:B------:R-:W-:Y:S01]  /*05b0*/  NOP ;  /* 0x0000000000007918 */ /* 0x000fe20000000000 */
[----:B------:R-:W-:Y:S01]  /*05c0*/  BSSY B6, `(.L_x_1135) ;  /* 0x00008f3000067945 */ /* 0x000fe20003800000 */
[----:B-12-4-:R-:W-:Y:S10]  /*05d0*/  BAR.SYNC.DEFER_BLOCKING 0x0 ;  /* 0x0000000000007b1d */ /* 0x016ff40000010000 */
[----:B------:R-:W-:Y:S05]  /*05e0*/  @!P0 BRA `(.L_x_1136) ;  /* 0x00000060002c8947 */ /* 0x000fea0003800000 */
.L_x_1137:
[----:B------:R-:W-:-:S08]  /*05f0*/  NOP ;  /* 0x0000000000007918 */ /* 0x000fd00000000000 */
[----:B------:R-:W1:Y:S02]  /*0600*/  USETMAXREG.TRY_ALLOC.CTAPOOL UP0, 0xf0 ;  /* 0x000000f0000079c8 */ /* 0x000e640008000600 */
[----:B-1----:R-:W-:-:S13]  /*0610*/  PLOP3.LUT P0, PT, PT, PT, UP0, 0x80, 0x0 ;  /* 0x000000000000781c */ /* 0x002fda0003f0f008 */
[----:B------:R-:W-:Y:S05]  /*0620*/  @!P0 BRA `(.L_x_1137) ;  /* 0xfffffffc00f08947 */ /* 0x000fea000383ffff */
[----:B------:R-:W-:Y:S01]  /*0630*/  LOP3.LUT R0, R0, 0x3, RZ, 0xc0, !PT ;  /* 0x0000000300007812 */ /* 0x000fe200078ec0ff */
[----:B------:R-:W1:Y:S01]  /*0640*/  S2R R2, SR_TID.X ;  /* 0x0000000000027919 */ /* 0x000e620000002100 */
        /* <DEDUP_REMOVED lines=8> */
[----:B------:R-:W1:Y:S01]  /*06d0*/  S2UR UR39, SR_CTAID.X ;  /* 0x00000000002779c3 */ /* 0x000e620000002500 */
[----:B------:R-:W-:Y:S01]  /*06e0*/  ULDC UR7, c[0x0][0x280] ;  /* 0x0000a00000077ab9 */ /* 0x000fe20000000800 */
[----:B------:R-:W-:Y:S01]  /*06f0*/  ULDC UR6, c[0x0][0x290] ;  /* 0x0000a40000067ab9 */ /* 0x000fe20000000800 */
[----:B------:R-:W-:Y:S01]  /*0700*/  ULDC UR4, c[0x0][0x74c] ;  /* 0x0001d30000047ab9 */ /* 0x000fe20000000800 */
        /* <DEDUP_REMOVED lines=20> */
[----:B-1----:R-:W-:Y:S02]  /*0850*/  ULEA UR5, UR39, UR7, 0x7 ;  /* 0x0000000727057291 */ /* 0x002fe4000f8e383f */
[----:B------:R-:W-:Y:S02]  /*0860*/  ISETP.LE.AND P1, PT, RZ, UR39, PT ;  /* 0x00000027ff007c0c */ /* 0x000fe4000bf23270 */
[----:B------:R-:W-:-:S02]  /*0870*/  CS2R R48, SRZ ;  /* 0x0000000000307805 */ /* 0x000fc4000001ff00 */
[----:B------:R-:W-:Y:S01]  /*0880*/  CS2R R46, SRZ ;  /* 0x00000000002e7805 */ /* 0x000fe2000001ff00 */
[----:B------:R-:W-:Y:S01]  /*0890*/  UIADD3 UR4, -UR4, UR5, -UR6 ;  /* 0x0000000504047290 */ /* 0x000fe2000fffe906 */
[----:B------:R-:W-:Y:S02]  /*08a0*/  CS2R R44, SRZ ;  /* 0x00000000002c7805 */ /* 0x000fe4000001ff00 */
[----:B------:R-:W-:Y:S02]  /*08b0*/  CS2R R42, SRZ ;  /* 0x00000000002a7805 */ /* 0x000fe4000001ff00 */
[----:B------:R-:W-:Y:S01]  /*08c0*/  CS2R R40, SRZ ;  /* 0x0000000000287805 */ /* 0x000fe2000001ff00 */
[----:B------:R-:W-:Y:S01]  /*08d0*/  USHF.R.S32.HI UR5, URZ, 0x1f, UR4 ;  /* 0x0000001f3f057899 */ /* 0x000fe20008011404 */
[----:B------:R-:W-:Y:S02]  /*08e0*/  CS2R R38, SRZ ;  /* 0x0000000000267805 */ /* 0x000fe4000001ff00 */
[----:B------:R-:W-:-:S02]  /*08f0*/  CS2R R36, SRZ ;  /* 0x0000000000247805 */ /* 0x000fc4000001ff00 */
[----:B------:R-:W-:Y:S01]  /*0900*/  CS2R R34, SRZ ;  /* 0x0000000000227805 */ /* 0x000fe2000001ff00 */
[----:B------:R-:W-:Y:S01]  /*0910*/  ULEA.HI UR5, UR5, UR4, URZ, 0x6 ;  /* 0x0000000405057291 */ /* 0x000fe2000f8f303f */
[----:B------:R-:W-:Y:S01]  /*0920*/  CS2R R32, SRZ ;  /* 0x0000000000207805 */ /* 0x000fe2000001ff00 */
[----:B------:R-:W-:Y:S01]  /*0930*/  UIADD3 UR4, UR7, 0x3f, URZ ;  /* 0x0000003f07047890 */ /* 0x000fe2000fffe03f */
[----:B------:R-:W-:Y:S01]  /*0940*/  CS2R R30, SRZ ;  /* 0x00000000001e7805 */ /* 0x000fe2000001ff00 */
[----:B------:R-:W-:Y:S01]  /*0950*/  USHF.R.S32.HI UR6, URZ, 0x6, UR5 ;  /* 0x000000063f067899 */ /* 0x000fe20008011405 */
[----:B------:R-:W-:Y:S01]  /*0960*/  CS2R R28, SRZ ;  /* 0x00000000001c7805 */ /* 0x000fe2000001ff00 */
[----:B------:R-:W-:Y:S01]  /*0970*/  USHF.R.S32.HI UR5, URZ, 0x1f, UR4 ;  /* 0x0000001f3f057899 */ /* 0x000fe20008011404 */
[----:B------:R-:W-:Y:S01]  /*0980*/  CS2R R26, SRZ ;  /* 0x00000000001a7805 */ /* 0x000fe2000001ff00 */
[----:B------:R-:W-:Y:S01]  /*0990*/  UISETP.LT.AND UP0, UPT, URZ, UR6, UPT ;  /* 0x000000063f00728c */ /* 0x000fe2000bf01270 */
[----:B------:R-:W-:Y:S01]  /*09a0*/  CS2R R24, SRZ ;  /* 0x0000000000187805 */ /* 0x000fe2000001ff00 */
[----:B------:R-:W-:Y:S01]  /*09b0*/  ULEA.HI UR5, UR5, UR4, URZ, 0x6 ;  /* 0x0000000405057291 */ /* 0x000fe2000f8f303f */
[----:B------:R-:W-:Y:S01]  /*09c0*/  CS2R R150, SRZ ;  /* 0x0000000000967805 */ /* 0x000fe2000001ff00 */
[----:B------:R-:W-:Y:S01]  /*09d0*/  USEL UR37, URZ, UR6, !UP0 ;  /* 0x000000063f257287 */ /* 0x000fe2000c000000 */
[----:B------:R-:W-:Y:S01]  /*09e0*/  CS2R R148, SRZ ;  /* 0x0000000000947805 */ /* 0x000fe2000001ff00 */
[----:B------:R-:W-:Y:S01]  /*09f0*/  USHF.R.S32.HI UR36, URZ, 0x6, UR5 ;  /* 0x000000063f247899 */ /* 0x000fe20008011405 */
        /* <DEDUP_REMOVED lines=24> */
[----:B------:R-:W-:Y:S01]  /*0b80*/  IMAD.MOV.U32 R99, RZ, RZ, RZ ;  /* 0x000000ffff637224 */ /* 0x000fe200078e00ff */
[----:B------:R-:W-:Y:S06]  /*0b90*/  @!P1 BRA `(.L_x_1139) ;  /* 0x0000000000289947 */ /* 0x000fec0003800000 */
[----:B------:R-:W-:Y:S01]  /*0ba0*/  ULEA UR4, UR39, UR7, 0x7 ;  /* 0x0000000727047291 */ /* 0x000fe2000f8e383f */
[----:B------:R-:W-:-:S03]  /*0bb0*/  ULDC UR5, c[0x0][0x290] ;  /* 0x0000a40000057ab9 */ /* 0x000fc60000000800 */
[----:B------:R-:W-:-:S03]  /*0bc0*/  UIADD3 UR4, -UR5, 0xbf, UR4 ;  /* 0x000000bf05047890 */ /* 0x000fc6000fffe104 */
[----:B------:R-:W-:Y:S02]  /*0bd0*/  ULDC UR5, c[0x0][0x748] ;  /* 0x0001d20000057ab9 */ /* 0x000fe40000000800 */
[----:B------:R-:W-:-:S04]  /*0be0*/  UIADD3 UR4, UR4, UR5, URZ ;  /* 0x0000000504047290 */ /* 0x000fc8000fffe03f */
[----:B------:R-:W-:-:S04]  /*0bf0*/  USHF.R.S32.HI UR5, URZ, 0x1f, UR4 ;  /* 0x0000001f3f057899 */ /* 0x000fc80008011404 */
[----:B------:R-:W-:-:S04]  /*0c00*/  ULEA.HI UR5, UR5, UR4, URZ, 0x6 ;  /* 0x0000000405057291 */ /* 0x000fc8000f8f303f */
[----:B------:R-:W-:-:S04]  /*0c10*/  USHF.R.S32.HI UR5, URZ, 0x6, UR5 ;  /* 0x000000063f057899 */ /* 0x000fc80008011405 */
[----:B------:R-:W-:-:S04]  /*0c20*/  UISETP.LT.AND UP0, UPT, UR36, UR5, UPT ;  /* 0x000000052400728c */ /* 0x000fc8000bf01270 */
[----:B------:R-:W-:-:S12]  /*0c30*/  USEL UR36, UR36, UR5, UP0 ;  /* 0x0000000524247287 */ /* 0x000fd80008000000 */
.L_x_1139:
[----:B------:R-:W-:Y:S01]  /*0c40*/  UISETP.GT.AND UP0, UPT, UR36, UR37, UPT ;  /* 0x000000252400728c */ /* 0x000fe2000bf04270 */
[----:B------:R-:W-:Y:S01]  /*0c50*/  IMAD.MOV.U32 R98, RZ, RZ, RZ ;  /* 0x000000ffff627224 */ /* 0x000fe200078e00ff */
[----:B------:R-:W-:Y:S02]  /*0c60*/  CS2R R96, SRZ ;  /* 0x0000000000607805 */ /* 0x000fe4000001ff00 */
[----:B------:R-:W-:Y:S02]  /*0c70*/  CS2R R94, SRZ ;  /* 0x00000000005e7805 */ /* 0x000fe4000001ff00 */
[----:B------:R-:W-:Y:S02]  /*0c80*/  CS2R R92, SRZ ;  /* 0x00000000005c7805 */ /* 0x000fe4000001ff00 */
[----:B------:R-:W-:Y:S02]  /*0c90*/  CS2R R90, SRZ ;  /* 0x00000000005a7805 */ /* 0x000fe4000001ff00 */
[----:B------:R-:W-:-:S02]  /*0ca0*/  PLOP3.LUT P1, PT, PT, PT, UP0, 0x80, 0x0 ;  /* 0x000000000000781c */ /* 0x000fc40003f2f008 */
[----:B------:R-:W-:-:S11]  /*0cb0*/  CS2R R88, SRZ ;  /* 0x0000000000587805 */ /* 0x000fd6000001ff00 */
[----:B------:R-:W-:Y:S05]  /*0cc0*/  @!P1 BRA `(.L_x_1140) ;  /* 0x0000003400b49947 */ /* 0x000fea0003800000 */
[----:B------:R-:W-:Y:S01]  /*0cd0*/  MOV R0, RZ ;  /* 0x000000ff00007202 */ /* 0x000fe20000000f00 */
[----:B------:R-:W-:Y:S01]  /*0ce0*/  ULDC UR40, c[0x0][0x280] ;  /* 0x0000a00000287ab9 */ /* 0x000fe20000000800 */
[----:B------:R-:W-:Y:S02]  /*0cf0*/  ULDC UR41, c[0x0][0x744] ;  /* 0x0001d10000297ab9 */ /* 0x000fe40000000800 */
        /* <DEDUP_REMOVED lines=18> */
.L_x_1142:
        /* <DEDUP_REMOVED lines=15> */
.L_x_1141:
[----:B------:R-:W1:Y:S01]  /*0f10*/  S2R R0, SR_CgaCtaId ;  /* 0x0000000000007919 */ /* 0x000e620000008800 */
[----:B------:R-:W-:-:S04]  /*0f20*/  MOV R229, 0x400 ;  /* 0x0000040000e57802 */ /* 0x000fc80000000f00 */
[----:B-1----:R-:W-:-:S05]  /*0f30*/  LEA R229, R0, R229, 0x18 ;  /* 0x000000e500e57211 */ /* 0x002fca00078ec0ff */
[----:B------:R-:W-:-:S05]  /*0f40*/  VIADD R232, R229, 0x28800 ;  /* 0x00028800e5e87836 */ /* 0x000fca0000000000 */
        /* <DEDUP_REMOVED lines=18> */
.L_x_1144:
        /* <DEDUP_REMOVED lines=15> */
.L_x_1143:
        /* <DEDUP_REMOVED lines=8> */
.L_x_1249:
[----:B------:R-:W-:Y:S02]  /*11e0*/  SHF.L.U32 R8, RZ, 0x1f, RZ ;  /* 0x0000001fff087819 */ /* 0x000fe400000006ff */
[----:B--2---:R-:W-:Y:S02]  /*11f0*/  LEA.HI R4, R14, R14, RZ, 0x1 ;  /* 0x0000000e0e047211 */ /* 0x004fe400078f08ff */
[----:B------:R-:W2:Y:S01]  /*1200*/  SYNCS.PHASECHK.TRANS64.TRYWAIT P0, [R229+URZ+0x30800], R8 ;  /* 0x03080008e50075a7 */ /* 0x000ea2000800017f */
[----:B------:R-:W-:Y:S02]  /*1210*/  LOP3.LUT R7, R2, 0xffffff80, RZ, 0xc0, !PT ;  /* 0xffffff8002077812 */ /* 0x000fe400078ec0ff */
[----:B------:R-:W-:Y:S02]  /*1220*/  LOP3.LUT R5, R4, 0xfffffffe, RZ, 0xc0, !PT ;  /* 0xfffffffe04057812 */ /* 0x000fe400078ec0ff */
[CC--:B------:R-:W-:Y:S01]  /*1230*/  LEA.HI R4, R3.reuse, R0.reuse, RZ, 0x5 ;  /* 0x0000000003047211 */ /* 0x0c0fe200078f28ff */
[----:B------:R-:W-:Y:S01]  /*1240*/  IMAD.IADD R7, R0, 0x1, -R7 ;  /* 0x0000000100077824 */ /* 0x000fe200078e0a07 */
[CC--:B------:R-:W-:Y:S01]  /*1250*/  LEA.HI R9, R3.reuse, R0.reuse, RZ, 0x3 ;  /* 0x0000000003097211 */ /* 0x0c0fe200078f18ff */
[----:B------:R-:W-:Y:S01]  /*1260*/  IMAD.IADD R224, R14, 0x1, -R5 ;  /* 0x000000010ee07824 */ /* 0x000fe200078e0a05 */
[----:B------:R-:W-:Y:S01]  /*1270*/  LEA.HI R5, R3, R0, RZ, 0x4 ;  /* 0x0000000003057211 */ /* 0x000fe200078f20ff */
[----:B------:R-:W-:Y:S01]  /*1280*/  IMAD.SHL.U32 R3, R0, 0x40, RZ ;  /* 0x0000004000037824 */ /* 0x000fe200078e00ff */
[----:B------:R-:W-:-:S02]  /*1290*/  SHF.R.S32.HI R2, RZ, 0x1f, R7 ;  /* 0x0000001fff027819 */ /* 0x000fc40000011407 */
[----:B------:R-:W-:Y:S02]  /*12a0*/  SHF.R.S32.HI R4, RZ, 0x5, R4 ;  /* 0x00000005ff047819 */ /* 0x000fe40000011404 */
[----:B------:R-:W-:Y:S02]  /*12b0*/  SHF.R.S32.HI R10, RZ, 0x4, R5 ;  /* 0x00000004ff0a7819 */ /* 0x000fe40000011405 */
[----:B------:R-:W-:Y:S01]  /*12c0*/  LEA.HI R0, R2, R7, RZ, 0x2 ;  /* 0x0000000702007211 */ /* 0x000fe200078f10ff */
[----:B------:R-:W-:Y:S01]  /*12d0*/  IMAD.SHL.U32 R6, R4, 0x10, RZ ;  /* 0x0000001004067824 */ /* 0x000fe200078e00ff */
[----:B------:R-:W-:Y:S02]  /*12e0*/  LEA.HI R11, R5, R10, RZ, 0x1 ;  /* 0x0000000a050b7211 */ /* 0x000fe400078f08ff */
[----:B------:R-:W-:Y:S02]  /*12f0*/  LOP3.LUT R3, R3, 0x1c0, RZ, 0xc0, !PT ;  /* 0x000001c003037812 */ /* 0x000fe400078ec0ff */
[----:B------:R-:W-:-:S02]  /*1300*/  SHF.R.S32.HI R4, RZ, 0x2, R0 ;  /* 0x00000002ff047819 */ /* 0x000fc40000011400 */
[----:B------:R-:W-:Y:S01]  /*1310*/  SHF.R.S32.HI R5, RZ, 0x1f, R0 ;  /* 0x0000001fff057819 */ /* 0x000fe20000011400 */
[----:B--2---:R-:W-:Y:S06]  /*1320*/  @P0 BRA `(.L_x_1146) ;  /* 0x0000000000080947 */ /* 0x004fec0003800000 */
[----:B------:R-:W2:Y:S02]  /*1330*/  SYNCS.PHASECHK.TRANS64.TRYWAIT P0, [R229+URZ+0x30800], R8 ;  /* 0x03080008e50075a7 */ /* 0x000ea4000800017f */
[----:B--2---:R-:W-:Y:S05]  /*1340*/  @!P0 BRA `(.L_x_1147) ;  /* 0x00000080008c8947 */ /* 0x004fea0003800000 */
.L_x_1146:
[----:B------:R-:W-:Y:S01]  /*1350*/  LEA.HI R5, R5, R4, RZ, 0x3 ;  /* 0x0000000405057211 */ /* 0x000fe200078f18ff */
[----:B------:R-:W-:Y:S01]  /*1360*/  ULDC UR4, c[0x0][0x290] ;  /* 0x0000a40000047ab9 */ /* 0x000fe20000000800 */
[----:B--2---:R-:W-:Y:S01]  /*1370*/  LOP3.LUT R8, R3, 0x30, R6, 0xf8, !PT ;  /* 0x0000003003087812 */ /* 0x004fe200078ef806 */
[----:B------:R-:W-:Y:S01]  /*1380*/  UIMAD UR4, UR39, -0x80, UR4 ;  /* 0xffffff80270478a4 */ /* 0x000fe2000f8e0204 */
[----:B------:R-:W-:Y:S01]  /*1390*/  LOP3.LUT R5, R5, 0xfffffff8, RZ, 0xc0, !PT ;  /* 0xfffffff805057812 */ /* 0x000fe200078ec0ff */
[----:B------:R-:W-:Y:S01]  /*13a0*/  IMAD.U32 R233, RZ, RZ, UR38 ;  /* 0x00000026ffe97e24 */ /* 0x000fe2000f8e00ff */
[----:B------:R-:W-:Y:S01]  /*13b0*/  LEA.HI R6, R13, R13, RZ, 0x1 ;  /* 0x0000000d0d067211 */ /* 0x000fe200078f08ff */
[----:B------:R-:W-:Y:S01]  /*13c0*/  IMAD.MOV.U32 R223, RZ, RZ, RZ ;  /* 0x000000ffffdf7224 */ /* 0x000fe200078e00ff */
[----:B------:R-:W-:Y:S01]  /*13d0*/  LOP3.LUT R11, R11, 0x7ffffe, RZ, 0xc0, !PT ;  /* 0x007ffffe0b0b7812 */ /* 0x000fe200078ec0ff */
[----:B------:R-:W-:Y:S01]  /*13e0*/  IMAD.IADD R5, R4, 0x1, -R5 ;  /* 0x0000000104057824 */ /* 0x000fe200078e0a05 */
[----:B------:R-:W-:Y:S01]  /*13f0*/  LEA.HI R4, R2, R7, RZ, 0x5 ;  /* 0x0000000702047211 */ /* 0x000fe200078f28ff */
[----:B------:R-:W-:Y:S01]  /*1400*/  IMAD.SHL.U32 R2, R13, 0x1000, RZ ;  /* 0x000010000d027824 */ /* 0x000fe200078e00ff */
[----:B------:R-:W-:Y:S01]  /*1410*/  LOP3.LUT R6, R6, 0x3fffffe, RZ, 0xc0, !PT ;  /* 0x03fffffe06067812 */ /* 0x000fe200078ec0ff */
[----:B------:R-:W-:Y:S01]  /*1420*/  IMAD.IADD R11, R10, 0x1, -R11 ;  /* 0x000000010a0b7824 */ /* 0x000fe200078e0a0b */
[----:B------:R-:W-:-:S02]  /*1430*/  SHF.R.S32.HI R4, RZ, 0x5, R4 ;  /* 0x00000005ff047819 */ /* 0x000fc40000011404 */
[----:B------:R-:W-:Y:S02]  /*1440*/  CS2R R86, SRZ ;  /* 0x0000000000567805 */ /* 0x000fe4000001ff00 */
[----:B------:R-:W-:Y:S01]  /*1450*/  LOP3.LUT R9, R8, 0x8, R9, 0xf8, !PT ;  /* 0x0000000808097812 */ /* 0x000fe200078ef809 */
[----:B------:R-:W-:Y:S01]  /*1460*/  IMAD R11, R11, 0x200, R2 ;  /* 0x000002000b0b7824 */ /* 0x000fe200078e0202 */
[----:B------:R-:W-:Y:S01]  /*1470*/  SHF.R.U32.HI R8, RZ, 0x3, R3 ;  /* 0x00000003ff087819 */ /* 0x000fe20000011603 */
[----:B------:R-:W-:Y:S01]  /*1480*/  IMAD R4, R4, 0x10, R5 ;  /* 0x0000001004047824 */ /* 0x000fe200078e0205 */
[----:B------:R-:W-:Y:S01]  /*1490*/  LOP3.LUT R0, R0, 0x7ffffffc, RZ, 0xc0, !PT ;  /* 0x7ffffffc00007812 */ /* 0x000fe200078ec0ff */
[----:B------:R-:W2:Y:S01]  /*14a0*/  S2R R5, SR_CTAID.X ;  /* 0x0000000000057919 */ /* 0x000ea20000002500 */
[----:B------:R-:W-:Y:S01]  /*14b0*/  IMAD.IADD R3, R13, 0x1, -R6 ;  /* 0x000000010d037824 */ /* 0x000fe200078e0a06 */
[----:B------:R-:W-:Y:S01]  /*14c0*/  LOP3.LUT R8, R9, R8, RZ, 0x3c, !PT ;  /* 0x0000000809087212 */ /* 0x000fe200078e3cff */
[----:B------:R-:W-:Y:S01]  /*14d0*/  IMAD R6, R7, 0x4, R2 ;  /* 0x0000000407067824 */ /* 0x000fe200078e0202 */
[----:B------:R-:W-:Y:S01]  /*14e0*/  CS2R R84, SRZ ;  /* 0x0000000000547805 */ /* 0x000fe2000001ff00 */
[----:B------:R-:W-:Y:S01]  /*14f0*/  IMAD R2, R3, 0x40, R4 ;  /* 0x0000004003027824 */ /* 0x000fe200078e0204 */
[----:B------:R-:W-:Y:S01]  /*1500*/  CS2R R82, SRZ ;  /* 0x0000000000527805 */ /* 0x000fe2000001ff00 */
[----:B------:R-:W-:Y:S01]  /*1510*/  IMAD.IADD R0, R7, 0x1, -R0 ;  /* 0x0000000107007824 */ /* 0x000fe200078e0a00 */
[----:B------:R-:W-:Y:S01]  /*1520*/  CS2R R80, SRZ ;  /* 0x0000000000507805 */ /* 0x000fe2000001ff00 */
[----:B------:R-:W-:Y:S01]  /*1530*/  IMAD.IADD R231, R8, 0x1, R11 ;  /* 0x0000000108e77824 */ /* 0x000fe200078e020b */
[----:B------:R-:W-:Y:S01]  /*1540*/  CS2R R78, SRZ ;  /* 0x00000000004e7805 */ /* 0x000fe2000001ff00 */
[----:B------:R-:W-:Y:S01]  /*1550*/  IMAD.MOV.U32 R4, RZ, RZ, RZ ;  /* 0x000000ffff047224 */ /* 0x000fe200078e00ff */
        /* <DEDUP_REMOVED lines=19> */
[----:B------:R-:W-:Y:S01]  /*1690*/  CS2R R38, SRZ ;  /* 0x0000000000267805 */ /* 0x000fe2000001ff00 */
[----:B--2---:R-:W-:Y:S01]  /*16a0*/  IMAD R226, R5, -0x80, -R2 ;  /* 0xffffff8005e27824 */ /* 0x004fe200078e0a02 */
        /* <DEDUP_REMOVED lines=39> */
[----:B------:R-:W-:Y:S01]  /*1920*/  LOP3.LUT R233, R233, 0x1, RZ, 0xfc, !PT ;  /* 0x00000001e9e97812 */ /* 0x000fe200078efcff */
[----:B------:R-:W-:Y:S01]  /*1930*/  IMAD R3, R6, 0x4, R229 ;  /* 0x0000000406037824 */ /* 0x000fe200078e02e5 */
[----:B------:R-:W-:Y:S01]  /*1940*/  IADD3 R2, -R2, UR4, RZ ;  /* 0x0000000402027c10 */ /* 0x000fe2000fffe1ff */
[----:B------:R-:W-:-:S07]  /*1950*/  IMAD.SHL.U32 R227, R0, 0x2, RZ ;  /* 0x0000000200e37824 */ /* 0x000fce00078e00ff */
.L_x_1158:
[----:B------:R-:W-:Y:S01]  /*1960*/  ISETP.NE.AND P6, PT, R233, 0x3, PT ;  /* 0x00000003e900780c */ /* 0x000fe20003fc5270 */
[----:B------:R-:W-:-:S12]  /*1970*/  YIELD ;  /* 0x0000000000007946 */ /* 0x000fd80003800000 */
[----:B-1----:R-:W-:Y:S05]  /*1980*/  @!P6 BRA `(.L_x_1148) ;  /* 0x000000000004e947 */ /* 0x002fea0003800000 */
[----:B------:R-:W-:Y:S01]  /*1990*/  BPT.TRAP 0x1 ;  /* 0x000000040000795c */ /* 0x000fe20000300000 */
.L_x_1148:
[----:B------:R-:W-:Y:S01]  /*19a0*/  IMAD R0, R4, 0x8, R229 ;  /* 0x0000000804007824 */ /* 0x000fe200078e02e5 */
[----:B------:R-:W-:-:S04]  /*19b0*/  SHF.L.U32 R9, R223, 0x1f, RZ ;  /* 0x0000001fdf097819 */ /* 0x000fc800000006ff */
[----:B------:R2:W3:Y:S01]  /*19c0*/  SYNCS.PHASECHK.TRANS64.TRYWAIT P0, [R0+URZ+0x30810], R9 ;  /* 0x03081009000075a7 */ /* 0x0004e2000800017f */
[----:B------:R-:W-:Y:S05]  /*19d0*/  @!P6 BRA `(.L_x_1149) ;  /* 0x000000000004e947 */ /* 0x000fea0003800000 */
[----:B------:R-:W-:Y:S01]  /*19e0*/  BPT.TRAP 0x1 ;  /* 0x000000040000795c */ /* 0x000fe20000300000 */
.L_x_1149:
[----:B---3--:R-:W-:Y:S05]  /*19f0*/  @P0 BRA `(.L_x_1150) ;  /* 0x0000000000080947 */ /* 0x008fea0003800000 */
[----:B------:R-:W3:Y:S02]  /*1a00*/  SYNCS.PHASECHK.TRANS64.TRYWAIT P0, [R0+URZ+0x30810], R9 ;  /* 0x03081009000075a7 */ /* 0x000ee4000800017f */
[----:B---3--:R-:W-:Y:S05]  /*1a10*/  @!P0 BRA `(.L_x_1151) ;  /* 0x0000007800ec8947 */ /* 0x008fea0003800000 */
.L_x_1150:
[----:B------:R-:W-:Y:S05]  /*1a20*/  WARPSYNC.ALL ;  /* 0x0000000000007948 */ /* 0x000fea0003800000 */
[----:B------:R-:W-:Y:S01]  /*1a30*/  R2UR UR4, R229 ;  /* 0x00000000e50472ca */ /* 0x000fe200000e0000 */
[----:B------:R-:W-:Y:S01]  /*1a40*/  IMAD R5, R224, 0x2000, R229 ;  /* 0x00002000e0057824 */ /* 0x000fe200078e02e5 */
[C---:B------:R-:W-:Y:S01]  /*1a50*/  R2UR UR9, R4.reuse ;  /* 0x00000000040972ca */ /* 0x040fe200000e0000 */
[----:B------:R-:W-:Y:S01]  /*1a60*/  WARPGROUP.ARRIVE ;  /* 0x00000000000079c5 */ /* 0x000fe20000000000 */
[----:B------:R-:W-:Y:S01]  /*1a70*/  UMOV UR11, 0x40000040 ;  /* 0x40000040000b7882 */ /* 0x000fe20000000000 */
[----:B------:R-:W-:Y:S01]  /*1a80*/  IMAD R6, R4, 0x40, R227 ;  /* 0x0000004004067824 */ /* 0x000fe200078e02e3 */
[----:B------:R-:W-:-:S03]  /*1a90*/  R2UR UR5, R5 ;  /* 0x00000000050572ca */ /* 0x000fc600000e0000 */
[----:B------:R-:W-:-:S04]  /*1aa0*/  IMAD R17, R6, 0x4, R229 ;  /* 0x0000000406117824 */ /* 0x000fc800078e02e5 */
[----:B------:R-:W-:-:S04]  /*1ab0*/  UIADD3 UR4, UR4, 0x18000, URZ ;  /* 0x0001800004047890 */ /* 0x000fc8000fffe03f */
[----:B------:R-:W-:Y:S02]  /*1ac0*/  USHF.R.U32.HI UR4, URZ, 0x4, UR4 ;  /* 0x000000043f047899 */ /* 0x000fe40008011604 */
[----:B------:R-:W-:Y:S02]  /*1ad0*/  USHF.R.U32.HI UR6, URZ, 0x4, UR5 ;  /* 0x000000043f067899 */ /* 0x000fe40008011605 */
[----:B------:R-:W-:Y:S02]  /*1ae0*/  ULOP3.LUT UR4, UR4, 0x3fff, URZ, 0xc0, !UPT ;  /* 0x00003fff04047892 */ /* 0x000fe4000f8ec03f */
[----:B------:R-:W-:Y:S02]  /*1af0*/  ULOP3.LUT UR6, UR6, 0x3fff, URZ, 0xc0, !UPT ;  /* 0x00003fff06067892 */ /* 0x000fe4000f8ec03f */
[----:B------:R-:W-:Y:S02]  /*1b00*/  ULOP3.LUT UR8, UR4, 0x10000, URZ, 0xfc, !UPT ;  /* 0x0001000004087892 */ /* 0x000fe4000f8efc3f */
[----:B------:R-:W-:-:S02]  /*1b10*/  ULOP3.LUT UR7, UR6, 0x10000, URZ, 0xfc, !UPT ;  /* 0x0001000006077892 */ /* 0x000fc4000f8efc3f */
[----:B------:R-:W-:-:S03]  /*1b20*/  ULEA UR6, UR9, UR8, 0xa ;  /* 0x0000000809067291 */ /* 0x000fc6000f8e503f */
[----:B------:R-:W-:Y:S02]  /*1b30*/  UMOV UR9, 0x40000040 ;  /* 0x4000004000097882 */ /* 0x000fe40000000000 */
[----:B------:R-:W-:Y:S02]  /*1b40*/  UMOV UR8, UR7 ;  /* 0x0000000700087c82 */ /* 0x000fe40008000000 */
[----:B------:R-:W-:Y:S02]  /*1b50*/  UMOV UR10, UR6 ;  /* 0x00000006000a7c82 */ /* 0x000fe40008000000 */
[----:B------:R-:W-:Y:S01]  /*1b60*/  HGMMA.64x64x16.F32.BF16 R184, gdesc[UR8], RZ, !UPT, gsb0 ;  /* 0x00e0000008b879f0 */ /* 0x000fe2000c0018ff */
[----:B------:R-:W-:Y:S02]  /*1b70*/  UIADD3 UR8, UR7, 0x2, URZ ;  /* 0x0000000207087890 */ /* 0x000fe4000fffe03f */
[----:B------:R-:W-:Y:S01]  /*1b80*/  UIADD3 UR10, UR6, 0x2, URZ ;  /* 0x00000002060a7890 */ /* 0x000fe2000fffe03f */
[----:B------:R-:W-:Y:S01]  /*1b90*/  UMOV UR9, 0x40000040 ;  /* 0x4000004000097882 */ /* 0x000fe20000000000 */
[----:B------:R-:W-:Y:S01]  /*1ba0*/  UMOV UR11, 0x40000040 ;  /* 0x40000040000b7882 */ /* 0x000fe20000000000 */
[----:B------:R-:W-:-:S02]  /*1bb0*/  WARPGROUP.DEPBAR.LE gsb0, 0x0 ;  /* 0x00008000000079c5 */ /* 0x000fc40000010000 */
[----:B------:R-:W-:-:S06]  /*1bc0*/  WARPGROUP.ARRIVE ;  /* 0x00000000000079c5 */ /* 0x000fcc0000000000 */
[----:B------:R-:W-:Y:S01]  /*1bd0*/  HGMMA.64x64x16.F32.BF16 R184, gdesc[UR8], R184, gsb0 ;  /* 0x00e0000008b879f0 */ /* 0x000fe200080018b8 */
[----:B------:R-:W-:Y:S02]  /*1be0*/  UIADD3 UR8, UR7, 0x4, URZ ;  /* 0x0000000407087890 */ /* 0x000fe4000fffe03f */
[----:B------:R-:W-:Y:S01]  /*1bf0*/  UIADD3 UR10, UR6, 0x4, URZ ;  /* 0x00000004060a7890 */ /* 0x000fe2000fffe03f */
[----:B------:R-:W-:Y:S01]  /*1c00*/  UMOV UR9, 0x40000040 ;  /* 0x4000004000097882 */ /* 0x000fe20000000000 */
[----:B------:R-:W-:Y:S01]  /*1c10*/  UMOV UR11, 0x40000040 ;  /* 0x40000040000b7882 */ /* 0x000fe20000000000 */
[----:B------:R-:W-:Y:S02]  /*1c20*/  WARPGROUP.DEPBAR.LE gsb0, 0x0 ;  /* 0x00008000000079c5 */ /* 0x000fe40000010000 */
        /* <DEDUP_REMOVED lines=36> */
[----:B------:R-:W-:Y:S03]  /*1e70*/  HGMMA.64x64x16.F32.BF16 R184, gdesc[UR8], R184, gsb0 ;  /* 0x00e0000008b879f0 */ /* 0x000fe600080018b8 */
[----:B------:R-:W-:Y:S02]  /*1e80*/  WARPGROUP.DEPBAR.LE gsb0, 0x0 ;  /* 0x00008000000079c5 */ /* 0x000fe40000010000 */
[----:B------:R4:W1:Y:S04]  /*1e90*/  LDS.64 R6, [R17+0x28000] ;  /* 0x0280000011067984 */ /* 0x0008680000000a00 */
[----:B------:R4:W1:Y:S04]  /*1ea0*/  LDS.64 R14, [R17+0x28020] ;  /* 0x02802000110e7984 */ /* 0x0008680000000a00 */
        /* <DEDUP_REMOVED lines=8> */
.L_x_1152:
[----:B------:R1:W1:Y:S01]  /*1f30*/  SYNCS.PHASECHK.TRANS64.TRYWAIT P0, [R0+URZ+0x30830], R9 ;  /* 0x03083009000075a7 */ /* 0x000262000800017f */
[----:B------:R-:W-:Y:S05]  /*1f40*/  @!P6 BRA `(.L_x_1153) ;  /* 0x000000000004e947 */ /* 0x000fea0003800000 */
[----:B------:R-:W-:Y:S01]  /*1f50*/  BPT.TRAP 0x1 ;  /* 0x000000040000795c */ /* 0x000fe20000300000 */
.L_x_1153:
[----:B------:R-:W-:-:S05]  /*1f60*/  VIADD R5, R229, 0x20000 ;  /* 0x00020000e5057836 */ /* 0x000fca0000000000 */
[----:B------:R-:W-:-:S04]  /*1f70*/  SHF.R.U32.HI R5, RZ, 0x4, R5 ;  /* 0x00000004ff057819 */ /* 0x000fc80000011605 */
[----:B------:R-:W-:-:S04]  /*1f80*/  LOP3.LUT R230, R5, 0x3fff, RZ, 0xc0, !PT ;  /* 0x00003fff05e67812 */ /* 0x000fc800078ec0ff */
[----:B------:R-:W-:Y:S01]  /*1f90*/  LOP3.LUT R5, R230, 0x10000, RZ, 0xfc, !PT ;  /* 0x00010000e6057812 */ /* 0x000fe200078efcff */
[----:B-1----:R-:W-:Y:S06]  /*1fa0*/  @P0 BRA `(.L_x_1154) ;  /* 0x0000000000080947 */ /* 0x002fec0003800000 */
[----:B------:R-:W1:Y:S02]  /*1fb0*/  SYNCS.PHASECHK.TRANS64.TRYWAIT P0, [R0+URZ+0x30830], R9 ;  /* 0x03083009000075a7 */ /* 0x000e64000800017f */
[----:B-1----:R-:W-:Y:S05]  /*1fc0*/  @!P0 BRA `(.L_x_1155) ;  /* 0x0000007400948947 */ /* 0x002fea0003800000 */
.L_x_1154:
[----:B------:R-:W-:Y:S01]  /*1fd0*/  UIADD3 UR5, UR5, 0x8000, URZ ;  /* 0x0000800005057890 */ /* 0x000fe2000fffe03f */
[----:B------:R-:W-:Y:S01]  /*1fe0*/  IMAD R5, R4, 0x400, R5 ;  /* 0x0000040004057824 */ /* 0x000fe200078e0205 */
[----:B------:R-:W-:Y:S01]  /*1ff0*/  WARPGROUP.ARRIVE ;  /* 0x00000000000079c5 */ /* 0x000fe20000000000 */
[----:B------:R-:W-:Y:S01]  /*2000*/  UMOV UR11, 0x40000040 ;  /* 0x40000040000b7882 */ /* 0x000fe20000000000 */
[----:B------:R-:W-:Y:S01]  /*2010*/  USHF.R.U32.HI UR6, URZ, 0x4, UR5 ;  /* 0x000000043f067899 */ /* 0x000fe20008011605 */
[----:B--23--:R-:W1:Y:S01]  /*2020*/  LDC.64 R8, c[0x0][0x748] ;  /* 0x0001d200ff087b82 */ /* 0x00ce620000000a00 */
[----:B------:R-:W-:Y:S01]  /*2030*/  UMOV UR9, 0x40000040 ;  /* 0x4000004000097882 */ /* 0x000fe20000000000 */
[----:B------:R-:W-:Y:S01]  /*2040*/  R2UR UR5, R5 ;  /* 0x00000000050572ca */ /* 0x000fe200000e0000 */
[----:B------:R-:W-:Y:S01]  /*2050*/  ULOP3.LUT UR6, UR6, 0x3fff, URZ, 0xc0, !UPT ;  /* 0x00003fff06067892 */ /* 0x000fe2000f8ec03f */
[C---:B------:R-:W-:Y:S02]  /*2060*/  ISETP.GT.AND P2, PT, R226.reuse, RZ, PT ;  /* 0x000000ffe200720c */ /* 0x040fe40003f44270 */
[----:B------:R-:W-:Y:S01]  /*2070*/  ISETP.GT.AND P0, PT, R226, 0x8, PT ;  /* 0x00000008e200780c */ /* 0x000fe20003f04270 */
[----:B------:R-:W-:Y:S01]  /*2080*/  ULOP3.LUT UR7, UR6, 0x10000, URZ, 0xfc, !UPT ;  /* 0x0001000006077892 */ /* 0x000fe2000f8efc3f */
[C---:B------:R-:W-:Y:S01]  /*2090*/  ISETP.GT.AND P1, PT, R2.reuse, RZ, PT ;  /* 0x000000ff0200720c */ /* 0x040fe20003f24270 */
[----:B------:R-:W-:Y:S01]  /*20a0*/  ULEA UR6, UR37, -UR40, 0x6 ;  /* 0x8000002825067291 */ /* 0x000fe2000f8e303f */
[----:B------:R-:W-:-:S04]  /*20b0*/  ISETP.GT.AND P3, PT, R2, 0x8, PT ;  /* 0x000000080200780c */ /* 0x000fc80003f64270 */
[----:B------:R-:W-:Y:S01]  /*20c0*/  UMOV UR8, UR7 ;  /* 0x0000000700087c82 */ /* 0x000fe20008000000 */
[----:B------:R-:W-:Y:S01]  /*20d0*/  UMOV UR10, UR5 ;  /* 0x00000005000a7c82 */ /* 0x000fe20008000000 */
[----:B------:R-:W-:Y:S01]  /*20e0*/  IADD3 R5, R2, UR6, R227 ;  /* 0x0000000602057c10 */ /* 0x000fe2000fffe0e3 */
[----:B------:R-:W-:Y:S01]  /*20f0*/  HGMMA.64x64x16.F32.BF16 R152, gdesc[UR8], RZ, !UPT, gsb0 ;  /* 0x00e00000089879f0 */ /* 0x000fe2000c0018ff */
[----:B------:R-:W-:Y:S02]  /*2100*/  UIADD3 UR10, UR5, 0x2, URZ ;  /* 0x00000002050a7890 */ /* 0x000fe4000fffe03f */
[----:B------:R-:W-:Y:S01]  /*2110*/  UIADD3 UR8, UR7, 0x2, URZ ;  /* 0x0000000207087890 */ /* 0x000fe2000fffe03f */
[----:B------:R-:W-:Y:S01]  /*2120*/  UMOV UR11, 0x40000040 ;  /* 0x40000040000b7882 */ /* 0x000fe20000000000 */
[----:B------:R-:W-:Y:S01]  /*2130*/  UMOV UR9, 0x40000040 ;  /* 0x4000004000097882 */ /* 0x000fe20000000000 */
[C-C-:B-1----:R-:W-:Y:S01]  /*2140*/  IMAD.IADD R228, R8.reuse, 0x1, -R5.reuse ;  /* 0x0000000108e47824 */ /* 0x142fe200078e0a05 */
[----:B------:R-:W-:-:S02]  /*2150*/  IADD3 R225, R8, 0x8, -R5 ;  /* 0x0000000808e17810 */ /* 0x000fc40007ffe805 */
[--C-:B------:R-:W-:Y:S02]  /*2160*/  IADD3 R222, RZ, -R5, -R9.reuse ;  /* 0x80000005ffde7210 */ /* 0x100fe40007ffe809 */
[----:B------:R-:W-:Y:S02]  /*2170*/  SEL R228, R228, 0x40, !P2 ;  /* 0x00000040e4e47807 */ /* 0x000fe40005000000 */
[----:B------:R-:W-:Y:S02]  /*2180*/  IADD3 R16, -R5, 0x8, -R9 ;  /* 0x0000000805107810 */ /* 0x000fe40007ffe909 */
[----:B------:R-:W-:Y:S02]  /*2190*/  SEL R225, R225, 0x40, !P0 ;  /* 0x00000040e1e17807 */ /* 0x000fe40004000000 */
[----:B------:R-:W-:Y:S02]  /*21a0*/  SEL R222, R222, 0x40, P1 ;  /* 0x00000040dede7807 */ /* 0x000fe40000800000 */
[----:B------:R-:W-:-:S02]  /*21b0*/  ISETP.GE.AND P1, PT, R228, RZ, PT ;  /* 0x000000ffe400720c */ /* 0x000fc40003f26270 */
[----:B------:R-:W-:Y:S02]  /*21c0*/  SEL R16, R16, 0x40, P3 ;  /* 0x0000004010107807 */ /* 0x000fe40001800000 */
[C---:B------:R-:W-:Y:S02]  /*21d0*/  ISETP.GE.AND P0, PT, R225.reuse, 0x1, PT ;  /* 0x00000001e100780c */ /* 0x040fe40003f06270 */
[----:B------:R-:W-:Y:S02]  /*21e0*/  ISETP.GE.AND P3, PT, R225, RZ, PT ;  /* 0x000000ffe100720c */ /* 0x000fe40003f66270 */
[----:B------:R-:W-:Y:S02]  /*21f0*/  ISETP.GE.AND P2, PT, R228, 0x1, PT ;  /* 0x00000001e400780c */ /* 0x000fe40003f46270 */
[----:B------:R-:W-:Y:S02]  /*2200*/  ISETP.GT.OR P1, PT, R222, RZ, !P1 ;  /* 0x000000ffde00720c */ /* 0x000fe40004f24670 */
[----:B------:R-:W-:-:S02]  /*2210*/  ISETP.GT.OR P0, PT, R16, 0x1, !P0 ;  /* 0x000000011000780c */ /* 0x000fc40004704670 */
[----:B------:R-:W-:Y:S02]  /*2220*/  ISETP.GT.OR P3, PT, R16, RZ, !P3 ;  /* 0x000000ff1000720c */ /* 0x000fe40005f64670 */
[----:B------:R-:W-:Y:S02]  /*2230*/  ISETP.GT.OR P2, PT, R222, 0x1, !P2 ;  /* 0x00000001de00780c */ /* 0x000fe40005744670 */
[----:B------:R-:W-:Y:S02]  /*2240*/  FSEL R5, R184, -INF , !P1 ;  /* 0xff800000b8057808 */ /* 0x000fe40004800000 */
[----:B------:R-:W-:Y:S02]  /*2250*/  FSEL R184, R187, -INF , !P0 ;  /* 0xff800000bbb87808 */ /* 0x000fe40004000000 */
[----:B------:R-:W-:Y:S01]  /*2260*/  ISETP.GE.AND P0, PT, R228, 0x8, PT ;  /* 0x00000008e400780c */ /* 0x000fe20003f06270 */
[----:B------:R-:W-:Y:S01]  /*2270*/  FFMA.FTZ R5, R5, UR41, -R6 ;  /* 0x0000002905057c23 */ /* 0x000fe20008010806 */
[----:B------:R-:W-:Y:S01]  /*2280*/  FSEL R13, R186, -INF , !P3 ;  /* 0xff800000ba0d7808 */ /* 0x000fe20005800000 */
[----:B------:R-:W-:Y:S01]  /*2290*/  FFMA.FTZ R184, R184, UR41, -R7 ;  /* 0x00000029b8b87c23 */ /* 0x000fe20008010807 */
[----:B------:R-:W-:-:S02]  /*22a0*/  FSEL R8, R185, -INF , !P2 ;  /* 0xff800000b9087808 */ /* 0x000fc40005000000 */
[----:B------:R-:W-:Y:S01]  /*22b0*/  ISETP.GT.OR P0, PT, R222, 0x8, !P0 ;  /* 0x00000008de00780c */ /* 0x000fe20004704670 */
[----:B------:R-:W-:Y:S01]  /*22c0*/  FFMA.FTZ R13, R13, UR41, -R6 ;  /* 0x000000290d0d7c23 */ /* 0x000fe20008010806 */
[----:B------:R-:W-:Y:S01]  /*22d0*/  ISETP.GE.AND P1, PT, R228, 0x9, PT ;  /* 0x00000009e400780c */ /* 0x000fe20003f26270 */
[----:B------:R-:W-:Y:S01]  /*22e0*/  FFMA.FTZ R6, R8, UR41, -R7 ;  /* 0x0000002908067c23 */ /* 0x000fe20008010807 */
[----:B------:R-:W-:Y:S01]  /*22f0*/  FSEL R7, R188, -INF , !P0 ;  /* 0xff800000bc077808 */ /* 0x000fe20004000000 */
[----:B------:R-:W-:Y:S01]  /*2300*/  MUFU.EX2 R5, R5 ;  /* 0x0000000500057308 */ /* 0x000fe20000000800 */
[----:B------:R-:W-:Y:S02]  /*2310*/  ISETP.GT.OR P0, PT, R222, 0x9, !P1 ;  /* 0x00000009de00780c */ /* 0x000fe40004f04670 */
[----:B------:R-:W-:Y:S01]  /*2320*/  ISETP.GE.AND P1, PT, R228, 0x10, PT ;  /* 0x00000010e400780c */ /* 0x000fe20003f26270 */
[----:B------:R-:W-:Y:S01]  /*2330*/  FFMA.FTZ R7, R7, UR41, -R14 ;  /* 0x0000002907077c23 */ /* 0x000fe2000801080e */
[----:B------:R-:W-:-:S02]  /*2340*/  FSEL R8, R189, -INF , !P0 ;  /* 0xff800000bd087808 */ /* 0x000fc40004000000 */
[----:B------:R-:W-:Y:S01]  /*2350*/  ISETP.GT.OR P0, PT, R222, 0x10, !P1 ;  /* 0x00000010de00780c */ /* 0x000fe20004f04670 */
[----:B------:R-:W1:Y:S01]  /*2360*/  MUFU.EX2 R13, R13 ;  /* 0x0000000d000d7308 */ /* 0x000e620000000800 */
[----:B------:R-:W-:Y:S01]  /*2370*/  ISETP.GE.AND P1, PT, R228, 0x11, PT ;  /* 0x00000011e400780c */ /* 0x000fe20003f26270 */
[----:B------:R-:W-:Y:S01]  /*2380*/  FFMA.FTZ R8, R8, UR41, -R15 ;  /* 0x0000002908087c23 */ /* 0x000fe2000801080f */
[----:B------:R-:W-:Y:S02]  /*2390*/  FSEL R9, R192, -INF , !P0 ;  /* 0xff800000c0097808 */ /* 0x000fe40004000000 */
[----:B------:R-:W-:Y:S02]  /*23a0*/  ISETP.GT.OR P0, PT, R222, 0x11, !P1 ;  /* 0x00000011de00780c */ /* 0x000fe40004f04670 */
[----:B------:R-:W-:Y:S01]  /*23b0*/  ISETP.GE.AND P1, PT, R228, 0x18, PT ;  /* 0x00000018e400780c */ /* 0x000fe20003f26270 */
[----:B------:R-:W-:Y:S01]  /*23c0*/  FFMA.FTZ R9, R9, UR41, -R18 ;  /* 0x0000002909097c23 */ /* 0x000fe20008010812 */
[----:B------:R-:W-:Y:S01]  /*23d0*/  FSEL R10, R193, -INF , !P0 ;  /* 0xff800000c10a7808 */ /* 0x000fe20004000000 */
[----:B------:R-:W-:Y:S01]  /*23e0*/  MUFU.EX2 R6, R6 ;  /* 0x0000000600067308 */ /* 0x000fe20000000800 */
[----:B------:R-:W-:-:S02]  /*23f0*/  ISETP.GT.OR P0, PT, R222, 0x18, !P1 ;  /* 0x00000018de00780c */ /* 0x000fc40004f04670 */
[----:B------:R-:W-:Y:S01]  /*2400*/  ISETP.GE.AND P1, PT, R228, 0x19, PT ;  /* 0x00000019e400780c */ /* 0x000fe20003f26270 */
[----:B------:R-:W-:Y:S01]  /*2410*/  FFMA.FTZ R10, R10, UR41, -R19 ;  /* 0x000000290a0a7c23 */ /* 0x000fe20008010813 */
[----:B------:R-:W-:Y:S02]  /*2420*/  WARPGROUP.DEPBAR.LE gsb0, 0x0 ;  /* 0x00008000000079c5 */ /* 0x000fe40000010000 */
[----:B------:R-:W-:Y:S01]  /*2430*/  WARPGROUP.ARRIVE ;  /* 0x00000000000079c5 */ /* 0x000fe20000000000 */
[----:B------:R-:W-:Y:S01]  /*2440*/  FSEL R11, R196, -INF , !P0 ;  /* 0xff800000c40b7808 */ /* 0x000fe20004000000 */
[----:B------:R-:W-:Y:S01]  /*2450*/  MUFU.EX2 R7, R7 ;  /* 0x0000000700077308 */ /* 0x000fe20000000800 */
[----:B------:R-:W-:Y:S02]  /*2460*/  ISETP.GT.OR P0, PT, R222, 0x19, !P1 ;  /* 0x00000019de00780c */ /* 0x000fe40004f04670 */
[----:B------:R-:W-:Y:S01]  /*2470*/  ISETP.GE.AND P1, PT, R225, 0x9, PT ;  /* 0x00000009e100780c */ /* 0x000fe20003f26270 */
[----:B------:R-:W-:Y:S01]  /*2480*/  HGMMA.64x64x16.F32.BF16 R152, gdesc[UR8], R152, gsb0 ;  /* 0x00e00000089879f0 */ /* 0x000fe20008001898 */
[----:B------:R-:W-:Y:S01]  /*2490*/  UIADD3 UR10, UR5, 0x4, URZ ;  /* 0x00000004050a7890 */ /* 0x000fe2000fffe03f */
[----:B------:R-:W-:Y:S01]  /*24a0*/  FSEL R186, R197, -INF , !P0 ;  /* 0xff800000c5ba7808 */ /* 0x000fe20004000000 */
[----:B------:R-:W-:Y:S01]  /*24b0*/  UIADD3 UR8, UR7, 0x4, URZ ;  /* 0x0000000407087890 */ /* 0x000fe2000fffe03f */
[----:B------:R-:W-:Y:S01]  /*24c0*/  ISETP.GE.AND P0, PT, R225, 0x8, PT ;  /* 0x00000008e100780c */ /* 0x000fe20003f06270 */
[----:B------:R-:W-:Y:S01]  /*24d0*/  UMOV UR11, 0x40000040 ;  /* 0x40000040000b7882 */ /* 0x000fe20000000000 */
[----:B------:R-:W-:Y:S01]  /*24e0*/  UMOV UR9, 0x40000040 ;  /* 0x4000004000097882 */ /* 0x000fe20000000000 */
[C---:B------:R-:W-:Y:S01]  /*24f0*/  ISETP.GT.OR P1, PT, R16.reuse, 0x9, !P1 ;  /* 0x000000091000780c */ /* 0x040fe20004f24670 */
[----:B------:R-:W-:Y:S01]  /*2500*/  FFMA.FTZ R12, R11, UR41, -R20 ;  /* 0x000000290b0c7c23 */ /* 0x000fe20008010814 */
[----:B------:R-:W-:Y:S01]  /*2510*/  ISETP.GT.OR P0, PT, R16, 0x8, !P0 ;  /* 0x000000081000780c */ /* 0x000fe20004704670 */
[----:B------:R-:W-:Y:S01]  /*2520*/  FFMA.FTZ R11, R186, UR41, -R21 ;  /* 0x00000029ba0b7c23 */ /* 0x000fe20008010815 */
[----:B------:R-:W-:Y:S01]  /*2530*/  FSEL R186, R191, -INF , !P1 ;  /* 0xff800000bfba7808 */ /* 0x000fe20004800000 */
[----:B------:R-:W-:Y:S01]  /*2540*/  MUFU.EX2 R8, R8 ;  /* 0x0000000800087308 */ /* 0x000fe20000000800 */
[----:B------:R-:W-:-:S02]  /*2550*/  FSEL R185, R190, -INF , !P0 ;  /* 0xff800000beb97808 */ /* 0x000fc40004000000 */
[C---:B------:R-:W-:Y:S01]  /*2560*/  ISETP.GE.AND P0, PT, R225.reuse, 0x10, PT ;  /* 0x00000010e100780c */ /* 0x040fe20003f06270 */
[----:B------:R-:W-:Y:S01]  /*2570*/  FFMA.FTZ R187, R186, UR41, -R15 ;  /* 0x00000029babb7c23 */ /* 0x000fe2000801080f */
[----:B------:R-:W-:Y:S01]  /*2580*/  ISETP.GE.AND P1, PT, R225, 0x11, PT ;  /* 0x00000011e100780c */ /* 0x000fe20003f26270 */
[----:B------:R-:W-:Y:S01]  /*2590*/  FFMA.FTZ R14, R185, UR41, -R14 ;  /* 0x00000029b90e7c23 */ /* 0x000fe2000801080e */
[C---:B------:R-:W-:Y:S01]  /*25a0*/  ISETP.GT.OR P0, PT, R16.reuse, 0x10, !P0 ;  /* 0x000000101000780c */ /* 0x040fe20004704670 */
[----:B------:R2:W-:Y:S01]  /*25b0*/  MUFU.EX2 R15, R184 ;  /* 0x000000b8000f7308 */ /* 0x0005e20000000800 */
[----:B------:R-:W-:Y:S02]  /*25c0*/  ISETP.GT.OR P1, PT, R16, 0x11, !P1 ;  /* 0x000000111000780c */ /* 0x000fe40004f24670 */
[----:B------:R-:W-:Y:S02]  /*25d0*/  FSEL R185, R194, -INF , !P0 ;  /* 0xff800000c2b97808 */ /* 0x000fe40004000000 */
[----:B------:R-:W-:-:S02]  /*25e0*/  ISETP.GE.AND P0, PT, R225, 0x18, PT ;  /* 0x00000018e100780c */ /* 0x000fc40003f06270 */
[----:B------:R-:W-:Y:S01]  /*25f0*/  FSEL R186, R195, -INF , !P1 ;  /* 0xff800000c3ba7808 */ /* 0x000fe20004800000 */
[----:B------:R-:W-:Y:S01]  /*2600*/  FFMA.FTZ R18, R185, UR41, -R18 ;  /* 0x00000029b9127c23 */ /* 0x000fe20008010812 */
[----:B------:R-:W-:Y:S01]  /*2610*/  ISETP.GT.OR P0, PT, R16, 0x18, !P0 ;  /* 0x000000181000780c */ /* 0x000fe20004704670 */
[----:B------:R-:W3:Y:S01]  /*2620*/  MUFU.EX2 R14, R14 ;  /* 0x0000000e000e7308 */ /* 0x000ee20000000800 */
[----:B------:R-:W-:Y:S01]  /*2630*/  ISETP.GE.AND P1, PT, R225, 0x19, PT ;  /* 0x00000019e100780c */ /* 0x000fe20003f26270 */
[----:B------:R-:W-:Y:S01]  /*2640*/  FFMA.FTZ R186, R186, UR41, -R19 ;  /* 0x00000029baba7c23 */ /* 0x000fe20008010813 */
[----:B------:R-:W-:Y:S02]  /*2650*/  FSEL R185, R198, -INF , !P0 ;  /* 0xff800000c6b97808 */ /* 0x000fe40004000000 */
[----:B------:R-:W-:Y:S02]  /*2660*/  ISETP.GT.OR P1, PT, R16, 0x19, !P1 ;  /* 0x000000191000780c */ /* 0x000fe40004f24670 */
[----:B------:R-:W-:Y:S01]  /*2670*/  ISETP.GE.AND P0, PT, R228, 0x20, PT ;  /* 0x00000020e400780c */ /* 0x000fe20003f06270 */
[----:B------:R-:W-:Y:S01]  /*2680*/  FFMA.FTZ R20, R185, UR41, -R20 ;  /* 0x00000029b9147c23 */ /* 0x000fe20008010814 */
[----:B--2---:R-:W-:Y:S01]  /*2690*/  FSEL R184, R199, -INF , !P1 ;  /* 0xff800000c7b87808 */ /* 0x004fe20004800000 */
[----:B------:R2:W5:Y:S01]  /*26a0*/  MUFU.EX2 R19, R187 ;  /* 0x000000bb00137308 */ /* 0x0005620000000800 */
[----:B------:R-:W-:-:S02]  /*26b0*/  LOP3.LUT R185, R230, 0x2000000, RZ, 0xfc, !PT ;  /* 0x02000000e6b97812 */ /* 0x000fc400078efcff */
[----:B------:R-:W-:Y:S01]  /*26c0*/  ISETP.GE.AND P1, PT, R225, 0x20, PT ;  /* 0x00000020e100780c */ /* 0x000fe20003f26270 */
[----:B------:R-:W-:Y:S01]  /*26d0*/  FFMA.FTZ R184, R184, UR41, -R21 ;  /* 0x00000029b8b87c23 */ /* 0x000fe20008010815 */
[----:B------:R-:W-:Y:S01]  /*26e0*/  ISETP.GT.OR P0, PT, R222, 0x20, !P0 ;  /* 0x00000020de00780c */ /* 0x000fe20004704670 */
[----:B------:R-:W-:Y:S01]  /*26f0*/  IMAD R188, R4, 0x400, R185 ;  /* 0x0000040004bc7824 */ /* 0x000fe200078e02b9 */
[----:B------:R-:W-:Y:S01]  /*2700*/  ISETP.GT.OR P1, PT, R16, 0x20, !P1 ;  /* 0x000000201000780c */ /* 0x000fe20004f24670 */
[----:B------:R-:W-:Y:S01]  /*2710*/  MUFU.EX2 R21, R186 ;  /* 0x000000ba00157308 */ /* 0x000fe20000000800 */
[----:B------:R-:W-:Y:S02]  /*2720*/  FSEL R185, R200, -INF , !P0 ;  /* 0xff800000c8b97808 */ /* 0x000fe40004000000 */
[----:B------:R-:W-:Y:S02]  /*2730*/  ISETP.GE.AND P5, PT, R228, 0x28, PT ;  /* 0x00000028e400780c */ /* 0x000fe40003fa6270 */
[----:B--2---:R-:W-:Y:S01]  /*2740*/  FSEL R187, R202, -INF , !P1 ;  /* 0xff800000cabb7808 */ /* 0x004fe20004800000 */
[--C-:B------:R-:W-:Y:S01]  /*2750*/  FFMA.FTZ R185, R185, UR41, -R22.reuse ;  /* 0x00000029b9b97c23 */ /* 0x100fe20008010816 */
[----:B------:R-:W-:Y:S01]  /*2760*/  ISETP.GT.OR P5, PT, R222, 0x28, !P5 ;  /* 0x00000028de00780c */ /* 0x000fe20006fa4670 */
[----:B------:R-:W-:Y:S01]  /*2770*/  MUFU.EX2 R200, R184 ;  /* 0x000000b800c87308 */ /* 0x000fe20000000800 */
[C---:B------:R-:W-:Y:S01]  /*2780*/  ISETP.GE.AND P0, PT, R228.reuse, 0x21, PT ;  /* 0x00000021e400780c */ /* 0x040fe20003f06270 */
[----:B------:R-:W-:Y:S01]  /*2790*/  FFMA.FTZ R187, R187, UR41, -R22 ;  /* 0x00000029bbbb7c23 */ /* 0x000fe20008010816 */
[----:B------:R-:W-:-:S02]  /*27a0*/  ISETP.GE.AND P3, PT, R228, 0x29, PT ;  /* 0x00000029e400780c */ /* 0x000fc40003f66270 */
[----:B------:R-:W-:Y:S02]  /*27b0*/  ISETP.GE.AND P2, PT, R225, 0x21, PT ;  /* 0x00000021e100780c */ /* 0x000fe40003f46270 */
[----:B------:R-:W-:Y:S01]  /*27c0*/  ISETP.GE.AND P4, PT, R228, 0x30, PT ;  /* 0x00000030e400780c */ /* 0x000fe20003f86270 */
[----:B------:R2:W-:Y:S01]  /*27d0*/  MUFU.EX2 R22, R185 ;  /* 0x000000b900167308 */ /* 0x0005e20000000800 */
[----:B------:R-:W-:Y:S02]  /*27e0*/  ISETP.GT.OR P0, PT, R222, 0x21, !P0 ;  /* 0x00000021de00780c */ /* 0x000fe40004704670 */
[----:B------:R-:W-:Y:S02]  /*27f0*/  ISETP.GT.OR P2, PT, R16, 0x21, !P2 ;  /* 0x000000211000780c */ /* 0x000fe40005744670 */
[C---:B------:R-:W-:Y:S02]  /*2800*/  ISETP.GT.OR P3, PT, R222.reuse, 0x29, !P3 ;  /* 0x00000029de00780c */ /* 0x040fe40005f64670 */
[----:B------:R-:W-:Y:S01]  /*2810*/  ISETP.GT.OR P4, PT, R222, 0x30, !P4 ;  /* 0x00000030de00780c */ /* 0x000fe20006784670 */
[----:B------:R-:W5:Y:S01]  /*2820*/  MUFU.EX2 R20, R20 ;  /* 0x0000001400147308 */ /* 0x000f620000000800 */
[----:B--2---:R-:W-:-:S02]  /*2830*/  FSEL R185, R204, -INF , !P5 ;  /* 0xff800000ccb97808 */ /* 0x004fc40006800000 */
[----:B------:R-:W-:Y:S01]  /*2840*/  ISETP.GE.AND P5, PT, R225, 0x28, PT ;  /* 0x00000028e100780c */ /* 0x000fe20003fa6270 */
[----:B------:R-:W-:Y:S02]  /*2850*/  WARPGROUP.DEPBAR.LE gsb0, 0x0 ;  /* 0x00008000000079c5 */ /* 0x000fe40000010000 */
[----:B------:R-:W-:Y:S01]  /*2860*/  WARPGROUP.ARRIVE ;  /* 0x00000000000079c5 */ /* 0x000fe20000000000 */
[----:B------:R-:W-:Y:S01]  /*2870*/  R2UR UR6, R188 ;  /* 0x00000000bc0672ca */ /* 0x000fe200000e0000 */
[----:B------:R-:W2:Y:S01]  /*2880*/  MUFU.EX2 R9, R9 ;  /* 0x0000000900097308 */ /* 0x000ea20000000800 */
[----:B------:R-:W-:Y:S02]  /*2890*/  FSEL R184, R201, -INF , !P0 ;  /* 0xff800000c9b87808 */ /* 0x000fe40004000000 */
[----:B------:R-:W-:Y:S01]  /*28a0*/  ISETP.GT.OR P5, PT, R16, 0x28, !P5 ;  /* 0x000000281000780c */ /* 0x000fe20006fa4670 */
[----:B------:R-:W-:Y:S01]  /*28b0*/  HGMMA.64x64x16.F32.BF16 R152, gdesc[UR8], R152, gsb0 ;  /* 0x00e00000089879f0 */ /* 0x000fe20008001898 */
[----:B------:R-:W-:Y:S01]  /*28c0*/  UIADD3 UR10, UR5, 0x6, URZ ;  /* 0x00000006050a7890 */ /* 0x000fe2000fffe03f */
[----:B------:R-:W-:Y:S01]  /*28d0*/  FSEL R186, R203, -INF , !P2 ;  /* 0xff800000cbba7808 */ /* 0x000fe20005000000 */
[----:B------:R-:W-:Y:S01]  /*28e0*/  UIADD3 UR8, UR7, 0x6, URZ ;  /* 0x0000000607087890 */ /* 0x000fe2000fffe03f */
[----:B------:R-:W-:Y:S01]  /*28f0*/  FSEL R188, R205, -INF , !P3 ;  /* 0xff800000cdbc7808 */ /* 0x000fe20005800000 */
[----:B------:R-:W-:Y:S01]  /*2900*/  UMOV UR11, 0x40000040 ;  /* 0x40000040000b7882 */ /* 0x000fe20000000000 */
[----:B------:R-:W-:Y:S01]  /*2910*/  UMOV UR9, 0x40000040 ;  /* 0x4000004000097882 */ /* 0x000fe20000000000 */
[C---:B------:R-:W-:Y:S01]  /*2920*/  ISETP.GE.AND P3, PT, R225.reuse, 0x29, PT ;  /* 0x00000029e100780c */ /* 0x040fe20003f66270 */
[----:B------:R4:W-:Y:S01]  /*2930*/  MUFU.EX2 R201, R187 ;  /* 0x000000bb00c97308 */ /* 0x0009e20000000800 */
[----:B------:R-:W-:Y:S01]  /*2940*/  FSEL R191, R208, -INF , !P4 ;  /* 0xff800000d0bf7808 */ /* 0x000fe20006000000 */
[--C-:B------:R-:W-:Y:S01]  /*2950*/  FFMA.FTZ R184, R184, UR41, -R23.reuse ;  /* 0x00000029b8b87c23 */ /* 0x100fe20008010817 */
[----:B------:R-:W-:Y:S01]  /*2960*/  ISETP.GE.AND P1, PT, R228, 0x31, PT ;  /* 0x00000031e400780c */ /* 0x000fe20003f26270 */
[----:B------:R-:W-:Y:S01]  /*2970*/  FFMA.FTZ R186, R186, UR41, -R23 ;  /* 0x00000029baba7c23 */ /* 0x000fe20008010817 */
[----:B------:R-:W-:Y:S01]  /*2980*/  ISETP.GE.AND P4, PT, R225, 0x30, PT ;  /* 0x00000030e100780c */ /* 0x000fe20003f86270 */
[----:B------:R-:W-:Y:S01]  /*2990*/  FFMA.FTZ R203, R185, UR41, -R216 ;  /* 0x00000029b9cb7c23 */ /* 0x000fe200080108d8 */
[----:B------:R-:W-:Y:S01]  /*29a0*/  ISETP.GE.AND P0, PT, R228, 0x38, PT ;  /* 0x00000038e400780c */ /* 0x000fe20003f06270 */
[----:B------:R1:W-:Y:S01]  /*29b0*/  MUFU.EX2 R23, R184 ;  /* 0x000000b800177308 */ /* 0x0003e20000000800 */
[----:B----4-:R-:W-:Y:S01]  /*29c0*/  FSEL R187, R206, -INF , !P5 ;  /* 0xff800000cebb7808 */ /* 0x010fe20006800000 */
[----:B------:R-:W-:Y:S01]  /*29d0*/  FFMA.FTZ R195, R188, UR41, -R217 ;  /* 0x00000029bcc37c23 */ /* 0x000fe200080108d9 */
[----:B------:R-:W-:Y:S01]  /*29e0*/  ISETP.GE.AND P5, PT, R225, 0x31, PT ;  /* 0x00000031e100780c */ /* 0x000fe20003fa6270 */
[----:B------:R-:W-:Y:S01]  /*29f0*/  FFMA.FTZ R206, R191, UR41, -R218 ;  /* 0x00000029bfce7c23 */ /* 0x000fe200080108da */
[C---:B------:R-:W-:Y:S01]  /*2a00*/  ISETP.GT.OR P3, PT, R16.reuse, 0x29, !P3 ;  /* 0x000000291000780c */ /* 0x040fe20005f64670 */
[----:B------:R-:W-:Y:S01]  /*2a10*/  FFMA.FTZ R204, R187, UR41, -R216 ;  /* 0x00000029bbcc7c23 */ /* 0x000fe200080108d8 */
[----:B------:R-:W-:Y:S01]  /*2a20*/  ISETP.GT.OR P4, PT, R16, 0x30, !P4 ;  /* 0x000000301000780c */ /* 0x000fe20006784670 */
[----:B------:R4:W-:Y:S01]  /*2a30*/  MUFU.EX2 R202, R186 ;  /* 0x000000ba00ca7308 */ /* 0x0009e20000000800 */
[----:B------:R-:W-:-:S02]  /*2a40*/  ISETP.GT.OR P1, PT, R222, 0x31, !P1 ;  /* 0x00000031de00780c */ /* 0x000fc40004f24670 */
[----:B------:R-:W-:Y:S02]  /*2a50*/  ISETP.GT.OR P0, PT, R222, 0x38, !P0 ;  /* 0x00000038de00780c */ /* 0x000fe40004704670 */
[----:B------:R-:W-:Y:S02]  /*2a60*/  ISETP.GT.OR P5, PT, R16, 0x31, !P5 ;  /* 0x000000311000780c */ /* 0x000fe40006fa4670 */
[----:B------:R-:W-:Y:S01]  /*2a70*/  FSEL R190, R207, -INF , !P3 ;  /* 0xff800000cfbe7808 */ /* 0x000fe20005800000 */
[----:B------:R-:W-:Y:S01]  /*2a80*/  MUFU.EX2 R10, R10 ;  /* 0x0000000a000a7308 */ /* 0x000fe20000000800 */
[----:B------:R-:W-:Y:S02]  /*2a90*/  FSEL R193, R210, -INF , !P4 ;  /* 0xff800000d2c17808 */ /* 0x000fe40006000000 */
[----:B------:R-:W-:Y:S01]  /*2aa0*/  FSEL R194, R209, -INF , !P1 ;  /* 0xff800000d1c27808 */ /* 0x000fe20004800000 */
[----:B------:R-:W-:Y:S01]  /*2ab0*/  FFMA.FTZ R205, R190, UR41, -R217 ;  /* 0x00000029becd7c23 */ /* 0x000fe200080108d9 */
[----:B------:R-:W-:Y:S01]  /*2ac0*/  FSEL R196, R211, -INF , !P5 ;  /* 0xff800000d3c47808 */ /* 0x000fe20006800000 */
[----:B------:R-:W-:Y:S01]  /*2ad0*/  FFMA.FTZ R218, R193, UR41, -R218 ;  /* 0x00000029c1da7c23 */ /* 0x000fe200080108da */
[----:B------:R-:W-:Y:S01]  /*2ae0*/  FSEL R197, R212, -INF , !P0 ;  /* 0xff800000d4c57808 */ /* 0x000fe20004000000 */
[--C-:B------:R-:W-:Y:S01]  /*2af0*/  FFMA.FTZ R207, R194, UR41, -R219.reuse ;  /* 0x00000029c2cf7c23 */ /* 0x100fe200080108db */
[C---:B------:R-:W-:Y:S01]  /*2b00*/  ISETP.GE.AND P3, PT, R225.reuse, 0x38, PT ;  /* 0x00000038e100780c */ /* 0x040fe20003f66270 */
[----:B------:R-:W-:Y:S01]  /*2b10*/  FFMA.FTZ R219, R196, UR41, -R219 ;  /* 0x00000029c4db7c23 */ /* 0x000fe200080108db */
[----:B------:R-:W-:Y:S01]  /*2b20*/  ISETP.GE.AND P4, PT, R225, 0x39, PT ;  /* 0x00000039e100780c */ /* 0x000fe20003f86270 */
[----:B------:R-:W-:Y:S01]  /*2b30*/  FFMA.FTZ R208, R197, UR41, -R220 ;  /* 0x00000029c5d07c23 */ /* 0x000fe200080108dc */
[C---:B------:R-:W-:Y:S01]  /*2b40*/  ISETP.GT.OR P3, PT, R16.reuse, 0x38, !P3 ;  /* 0x000000381000780c */ /* 0x040fe20005f64670 */
[----:B------:R-:W-:Y:S01]  /*2b50*/  MUFU.EX2 R12, R12 ;  /* 0x0000000c000c7308 */ /* 0x000fe20000000800 */
[----:B------:R-:W-:-:S02]  /*2b60*/  ISETP.GT.OR P4, PT, R16, 0x39, !P4 ;  /* 0x000000391000780c */ /* 0x000fc40006784670 */
[----:B------:R-:W-:Y:S02]  /*2b70*/  FSEL R199, R214, -INF , !P3 ;  /* 0xff800000d6c77808 */ /* 0x000fe40005800000 */
[----:B------:R-:W-:Y:S02]  /*2b80*/  ISETP.GE.AND P2, PT, R228, 0x39, PT ;  /* 0x00000039e400780c */ /* 0x000fe40003f46270 */
[----:B------:R-:W-:Y:S01]  /*2b90*/  FSEL R212, R215, -INF , !P4 ;  /* 0xff800000d7d47808 */ /* 0x000fe20006000000 */
[----:B------:R3:W-:Y:S01]  /*2ba0*/  MUFU.EX2 R16, R195 ;  /* 0x000000c300107308 */ /* 0x0007e20000000800 */
[----:B------:R-:W-:Y:S01]  /*2bb0*/  FFMA.FTZ R220, R199, UR41, -R220 ;  /* 0x00000029c7dc7c23 */ /* 0x000fe200080108dc */
[----:B------:R-:W-:-:S04]  /*2bc0*/  ISETP.GT.OR P2, PT, R222, 0x39, !P2 ;  /* 0x00000039de00780c */ /* 0x000fc80005744670 */
[----:B------:R-:W-:Y:S02]  /*2bd0*/  FSEL R210, R213, -INF , !P2 ;  /* 0xff800000d5d27808 */ /* 0x000fe40005000000 */
[----:B------:R-:W-:Y:S03]  /*2be0*/  MUFU.EX2 R11, R11 ;  /* 0x0000000b000b7308 */ /* 0x000fe60000000800 */
[--C-:B------:R-:W-:Y:S01]  /*2bf0*/  FFMA.FTZ R209, R210, UR41, -R221.reuse ;  /* 0x00000029d2d17c23 */ /* 0x100fe200080108dd */
[----:B------:R-:W-:-:S04]  /*2c00*/  FFMA.FTZ R221, R212, UR41, -R221 ;  /* 0x00000029d4dd7c23 */ /* 0x000fc800080108dd */
[----:B------:R-:W2:Y:S01]  /*2c10*/  MUFU.EX2 R18, R18 ;  /* 0x0000001200127308 */ /* 0x000ea20000000800 */
[----:B------:R-:W-:Y:S02]  /*2c20*/  WARPGROUP.DEPBAR.LE gsb0, 0x0 ;  /* 0x00008000000079c5 */ /* 0x000fe40000010000 */
[----:B------:R-:W-:-:S05]  /*2c30*/  WARPGROUP.ARRIVE ;  /* 0x00000000000079c5 */ /* 0x000fca0000000000 */
[----:B------:R-:W2:Y:S01]  /*2c40*/  MUFU.EX2 R203, R203 ;  /* 0x000000cb00cb7308 */ /* 0x000ea20000000800 */
[----:B------:R-:W-:Y:S01]  /*2c50*/  HGMMA.64x64x16.F32.BF16 R152, gdesc[UR8], R152, gsb0 ;  /* 0x00e00000089879f0 */ /* 0x000fe20008001898 */
[----:B------:R-:W-:Y:S02]  /*2c60*/  UIADD3 UR10, UR5, 0x200, URZ ;  /* 0x00000200050a7890 */ /* 0x000fe4000fffe03f */
[----:B------:R-:W-:-:S04]  /*2c70*/  UIADD3 UR8, UR7, 0x400, URZ ;  /* 0x0000040007087890 */ /* 0x000fc8000fffe03f */
[----:B------:R-:W2:Y:S01]  /*2c80*/  MUFU.EX2 R204, R204 ;  /* 0x000000cc00cc7308 */ /* 0x000ea20000000800 */
[----:B------:R-:W-:Y:S01]  /*2c90*/  UMOV UR11, 0x40000040 ;  /* 0x40000040000b7882 */ /* 0x000fe20000000000 */
[----:B------:R-:W-:-:S06]  /*2ca0*/  UMOV UR9, 0x40000040 ;  /* 0x4000004000097882 */ /* 0x000fcc0000000000 */
[----:B------:R-:W2:Y:S08]  /*2cb0*/  MUFU.EX2 R205, R205 ;  /* 0x000000cd00cd7308 */ /* 0x000eb00000000800 */
[----:B------:R-:W2:Y:S08]  /*2cc0*/  MUFU.EX2 R206, R206 ;  /* 0x000000ce00ce7308 */ /* 0x000eb00000000800 */
[----:B------:R-:W-:Y:S08]  /*2cd0*/  MUFU.EX2 R207, R207 ;  /* 0x000000cf00cf7308 */ /* 0x000ff00000000800 */
[----:B------:R-:W-:Y:S08]  /*2ce0*/  MUFU.EX2 R208, R208 ;  /* 0x000000d000d07308 */ /* 0x000ff00000000800 */
[----:B------:R-:W-:Y:S08]  /*2cf0*/  MUFU.EX2 R220, R220 ;  /* 0x000000dc00dc7308 */ /* 0x000ff00000000800 */
[----:B------:R-:W-:Y:S08]  /*2d00*/  MUFU.EX2 R209, R209 ;  /* 0x000000d100d17308 */ /* 0x000ff00000000800 */
[----:B------:R-:W-:Y:S01]  /*2d10*/  MUFU.EX2 R221, R221 ;  /* 0x000000dd00dd7308 */ /* 0x000fe20000000800 */
        /* <DEDUP_REMOVED lines=21> */
[----:B------:R-:W-:Y:S01]  /*2e70*/  UMOV UR7, 0x40000040 ;  /* 0x4000004000077882 */ /* 0x000fe20000000000 */
[----:B------:R-:W-:Y:S02]  /*2e80*/  WARPGROUP.DEPBAR.LE gsb0, 0x0 ;  /* 0x00008000000079c5 */ /* 0x000fe40000010000 */
[----:B------:R-:W-:-:S06]  /*2e90*/  WARPGROUP.ARRIVE ;  /* 0x00000000000079c5 */ /* 0x000fcc0000000000 */
[----:B------:R-:W-:Y:S01]  /*2ea0*/  HGMMA.64x64x16.F32.BF16 R152, gdesc[UR8], R152, gsb0 ;  /* 0x00e00000089879f0 */ /* 0x000fe20008001898 */
[----:B------:R-:W-:Y:S01]  /*2eb0*/  UIADD3 UR8, UR6, 0x80, URZ ;  /* 0x0000008006087890 */ /* 0x000fe2000fffe03f */
[----:B------:R-:W-:Y:S01]  /*2ec0*/  UMOV UR11, 0x40000040 ;  /* 0x40000040000b7882 */ /* 0x000fe20000000000 */
[----:B------:R-:W-:-:S05]  /*2ed0*/  UMOV UR9, 0x40000040 ;  /* 0x4000004000097882 */ /* 0x000fca0000000000 */
[----:B------:R-:W-:Y:S01]  /*2ee0*/  UMOV UR10, UR8 ;  /* 0x00000008000a7c82 */ /* 0x000fe20008000000 */
[----:B------:R-:W-:Y:S01]  /*2ef0*/  UIADD3 UR8, UR6, 0x100, URZ ;  /* 0x0000010006087890 */ /* 0x000fe2000fffe03f */
[----:B------:R-:W-:Y:S02]  /*2f00*/  WARPGROUP.DEPBAR.LE gsb0, 0x0 ;  /* 0x00008000000079c5 */ /* 0x000fe40000010000 */
[----:B-1----:R-:W1:Y:S04]  /*2f10*/  LDS.64 R184, [R17+0x28200] ;  /* 0x0282000011b87984 */ /* 0x002e680000000a00 */
[----:B----4-:R-:W4:Y:S04]  /*2f20*/  LDS.64 R186, [R17+0x28220] ;  /* 0x0282200011ba7984 */ /* 0x010f280000000a00 */
[----:B------:R-:W5:Y:S04]  /*2f30*/  LDS.64 R188, [R17+0x28240] ;  /* 0x0282400011bc7984 */ /* 0x000f680000000a00 */
[----:B------:R-:W2:Y:S04]  /*2f40*/  LDS.64 R190, [R17+0x28260] ;  /* 0x0282600011be7984 */ /* 0x000ea80000000a00 */
[----:B------:R-:W2:Y:S04]  /*2f50*/  LDS.64 R192, [R17+0x28280] ;  /* 0x0282800011c07984 */ /* 0x000ea80000000a00 */
[----:B------:R-:W2:Y:S04]  /*2f60*/  LDS.64 R196, [R17+0x282c0] ;  /* 0x0282c00011c47984 */ /* 0x000ea80000000a00 */
[----:B---3--:R-:W3:Y:S04]  /*2f70*/  LDS.64 R194, [R17+0x282a0] ;  /* 0x0282a00011c27984 */ /* 0x008ee80000000a00 */
[----:B------:R1:W3:Y:S02]  /*2f80*/  LDS.64 R198, [R17+0x282e0] ;  /* 0x0282e00011c67984 */ /* 0x0002e40000000a00 */
[----:B-1----:R-:W1:Y:S01]  /*2f90*/  MUFU.EX2 R17, R218 ;  /* 0x000000da00117308 */ /* 0x002e620000000800 */
[--C-:B------:R-:W-:Y:S01]  /*2fa0*/  FADD.FTZ R210, R155, -R185.reuse ;  /* 0x800000b99bd27221 */ /* 0x100fe20000010000 */
[--C-:B------:R-:W-:Y:S01]  /*2fb0*/  FADD.FTZ R152, R152, -R184.reuse ;  /* 0x800000b898987221 */ /* 0x100fe20000010000 */
[----:B------:R-:W-:Y:S01]  /*2fc0*/  FADD.FTZ R154, R154, -R184 ;  /* 0x800000b89a9a7221 */ /* 0x000fe20000010000 */
[----:B------:R-:W-:Y:S01]  /*2fd0*/  FADD.FTZ R153, R153, -R185 ;  /* 0x800000b999997221 */ /* 0x000fe20000010000 */
[--C-:B----4-:R-:W-:Y:S01]  /*2fe0*/  FADD.FTZ R155, R158, -R186.reuse ;  /* 0x800000ba9e9b7221 */ /* 0x110fe20000010000 */
[----:B------:R-:W-:Y:S01]  /*2ff0*/  FADD.FTZ R158, R159, -R187 ;  /* 0x800000bb9f9e7221 */ /* 0x000fe20000010000 */
[----:B------:R-:W-:Y:S01]  /*3000*/  FADD.FTZ R184, R156, -R186 ;  /* 0x800000ba9cb87221 */ /* 0x000fe20000010000 */
[----:B------:R-:W-:Y:S01]  /*3010*/  FMUL.FTZ R154, R13, R154 ;  /* 0x0000009a0d9a7220 */ /* 0x000fe20000410000 */
[----:B-----5:R-:W-:Y:S01]  /*3020*/  FADD.FTZ R159, R162, -R188 ;  /* 0x800000bca29f7221 */ /* 0x020fe20000010000 */
[----:B------:R-:W-:Y:S01]  /*3030*/  FADD.FTZ R162, R163, -R189 ;  /* 0x800000bda3a27221 */ /* 0x000fe20000010000 */
[----:B------:R-:W4:Y:S01]  /*3040*/  MUFU.EX2 R156, R219 ;  /* 0x000000db009c7308 */ /* 0x000f220000000800 */
[----:B------:R-:W-:Y:S01]  /*3050*/  FMUL.FTZ R155, R14, R155 ;  /* 0x0000009b0e9b7220 */ /* 0x000fe20000410000 */
[--C-:B--2---:R-:W-:Y:S01]  /*3060*/  FADD.FTZ R163, R166, -R190.reuse ;  /* 0x800000bea6a37221 */ /* 0x104fe20000010000 */
[--C-:B------:R-:W-:Y:S01]  /*3070*/  FADD.FTZ R166, R165, -R191.reuse ;  /* 0x800000bfa5a67221 */ /* 0x100fe20000010000 */
[----:B------:R-:W-:Y:S01]  /*3080*/  FADD.FTZ R167, R167, -R191 ;  /* 0x800000bfa7a77221 */ /* 0x000fe20000010000 */
[----:B------:R-:W-:Y:S01]  /*3090*/  FADD.FTZ R185, R164, -R190 ;  /* 0x800000bea4b97221 */ /* 0x000fe20000010000 */
[----:B------:R-:W-:Y:S01]  /*30a0*/  FADD.FTZ R165, R168, -R192 ;  /* 0x800000c0a8a57221 */ /* 0x000fe20000010000 */
[----:B------:R-:W-:Y:S01]  /*30b0*/  FMUL.FTZ R158, R19, R158 ;  /* 0x0000009e139e7220 */ /* 0x000fe20000410000 */
[----:B------:R-:W-:Y:S01]  /*30c0*/  FADD.FTZ R157, R157, -R187 ;  /* 0x800000bb9d9d7221 */ /* 0x000fe20000010000 */
[----:B------:R-:W-:Y:S01]  /*30d0*/  FADD.FTZ R164, R169, -R193 ;  /* 0x800000c1a9a47221 */ /* 0x000fe20000010000 */
[--C-:B------:R-:W-:Y:S01]  /*30e0*/  FADD.FTZ R168, R177, -R197.reuse ;  /* 0x800000c5b1a87221 */ /* 0x100fe20000010000 */
[----:B------:R-:W-:Y:S01]  /*30f0*/  FADD.FTZ R179, R179, -R197 ;  /* 0x800000c5b3b37221 */ /* 0x000fe20000010000 */
[----:B------:R-:W-:Y:S01]  /*3100*/  FMUL.FTZ R197, R15, R210 ;  /* 0x000000d20fc57220 */ /* 0x000fe20000410000 */
[----:B------:R-:W-:Y:S01]  /*3110*/  FADD.FTZ R160, R160, -R188 ;  /* 0x800000bca0a07221 */ /* 0x000fe20000010000 */
[----:B------:R-:W-:Y:S01]  /*3120*/  FADD.FTZ R161, R161, -R189 ;  /* 0x800000bda1a17221 */ /* 0x000fe20000010000 */
[----:B---3--:R-:W-:Y:S01]  /*3130*/  FADD.FTZ R187, R174, -R194 ;  /* 0x800000c2aebb7221 */ /* 0x008fe20000010000 */
[--C-:B------:R-:W-:Y:S01]  /*3140*/  FADD.FTZ R169, R176, -R196.reuse ;  /* 0x800000c4b0a97221 */ /* 0x100fe20000010000 */
[----:B------:R-:W-:Y:S01]  /*3150*/  F2FP.BF16.F32.PACK_AB R197, R197, R154 ;  /* 0x0000009ac5c5723e */ /* 0x000fe200000010ff */
[----:B------:R-:W-:Y:S01]  /*3160*/  FADD.FTZ R178, R178, -R196 ;  /* 0x800000c4b2b27221 */ /* 0x000fe20000010000 */
[----:B------:R-:W-:Y:S01]  /*3170*/  FMUL.FTZ R163, R20, R163 ;  /* 0x000000a314a37220 */ /* 0x000fe20000410000 */
[----:B------:R-:W-:Y:S01]  /*3180*/  FMUL.FTZ R154, R200, R167 ;  /* 0x000000a7c89a7220 */ /* 0x000fe20000410000 */
[----:B------:R-:W-:Y:S01]  /*3190*/  FADD.FTZ R170, R170, -R192 ;  /* 0x800000c0aaaa7221 */ /* 0x000fe20000010000 */
[----:B------:R-:W-:Y:S01]  /*31a0*/  FADD.FTZ R171, R171, -R193 ;  /* 0x800000c1abab7221 */ /* 0x000fe20000010000 */
[----:B------:R-:W-:Y:S01]  /*31b0*/  FADD.FTZ R172, R172, -R194 ;  /* 0x800000c2acac7221 */ /* 0x000fe20000010000 */
[--C-:B------:R-:W-:Y:S01]  /*31c0*/  FADD.FTZ R173, R173, -R195.reuse ;  /* 0x800000c3adad7221 */ /* 0x100fe20000010000 */
[----:B------:R-:W-:Y:S01]  /*31d0*/  FADD.FTZ R174, R175, -R195 ;  /* 0x800000c3afae7221 */ /* 0x000fe20000010000 */
[----:B------:R-:W-:Y:S01]  /*31e0*/  FMUL.FTZ R196, R5, R152 ;  /* 0x0000009805c47220 */ /* 0x000fe20000410000 */
[----:B------:R-:W-:Y:S01]  /*31f0*/  FMUL.FTZ R177, R6, R153 ;  /* 0x0000009906b17220 */ /* 0x000fe20000410000 */
[--C-:B------:R-:W-:Y:S01]  /*3200*/  FADD.FTZ R175, R180, -R198.reuse ;  /* 0x800000c6b4af7221 */ /* 0x100fe20000010000 */
[----:B------:R-:W-:Y:S01]  /*3210*/  FADD.FTZ R153, R182, -R198 ;  /* 0x800000c6b6997221 */ /* 0x000fe20000010000 */
[--C-:B------:R-:W-:Y:S01]  /*3220*/  FADD.FTZ R152, R181, -R199.reuse ;  /* 0x800000c7b5987221 */ /* 0x100fe20000010000 */
[----:B------:R-:W-:Y:S01]  /*3230*/  FADD.FTZ R183, R183, -R199 ;  /* 0x800000c7b7b77221 */ /* 0x000fe20000010000 */
        /* <DEDUP_REMOVED lines=20> */
[----:B-1----:R-:W-:Y:S01]  /*3380*/  FMUL.FTZ R178, R17, R178 ;  /* 0x000000b211b27220 */ /* 0x002fe20000410000 */
[----:B------:R-:W-:Y:S01]  /*3390*/  FMUL.FTZ R168, R207, R168 ;  /* 0x000000a8cfa87220 */ /* 0x000fe20000410000 */
[----:B----4-:R-:W-:Y:S01]  /*33a0*/  FMUL.FTZ R179, R156, R179 ;  /* 0x000000b39cb37220 */ /* 0x010fe20000410000 */
        /* <DEDUP_REMOVED lines=8> */
[----:B------:R-:W-:Y:S01]  /*3430*/  F2FP.BF16.F32.PACK_AB R193, R162, R159 ;  /* 0x0000009fa2c1723e */ /* 0x000fe200000010ff */
[----:B------:R-:W-:Y:S01]  /*3440*/  STSM.16.MT88.4 [R158+0x28800], R196 ;  /* 0x028800c49e007844 */ /* 0x000fe20000004200 */
        /* <DEDUP_REMOVED lines=10> */
[----:B------:R-:W-:Y:S02]  /*34f0*/  F2FP.BF16.F32.PACK_AB R187, R154, R153 ;  /* 0x000000999abb723e */ /* 0x000fe400000010ff */
[----:B------:R-:W-:Y:S01]  /*3500*/  F2FP.BF16.F32.PACK_AB R152, R6, R5 ;  /* 0x000000050698723e */ /* 0x000fe200000010ff */
[----:B------:R-:W-:Y:S01]  /*3510*/  IMAD R6, R224, 0x4000, R229 ;  /* 0x00004000e0067824 */ /* 0x000fe200078e02e5 */
[----:B------:R-:W-:Y:S01]  /*3520*/  F2FP.BF16.F32.PACK_AB R153, R15, R13 ;  /* 0x0000000d0f99723e */ /* 0x000fe200000010ff */
[----:B------:R1:W-:Y:S01]  /*3530*/  STSM.16.MT88.4 [R158+0x2a000], R184 ;  /* 0x02a000b89e007844 */ /* 0x0003e20000004200 */
[----:B------:R-:W-:-:S02]  /*3540*/  F2FP.BF16.F32.PACK_AB R154, R8, R7 ;  /* 0x00000007089a723e */ /* 0x000fc400000010ff */
[----:B------:R-:W-:Y:S02]  /*3550*/  F2FP.BF16.F32.PACK_AB R155, R19, R14 ;  /* 0x0000000e139b723e */ /* 0x000fe400000010ff */
[----:B------:R-:W-:Y:S02]  /*3560*/  F2FP.BF16.F32.PACK_AB R201, R202, R201 ;  /* 0x000000c9cac9723e */ /* 0x000fe400000010ff */
[----:B------:R-:W-:Y:S01]  /*3570*/  WARPGROUP.ARRIVE ;  /* 0x00000000000079c5 */ /* 0x000fe20000000000 */
[----:B------:R-:W-:Y:S02]  /*3580*/  F2FP.BF16.F32.PACK_AB R202, R16, R203 ;  /* 0x000000cb10ca723e */ /* 0x000fe400000010ff */
[----:B------:R-:W-:Y:S02]  /*3590*/  F2FP.BF16.F32.PACK_AB R203, R205, R204 ;  /* 0x000000cccdcb723e */ /* 0x000fe400000010ff */
[----:B------:R-:W-:Y:S01]  /*35a0*/  SHF.R.U32.HI R5, RZ, 0x4, R232 ;  /* 0x00000004ff057819 */ /* 0x000fe200000116e8 */
[----:B------:R-:W-:Y:S01]  /*35b0*/  HGMMA.64x128x16.F32.BF16 R88, R152, gdesc[UR4].tnspB, R88, gsb0 ;  /* 0x41e0000498587df0 */ /* 0x000fe20008001858 */
[----:B------:R-:W-:Y:S01]  /*35c0*/  UIADD3 UR6, UR6, 0x180, URZ ;  /* 0x0000018006067890 */ /* 0x000fe2000fffe03f */
[----:B------:R-:W-:-:S02]  /*35d0*/  R2UR UR7, R6 ;  /* 0x00000000060772ca */ /* 0x000fc400000e0000 */
[----:B------:R-:W-:-:S04]  /*35e0*/  LOP3.LUT R5, R5, 0x3fff, RZ, 0xc0, !PT ;  /* 0x00003fff05057812 */ /* 0x000fc800078ec0ff */
[----:B------:R-:W-:-:S05]  /*35f0*/  LOP3.LUT R5, R5, 0x10000, RZ, 0xfc, !PT ;  /* 0x0001000005057812 */ /* 0x000fca00078efcff */
[----:B------:R-:W-:Y:S02]  /*3600*/  IMAD R5, R4, 0x400, R5 ;  /* 0x0000040004057824 */ /* 0x000fe400078e0205 */
[----:B------:R-:W-:-:S03]  /*3610*/  USHF.R.U32.HI UR7, URZ, 0x4, UR7 ;  /* 0x000000043f077899 */ /* 0x000fc60008011607 */
[----:B------:R-:W-:Y:S01]  /*3620*/  R2UR UR5, R5 ;  /* 0x00000000050572ca */ /* 0x000fe200000e0000 */
[----:B------:R-:W-:Y:S01]  /*3630*/  ULOP3.LUT UR7, UR7, 0x3fff, URZ, 0xc0, !UPT ;  /* 0x00003fff07077892 */ /* 0x000fe2000f8ec03f */
[----:B------:R-:W-:Y:S02]  /*3640*/  WARPGROUP.DEPBAR.LE gsb0, 0x0 ;  /* 0x00008000000079c5 */ /* 0x000fe40000010000 */
[----:B------:R-:W-:Y:S02]  /*3650*/  F2FP.BF16.F32.PACK_AB R152, R10, R9 ;  /* 0x000000090a98723e */ /* 0x000fe400000010ff */
[----:B------:R-:W-:Y:S02]  /*3660*/  F2FP.BF16.F32.PACK_AB R153, R21, R18 ;  /* 0x000000121599723e */ /* 0x000fe400000010ff */
[----:B------:R-:W-:Y:S02]  /*3670*/  F2FP.BF16.F32.PACK_AB R154, R11, R12 ;  /* 0x0000000c0b9a723e */ /* 0x000fe400000010ff */
[----:B------:R-:W-:-:S02]  /*3680*/  F2FP.BF16.F32.PACK_AB R155, R200, R20 ;  /* 0x00000014c89b723e */ /* 0x000fc400000010ff */
[----:B------:R-:W-:Y:S02]  /*3690*/  F2FP.BF16.F32.PACK_AB R200, R23, R22 ;  /* 0x0000001617c8723e */ /* 0x000fe400000010ff */
[----:B------:R-:W-:-:S06]  /*36a0*/  WARPGROUP.ARRIVE ;  /* 0x00000000000079c5 */ /* 0x000fcc0000000000 */
[----:B------:R-:W-:Y:S01]  /*36b0*/  HGMMA.64x128x16.F32.BF16 R88, R152, gdesc[UR8].tnspB, R88, gsb0 ;  /* 0x41e0000898587df0 */ /* 0x000fe20008001858 */
[----:B------:R-:W-:Y:S01]  /*36c0*/  UMOV UR10, UR8 ;  /* 0x00000008000a7c82 */ /* 0x000fe20008000000 */
[----:B------:R-:W-:Y:S01]  /*36d0*/  UMOV UR11, 0x40000040 ;  /* 0x40000040000b7882 */ /* 0x000fe20000000000 */
[----:B------:R-:W-:Y:S01]  /*36e0*/  UMOV UR8, UR5 ;  /* 0x0000000500087c82 */ /* 0x000fe20008000000 */
[----:B------:R-:W-:Y:S02]  /*36f0*/  WARPGROUP.DEPBAR.LE gsb0, 0x0 ;  /* 0x00008000000079c5 */ /* 0x000fe40000010000 */
[----:B------:R-:W-:Y:S01]  /*3700*/  WARPGROUP.ARRIVE ;  /* 0x00000000000079c5 */ /* 0x000fe20000000000 */
[----:B------:R-:W-:Y:S02]  /*3710*/  F2FP.BF16.F32.PACK_AB R152, R207, R206 ;  /* 0x000000cecf98723e */ /* 0x000fe400000010ff */
[----:B------:R-:W-:Y:S02]  /*3720*/  F2FP.BF16.F32.PACK_AB R153, R156, R17 ;  /* 0x000000119c99723e */ /* 0x000fe400000010ff */
[----:B------:R-:W-:Y:S01]  /*3730*/  F2FP.BF16.F32.PACK_AB R154, R209, R208 ;  /* 0x000000d0d19a723e */ /* 0x000fe200000010ff */
[----:B------:R-:W-:Y:S01]  /*3740*/  HGMMA.64x128x16.F32.BF16 R88, R200, gdesc[UR8].tnspB, R88, gsb0 ;  /* 0x41e00008c8587df0 */ /* 0x000fe20008001858 */
[----:B------:R-:W-:Y:S01]  /*3750*/  F2FP.BF16.F32.PACK_AB R155, R221, R220 ;  /* 0x000000dcdd9b723e */ /* 0x000fe200000010ff */
[----:B------:R-:W-:Y:S01]  /*3760*/  UMOV UR10, UR6 ;  /* 0x00000006000a7c82 */ /* 0x000fe20008000000 */
[----:B------:R-:W-:Y:S01]  /*3770*/  UMOV UR11, 0x40000040 ;  /* 0x40000040000b7882 */ /* 0x000fe20000000000 */
[----:B------:R-:W-:-:S02]  /*3780*/  WARPGROUP.DEPBAR.LE gsb0, 0x0 ;  /* 0x00008000000079c5 */ /* 0x000fc40000010000 */
[----:B------:R-:W-:-:S06]  /*3790*/  WARPGROUP.ARRIVE ;  /* 0x00000000000079c5 */ /* 0x000fcc0000000000 */
[----:B------:R-:W-:Y:S01]  /*37a0*/  HGMMA.64x128x16.F32.BF16 R88, R152, gdesc[UR8].tnspB, R88, gsb0 ;  /* 0x41e0000898587df0 */ /* 0x000fe20008001858 */
[----:B------:R-:W-:Y:S01]  /*37b0*/  UMOV UR10, UR7 ;  /* 0x00000007000a7c82 */ /* 0x000fe20008000000 */
[----:B------:R-:W-:Y:S01]  /*37c0*/  UMOV UR11, 0x40000040 ;  /* 0x40000040000b7882 */ /* 0x000fe20000000000 */
        /* <DEDUP_REMOVED lines=8> */
[----:B-1----:R-:W-:-:S06]  /*3850*/  WARPGROUP.ARRIVE ;  /* 0x00000000000079c5 */ /* 0x002fcc0000000000 */
[----:B------:R-:W-:Y:S01]  /*3860*/  HGMMA.64x64x16.F32.BF16 R152, gdesc[UR8].tnspB, RZ, !UPT, gsb0 ;  /* 0x40e00000089879f0 */ /* 0x000fe2000c0018ff */
[----:B------:R-:W-:Y:S02]  /*3870*/  UIADD3 UR8, UR5, 0x2, URZ ;  /* 0x0000000205087890 */ /* 0x000fe4000fffe03f */
[----:B------:R-:W-:Y:S01]  /*3880*/  UIADD3 UR10, UR7, 0x80, URZ ;  /* 0x00000080070a7890 */ /* 0x000fe2000fffe03f */
[----:B------:R-:W-:Y:S01]  /*3890*/  UMOV UR9, 0x40000040 ;  /* 0x4000004000097882 */ /* 0x000fe20000000000 */
[----:B------:R-:W-:Y:S01]  /*38a0*/  UMOV UR11, 0x40000040 ;  /* 0x40000040000b7882 */ /* 0x000fe20000000000 */
[----:B------:R-:W-:Y:S02]  /*38b0*/  WARPGROUP.DEPBAR.LE gsb0, 0x0 ;  /* 0x00008000000079c5 */ /* 0x000fe40000010000 */
[----:B------:R-:W-:-:S06]  /*38c0*/  WARPGROUP.ARRIVE ;  /* 0x00000000000079c5 */ /* 0x000fcc0000000000 */
[----:B------:R-:W-:Y:S01]  /*38d0*/  HGMMA.64x64x16.F32.BF16 R152, gdesc[UR8].tnspB, R152, gsb0 ;  /* 0x40e00000089879f0 */ /* 0x000fe20008001898 */
        /* <DEDUP_REMOVED lines=41> */
[----:B------:R-:W-:Y:S03]  /*3b70*/  HGMMA.64x64x16.F32.BF16 R152, gdesc[UR8].tnspB, R152, gsb0 ;  /* 0x40e00000089879f0 */ /* 0x000fe60008001898 */
[----:B------:R-:W-:Y:S02]  /*3b80*/  WARPGROUP.DEPBAR.LE gsb0, 0x0 ;  /* 0x00008000000079c5 */ /* 0x000fe40000010000 */
[----:B------:R-:W-:Y:S05]  /*3b90*/  @!P6 BRA `(.L_x_1156) ;  /* 0x000000000004e947 */ /* 0x000fea0003800000 */
[----:B------:R-:W-:Y:S01]  /*3ba0*/  BPT.TRAP 0x1 ;  /* 0x000000040000795c */ /* 0x000fe20000300000 */
.L_x_1156:
[----:B------:R-:W-:Y:S01]  /*3bb0*/  R2UR UR5, R4 ;  /* 0x00000000040572ca */ /* 0x000fe200000e0000 */
[----:B------:R-:W-:Y:S01]  /*3bc0*/  VIADD R5, R0, 0x30840 ;  /* 0x0003084000057836 */ /* 0x000fe20000000000 */
[----:B------:R-:W-:Y:S01]  /*3bd0*/  ULOP3.LUT UR4, UR4, 0x2000000, URZ, 0xfc, !UPT ;  /* 0x0200000004047892 */ /* 0x000fe2000f8efc3f */
[----:B------:R-:W1:Y:S01]  /*3be0*/  S2R R6, SR_TID.X ;  /* 0x0000000000067919 */ /* 0x000e620000002100 */
[----:B------:R-:W-:Y:S02]  /*3bf0*/  UMOV UR7, 0x40000040 ;  /* 0x4000004000077882 */ /* 0x000fe40000000000 */
[----:B------:R-:W-:-:S04]  /*3c00*/  PRMT R5, RZ, 0x654, R5 ;  /* 0x00000654ff057816 */ /* 0x000fc80000000005 */
[----:B------:R2:W-:Y:S01]  /*3c10*/  SYNCS.ARRIVE.TRANS64.RED.A1T0 RZ, [R5+URZ], RZ ;  /* 0x000000ff05ff79a7 */ /* 0x0005e2000810043f */
[----:B------:R-:W-:Y:S02]  /*3c20*/  WARPGROUP.ARRIVE ;  /* 0x00000000000079c5 */ /* 0x000fe40000000000 */
[----:B------:R-:W-:-:S07]  /*3c30*/  ULEA UR4, UR5, UR4, 0xa ;  /* 0x0000000405047291 */ /* 0x000fce000f8e503f */
[----:B------:R-:W-:Y:S02]  /*3c40*/  UMOV UR6, UR4 ;  /* 0x0000000400067c82 */ /* 0x000fe40008000000 */
[----:B------:R-:W-:Y:S01]  /*3c50*/  HGMMA.64x128x16.F32.BF16 R24, R196, gdesc[UR4].tnspB, R24, gsb0 ;  /* 0x41e00004c4187df0 */ /* 0x000fe20008001818 */
[----:B------:R-:W-:Y:S01]  /*3c60*/  UIADD3 UR6, UR4, 0x80, URZ ;  /* 0x0000008004067890 */ /* 0x000fe2000fffe03f */
[----:B------:R-:W-:Y:S01]  /*3c70*/  UMOV UR7, 0x40000040 ;  /* 0x4000004000077882 */ /* 0x000fe20000000000 */
[----:B-1----:R-:W-:-:S05]  /*3c80*/  SHF.R.U32.HI R7, RZ, 0x7, R6 ;  /* 0x00000007ff077819 */ /* 0x002fca0000011606 */
[C---:B------:R-:W-:Y:S02]  /*3c90*/  VIADD R6, R7.reuse, 0x9 ;  /* 0x0000000907067836 */ /* 0x040fe40000000000 */
[----:B--2---:R-:W-:Y:S01]  /*3ca0*/  VIADD R5, R7, 0xc ;  /* 0x0000000c07057836 */ /* 0x004fe20000000000 */
        /* <DEDUP_REMOVED lines=15> */
[----:B------:R1:W-:Y:S06]  /*3da0*/  BAR.SYNC.DEFER_BLOCKING R6, 0xa0 ;  /* 0x000280060000751d */ /* 0x0003ec0000010000 */
        /* <DEDUP_REMOVED lines=17> */
.L_x_1157:
[----:B------:R-:W-:Y:S01]  /*3ec0*/  UIADD3 UR37, UR37, 0x1, URZ ;  /* 0x0000000125257890 */ /* 0x000fe2000fffe03f */
[----:B------:R-:W-:Y:S02]  /*3ed0*/  VIADD R0, R0, 0x30820 ;  /* 0x0003082000007836 */ /* 0x000fe40000000000 */
[----:B------:R-:W-:Y:S01]  /*3ee0*/  VIADD R4, R4, 0x1 ;  /* 0x0000000104047836 */ /* 0x000fe20000000000 */
[----:B------:R-:W-:Y:S02]  /*3ef0*/  UISETP.GE.AND UP0, UPT, UR37, UR36, UPT ;  /* 0x000000242500728c */ /* 0x000fe4000bf06270 */
[----:B------:R-:W-:Y:S02]  /*3f00*/  PRMT R0, RZ, 0x654, R0 ;  /* 0x00000654ff007816 */ /* 0x000fe40000000000 */
[C---:B------:R-:W-:Y:S02]  /*3f10*/  ISETP.NE.AND P0, PT, R4.reuse, 0x2, PT ;  /* 0x000000020400780c */ /* 0x040fe40003f05270 */
[----:B------:R-:W-:Y:S01]  /*3f20*/  PLOP3.LUT P1, PT, PT, PT, UP0, 0x80, 0x0 ;  /* 0x000000000000781c */ /* 0x000fe20003f2f008 */
[----:B------:R2:W-:Y:S01]  /*3f30*/  SYNCS.ARRIVE.TRANS64.RED.A1T0 RZ, [R0+URZ], RZ ;  /* 0x000000ff00ff79a7 */ /* 0x0005e2000810043f */
[----:B------:R-:W-:-:S02]  /*3f40*/  SEL R4, R4, RZ, P0 ;  /* 0x000000ff04047207 */ /* 0x000fc40000000000 */
[----:B--2---:R-:W-:-:S04]  /*3f50*/  SEL R0, RZ, 0x1, P0 ;  /* 0x00000001ff007807 */ /* 0x004fc80000000000 */
[----:B------:R-:W-:-:S05]  /*3f60*/  LOP3.LUT R223, R223, R0, RZ, 0x3c, !PT ;  /* 0x00000000dfdf7212 */ /* 0x000fca00078e3cff */
        /* <DEDUP_REMOVED lines=67> */
.L_x_1140:
[----:B------:R-:W-:Y:S05]  /*43a0*/  @P0 BRA `(.L_x_1159) ;  /* 0x0000000c00a80947 */ /* 0x000fea0003800000 */
[----:B------:R-:W2:Y:S01]  /*43b0*/  S2UR UR4, SR_CgaCtaId ;  /* 0x00000000000479c3 */ /* 0x000ea20000008800 */
[----:B------:R-:W-:Y:S02]  /*43c0*/  UMOV UR36, 0x400 ;  /* 0x0000040000247882 */ /* 0x000fe40000000000 */
[----:B--2---:R-:W-:-:S06]  /*43d0*/  ULEA UR36, UR4, UR36, 0x18 ;  /* 0x0000002404247291 */ /* 0x004fcc000f8ec03f */
[----:B------:R-:W-:-:S05]  /*43e0*/  IMAD.U32 R16, RZ, RZ, UR36 ;  /* 0x00000024ff107e24 */ /* 0x000fca000f8e00ff */
[----:B------:R-:W-:-:S13]  /*43f0*/  LOP3.LUT P0, RZ, R16, 0x3ff, RZ, 0xc0, !PT ;  /* 0x000003ff10ff7812 */ /* 0x000fda000780c0ff */
[----:B------:R-:W-:Y:S05]  /*4400*/  @!P0 BRA `(.L_x_1160) ;  /* 0x0000000000408947 */ /* 0x000fea0003800000 */
[----:B------:R-:W-:Y:S01]  /*4410*/  MOV R0, 0x0 ;  /* 0x0000000000007802 */ /* 0x000fe20000000f00 */
[----:B------:R-:W-:Y:S01]  /*4420*/  ULDC.64 UR4, c[0x4][0x90] ;  /* 0x0100240000047ab9 */ /* 0x000fe20000000a00 */
[----:B------:R-:W-:Y:S01]  /*4430*/  ULDC.64 UR6, c[0x4][0x98] ;  /* 0x0100260000067ab9 */ /* 0x000fe20000000a00 */
[----:B------:R-:W-:Y:S01]  /*4440*/  IMAD.U32 R4, RZ, RZ, UR4 ;  /* 0x00000004ff047e24 */ /* 0x000fe2000f8e00ff */
[----:B-1----:R1:W2:Y:S01]  /*4450*/  LDC.64 R2, c[0x4][R0] ;  /* 0x0100000000027b82 */ /* 0x0022a20000000a00 */
        /* <DEDUP_REMOVED lines=11> */
.L_x_1160:
[----:B------:R-:W-:-:S06]  /*4510*/  UIADD3 UR4, UR36, 0x8000, URZ ;  /* 0x0000800024047890 */ /* 0x000fcc000fffe03f */
        /* <DEDUP_REMOVED lines=19> */
.L_x_1161:
        /* <DEDUP_REMOVED lines=18> */
.L_x_1162:
        /* <DEDUP_REMOVED lines=18> */
.L_x_1163:
[----:B------:R-:W2:Y:S01]  /*4890*/  S2R R0, SR_TID.X ;  /* 0x0000000000007919 */ /* 0x000ea20000002100 */
[----:B------:R-:W-:Y:S02]  /*48a0*/  F2FP.BF16.F32.PACK_AB R88, R89, R88 ;  /* 0x000000585958723e */ /* 0x000fe400000010ff */
[----:B------:R-:W-:Y:S01]  /*48b0*/  F2FP.BF16.F32.PACK_AB R89, R91, R90 ;  /* 0x0000005a5b59723e */ /* 0x000fe200000010ff */
[----:B------:R-:W-:Y:S01]  /*48c0*/  BAR.SYNC.DEFER_BLOCKING 0x1, 0x100 ;  /* 0x0044000000007b1d */ /* 0x000fe20000010000 */
        /* <DEDUP_REMOVED lines=14> */
[----:B--2---:R-:W-:Y:S01]  /*49b0*/  VIADD R7, R0, 0xffffff80 ;  /* 0xffffff8000077836 */ /* 0x004fe20000000000 */
[----:B------:R-:W-:Y:S02]  /*49c0*/  F2FP.BF16.F32.PACK_AB R115, R119, R118 ;  /* 0x000000767773723e */ /* 0x000fe400000010ff */
[----:B------:R-:W-:-:S02]  /*49d0*/  F2FP.BF16.F32.PACK_AB R121, R123, R122 ;  /* 0x0000007a7b79723e */ /* 0x000fc400000010ff */
[----:B------:R-:W-:Y:S02]  /*49e0*/  SHF.R.S32.HI R2, RZ, 0x1f, R7 ;  /* 0x0000001fff027819 */ /* 0x000fe40000011407 */
[----:B------:R-:W-:Y:S02]  /*49f0*/  F2FP.BF16.F32.PACK_AB R128, R129, R128 ;  /* 0x000000808180723e */ /* 0x000fe400000010ff */
[CC--:B------:R-:W-:Y:S02]  /*4a00*/  LEA.HI R4, R2.reuse, R7.reuse, RZ, 0x4 ;  /* 0x0000000702047211 */ /* 0x0c0fe400078f20ff */
[----:B------:R-:W-:Y:S02]  /*4a10*/  LEA.HI R2, R2, R7, RZ, 0x5 ;  /* 0x0000000702027211 */ /* 0x000fe400078f28ff */
[----:B------:R-:W-:Y:S02]  /*4a20*/  LOP3.LUT R0, R4, 0xfffffff0, RZ, 0xc0, !PT ;  /* 0xfffffff004007812 */ /* 0x000fe400078ec0ff */
[----:B------:R-:W-:-:S02]  /*4a30*/  SHF.R.S32.HI R4, RZ, 0x4, R4 ;  /* 0x00000004ff047819 */ /* 0x000fc40000011404 */
[----:B-1----:R-:W-:Y:S01]  /*4a40*/  SHF.R.S32.HI R6, RZ, 0x5, R2 ;  /* 0x00000005ff067819 */ /* 0x002fe20000011402 */
[----:B------:R-:W-:Y:S01]  /*4a50*/  IMAD.IADD R0, R7, 0x1, -R0 ;  /* 0x0000000107007824 */ /* 0x000fe200078e0a00 */
[----:B------:R-:W-:Y:S01]  /*4a60*/  F2FP.BF16.F32.PACK_AB R122, R125, R124 ;  /* 0x0000007c7d7a723e */ /* 0x000fe200000010ff */
[----:B------:R-:W-:Y:S01]  /*4a70*/  IMAD.SHL.U32 R7, R4, 0x8, RZ ;  /* 0x0000000804077824 */ /* 0x000fe200078e00ff */
[----:B------:R-:W-:Y:S01]  /*4a80*/  F2FP.BF16.F32.PACK_AB R123, R127, R126 ;  /* 0x0000007e7f7b723e */ /* 0x000fe200000010ff */
[----:B------:R-:W-:Y:S01]  /*4a90*/  IMAD.MOV.U32 R2, RZ, RZ, 0x40 ;  /* 0x00000040ff027424 */ /* 0x000fe200078e00ff */
[----:B------:R-:W-:Y:S02]  /*4aa0*/  SHF.R.S32.HI R3, RZ, 0x1f, R0 ;  /* 0x0000001fff037819 */ /* 0x000fe40000011400 */
[----:B------:R-:W-:Y:S02]  /*4ab0*/  F2FP.BF16.F32.PACK_AB R129, R131, R130 ;  /* 0x000000828381723e */ /* 0x000fe400000010ff */
[----:B------:R-:W-:-:S02]  /*4ac0*/  LEA.HI R3, R3, R0, RZ, 0x3 ;  /* 0x0000000003037211 */ /* 0x000fc400078f18ff */
[----:B------:R-:W-:Y:S02]  /*4ad0*/  F2FP.BF16.F32.PACK_AB R136, R137, R136 ;  /* 0x000000888988723e */ /* 0x000fe400000010ff */
[C---:B------:R-:W-:Y:S01]  /*4ae0*/  LOP3.LUT R5, R3.reuse, 0xfffffff8, RZ, 0xc0, !PT ;  /* 0xfffffff803057812 */ /* 0x040fe200078ec0ff */
[----:B------:R-:W-:Y:S01]  /*4af0*/  IMAD.SHL.U32 R3, R3, 0x40, RZ ;  /* 0x0000004003037824 */ /* 0x000fe200078e00ff */
[----:B------:R-:W-:Y:S02]  /*4b00*/  F2FP.BF16.F32.PACK_AB R130, R133, R132 ;  /* 0x000000848582723e */ /* 0x000fe400000010ff */
[----:B------:R-:W-:Y:S01]  /*4b10*/  F2FP.BF16.F32.PACK_AB R131, R135, R134 ;  /* 0x000000868783723e */ /* 0x000fe200000010ff */
[----:B------:R-:W-:Y:S01]  /*4b20*/  IMAD.IADD R5, R0, 0x1, -R5 ;  /* 0x0000000100057824 */ /* 0x000fe200078e0a05 */
[----:B------:R-:W-:Y:S02]  /*4b30*/  LOP3.LUT R3, R3, 0x7ffffe00, RZ, 0xc0, !PT ;  /* 0x7ffffe0003037812 */ /* 0x000fe400078ec0ff */
[----:B------:R-:W-:Y:S01]  /*4b40*/  F2FP.BF16.F32.PACK_AB R137, R139, R138 ;  /* 0x0000008a8b89723e */ /* 0x000fe200000010ff */
[C---:B------:R-:W-:Y:S01]  /*4b50*/  IMAD.SHL.U32 R0, R5.reuse, 0x40, RZ ;  /* 0x0000004005007824 */ /* 0x040fe200078e00ff */
[----:B------:R-:W-:Y:S01]  /*4b60*/  R2P PR, R5, 0x6 ;  /* 0x0000000605007804 */ /* 0x000fe20000000000 */
[----:B------:R-:W-:Y:S01]  /*4b70*/  IMAD R3, R6, 0x400, R3 ;  /* 0x0000040006037824 */ /* 0x000fe200078e0203 */
[----:B------:R-:W-:Y:S01]  /*4b80*/  F2FP.BF16.F32.PACK_AB R144, R145, R144 ;  /* 0x000000909190723e */ /* 0x000fe200000010ff */
[----:B------:R-:W1:Y:S01]  /*4b90*/  SHFL.IDX PT, R5, R6, RZ, 0x1f ;  /* 0x00001fff06057589 */ /* 0x000e6200000e0000 */
[----:B------:R-:W-:-:S02]  /*4ba0*/  LOP3.LUT R0, R0, 0x1c0, RZ, 0xc0, !PT ;  /* 0x000001c000007812 */ /* 0x000fc400078ec0ff */
[----:B------:R-:W-:Y:S02]  /*4bb0*/  SEL R2, R2, 0xffffffc0, !P2 ;  /* 0xffffffc002027807 */ /* 0x000fe40005000000 */
[----:B------:R-:W-:Y:S02]  /*4bc0*/  LOP3.LUT R7, R0, 0x8, R7, 0xf8, !PT ;  /* 0x0000000800077812 */ /* 0x000fe400078ef807 */
[----:B------:R-:W-:Y:S02]  /*4bd0*/  SHF.R.U32.HI R0, RZ, 0x3, R0 ;  /* 0x00000003ff007819 */ /* 0x000fe40000011600 */
[----:B------:R-:W-:Y:S02]  /*4be0*/  F2FP.BF16.F32.PACK_AB R138, R141, R140 ;  /* 0x0000008c8d8a723e */ /* 0x000fe400000010ff */
[----:B------:R-:W-:Y:S02]  /*4bf0*/  LOP3.LUT R0, R7, R0, RZ, 0x3c, !PT ;  /* 0x0000000007007212 */ /* 0x000fe400078e3cff */
[----:B------:R-:W-:-:S02]  /*4c00*/  F2FP.BF16.F32.PACK_AB R139, R143, R142 ;  /* 0x0000008e8f8b723e */ /* 0x000fc400000010ff */
[----:B------:R-:W-:Y:S01]  /*4c10*/  F2FP.BF16.F32.PACK_AB R145, R147, R146 ;  /* 0x000000929391723e */ /* 0x000fe200000010ff */
[----:B------:R-:W-:Y:S01]  /*4c20*/  IMAD.IADD R0, R0, 0x1, R3 ;  /* 0x0000000100007824 */ /* 0x000fe200078e0203 */
[----:B------:R-:W-:Y:S01]  /*4c30*/  F2FP.BF16.F32.PACK_AB R24, R25, R24 ;  /* 0x000000181918723e */ /* 0x000fe200000010ff */
[----:B------:R-:W-:Y:S01]  /*4c40*/  IMAD.MOV.U32 R3, RZ, RZ, 0x20 ;  /* 0x00000020ff037424 */ /* 0x000fe200078e00ff */
[----:B------:R-:W-:Y:S02]  /*4c50*/  F2FP.BF16.F32.PACK_AB R146, R149, R148 ;  /* 0x000000949592723e */ /* 0x000fe400000010ff */
[----:B------:R-:W-:Y:S02]  /*4c60*/  LEA R0, R0, UR36, 0x1 ;  /* 0x0000002400007c11 */ /* 0x000fe4000f8e08ff */
[----:B------:R-:W-:Y:S02]  /*4c70*/  SEL R3, R3, 0xffffffe0, !P1 ;  /* 0xffffffe003037807 */ /* 0x000fe40004800000 */
[--C-:B------:R-:W-:Y:S01]  /*4c80*/  IADD3 R4, R2, 0x8000, R0.reuse ;  /* 0x0000800002047810 */ /* 0x100fe20007ffe000 */
[----:B------:R2:W-:Y:S01]  /*4c90*/  STSM.16.M88.4 [R0+0x8000], R88 ;  /* 0x0080005800007844 */ /* 0x0005e20000000200 */
[----:B------:R-:W-:-:S02]  /*4ca0*/  IADD3 R3, R3, 0x8000, R0 ;  /* 0x0000800003037810 */ /* 0x000fc40007ffe000 */
[----:B------:R-:W-:Y:S02]  /*4cb0*/  F2FP.BF16.F32.PACK_AB R147, R151, R150 ;  /* 0x000000969793723e */ /* 0x000fe400000010ff */
[----:B------:R-:W-:Y:S01]  /*4cc0*/  F2FP.BF16.F32.PACK_AB R25, R27, R26 ;  /* 0x0000001a1b19723e */ /* 0x000fe200000010ff */
[----:B------:R-:W-:Y:S01]  /*4cd0*/  IMAD.IADD R2, R3, 0x1, R2 ;  /* 0x0000000103027824 */ /* 0x000fe200078e0202 */
[----:B------:R2:W-:Y:S01]  /*4ce0*/  STSM.16.M88.4 [R3], R96 ;  /* 0x0000006003007844 */ /* 0x0005e20000000200 */
[----:B------:R-:W-:Y:S02]  /*4cf0*/  F2FP.BF16.F32.PACK_AB R32, R33, R32 ;  /* 0x000000202120723e */ /* 0x000fe400000010ff */
[----:B------:R-:W-:Y:S01]  /*4d00*/  F2FP.BF16.F32.PACK_AB R26, R29, R28 ;  /* 0x0000001c1d1a723e */ /* 0x000fe200000010ff */
[----:B------:R2:W-:Y:S01]  /*4d10*/  STSM.16.M88.4 [R4], R104 ;  /* 0x0000006804007844 */ /* 0x0005e20000000200 */
[----:B------:R-:W-:Y:S02]  /*4d20*/  F2FP.BF16.F32.PACK_AB R27, R31, R30 ;  /* 0x0000001e1f1b723e */ /* 0x000fe400000010ff */
[----:B------:R-:W-:Y:S01]  /*4d30*/  F2FP.BF16.F32.PACK_AB R33, R35, R34 ;  /* 0x000000222321723e */ /* 0x000fe200000010ff */
[----:B------:R2:W-:Y:S01]  /*4d40*/  STSM.16.M88.4 [R2], R112 ;  /* 0x0000007002007844 */ /* 0x0005e20000000200 */
[----:B------:R-:W-:-:S02]  /*4d50*/  F2FP.BF16.F32.PACK_AB R40, R41, R40 ;  /* 0x000000282928723e */ /* 0x000fc400000010ff */
[----:B------:R-:W-:Y:S01]  /*4d60*/  F2FP.BF16.F32.PACK_AB R34, R37, R36 ;  /* 0x000000242522723e */ /* 0x000fe200000010ff */
[----:B------:R2:W-:Y:S01]  /*4d70*/  STSM.16.M88.4 [R0+0xc000], R120 ;  /* 0x00c0007800007844 */ /* 0x0005e20000000200 */
[----:B------:R-:W-:Y:S02]  /*4d80*/  F2FP.BF16.F32.PACK_AB R35, R39, R38 ;  /* 0x000000262723723e */ /* 0x000fe400000010ff */
[----:B------:R-:W-:Y:S01]  /*4d90*/  F2FP.BF16.F32.PACK_AB R41, R43, R42 ;  /* 0x0000002a2b29723e */ /* 0x000fe200000010ff */
[----:B------:R2:W-:Y:S01]  /*4da0*/  STSM.16.M88.4 [R3+0x4000], R128 ;  /* 0x0040008003007844 */ /* 0x0005e20000000200 */
[----:B------:R-:W-:Y:S02]  /*4db0*/  F2FP.BF16.F32.PACK_AB R48, R49, R48 ;  /* 0x000000303130723e */ /* 0x000fe400000010ff */
[----:B------:R-:W-:Y:S01]  /*4dc0*/  F2FP.BF16.F32.PACK_AB R42, R45, R44 ;  /* 0x0000002c2d2a723e */ /* 0x000fe200000010ff */
[----:B------:R2:W-:Y:S01]  /*4dd0*/  STSM.16.M88.4 [R4+0x4000], R136 ;  /* 0x0040008804007844 */ /* 0x0005e20000000200 */
[----:B------:R-:W-:-:S02]  /*4de0*/  F2FP.BF16.F32.PACK_AB R43, R47, R46 ;  /* 0x0000002e2f2b723e */ /* 0x000fc400000010ff */
[----:B------:R-:W-:Y:S01]  /*4df0*/  F2FP.BF16.F32.PACK_AB R49, R51, R50 ;  /* 0x000000323331723e */ /* 0x000fe200000010ff */
[----:B------:R2:W-:Y:S01]  /*4e00*/  STSM.16.M88.4 [R2+0x4000], R144 ;  /* 0x0040009002007844 */ /* 0x0005e20000000200 */
        /* <DEDUP_REMOVED lines=13> */
[----:B------:R-:W-:Y:S01]  /*4ee0*/  F2FP.BF16.F32.PACK_AB R66, R69, R68 ;  /* 0x000000444542723e */ /* 0x000fe200000010ff */
[----:B------:R2:W-:Y:S01]  /*4ef0*/  STSM.16.M88.4 [R0+0x4000], R56 ;  /* 0x0040003800007844 */ /* 0x0005e20000000200 */
[----:B------:R-:W-:-:S02]  /*4f00*/  F2FP.BF16.F32.PACK_AB R67, R71, R70 ;  /* 0x000000464743723e */ /* 0x000fc400000010ff */
[----:B------:R-:W-:Y:S02]  /*4f10*/  F2FP.BF16.F32.PACK_AB R73, R75, R74 ;  /* 0x0000004a4b49723e */ /* 0x000fe400000010ff */
[----:B------:R-:W-:Y:S01]  /*4f20*/  F2FP.BF16.F32.PACK_AB R80, R81, R80 ;  /* 0x000000505150723e */ /* 0x000fe200000010ff */
[----:B------:R2:W-:Y:S01]  /*4f30*/  STSM.16.M88.4 [R3+-0x4000], R64 ;  /* 0xffc0004003007844 */ /* 0x0005e20000000200 */
[----:B------:R-:W-:Y:S02]  /*4f40*/  F2FP.BF16.F32.PACK_AB R74, R77, R76 ;  /* 0x0000004c4d4a723e */ /* 0x000fe400000010ff */
[----:B------:R-:W-:Y:S02]  /*4f50*/  F2FP.BF16.F32.PACK_AB R75, R79, R78 ;  /* 0x0000004e4f4b723e */ /* 0x000fe400000010ff */
[----:B------:R-:W-:Y:S02]  /*4f60*/  F2FP.BF16.F32.PACK_AB R81, R83, R82 ;  /* 0x000000525351723e */ /* 0x000fe400000010ff */
[----:B------:R-:W-:Y:S01]  /*4f70*/  F2FP.BF16.F32.PACK_AB R82, R85, R84 ;  /* 0x000000545552723e */ /* 0x000fe200000010ff */
[----:B------:R2:W-:Y:S01]  /*4f80*/  STSM.16.M88.4 [R4+-0x4000], R72 ;  /* 0xffc0004804007844 */ /* 0x0005e20000000200 */
[----:B------:R-:W-:-:S02]  /*4f90*/  F2FP.BF16.F32.PACK_AB R83, R87, R86 ;  /* 0x000000565753723e */ /* 0x000fc400000010ff */
[----:B-1----:R-:W-:-:S03]  /*4fa0*/  ISETP.NE.AND P0, PT, R5, 0x7, PT ;  /* 0x000000070500780c */ /* 0x002fc60003f05270 */
[----:B------:R2:W-:Y:S01]  /*4fb0*/  STSM.16.M88.4 [R2+-0x4000], R80 ;  /* 0xffc0005002007844 */ /* 0x0005e20000000200 */
[----:B------:R-:W-:Y:S01]  /*4fc0*/  @!PT LDS RZ, [RZ] ;  /* 0x00000000fffff984 */ /* 0x000fe20000000800 */
[----:B------:R-:W-:Y:S01]  /*4fd0*/  @!PT LDS RZ, [RZ] ;  /* 0x00000000fffff984 */ /* 0x000fe20000000800 */
[----:B------:R-:W-:Y:S01]  /*4fe0*/  @!PT LDS RZ, [RZ] ;  /* 0x00000000fffff984 */ /* 0x000fe20000000800 */
[----:B------:R1:W-:Y:S06]  /*4ff0*/  MEMBAR.ALL.CTA ;  /* 0x0000000000007992 */ /* 0x0003ec0000008000 */
[----:B-1----:R-:W1:Y:S02]  /*5000*/  FENCE.VIEW.ASYNC.S ;  /* 0x00000000000073c6 */ /* 0x002e640000000000 */
[----:B-1----:R-:W-:Y:S06]  /*5010*/  BAR.ARV 0x1, 0x120 ;  /* 0x0044800000007b1d */ /* 0x002fec0000002000 */
[----:B------:R-:W-:Y:S05]  /*5020*/  @P0 BRA `(.L_x_1164) ;  /* 0x0000000000800947 */ /* 0x000fea0003800000 */
[----:B------:R-:W-:Y:S01]  /*5030*/  BAR.SYNC.DEFER_BLOCKING 0x1, 0x120 ;  /* 0x0044800000007b1d */ /* 0x000fe20000010000 */
[----:B------:R-:W-:-:S05]  /*5040*/  ELECT P0, URZ, PT ;  /* 0x00000000003f782f */ /* 0x000fca0003800000 */
[----:B------:R-:W-:Y:S08]  /*5050*/  BSSY B0, `(.L_x_1164) ;  /* 0x000001d000007945 */ /* 0x000ff00003800000 */
[----:B------:R-:W-:Y:S05]  /*5060*/  @!P0 BRA `(.L_x_1165) ;  /* 0x00000000006c8947 */ /* 0x000fea0003800000 */
[----:B------:R-:W1:Y:S01]  /*5070*/  S2UR UR10, SR_CTAID.X ;  /* 0x00000000000a79c3 */ /* 0x000e620000002500 */
[----:B------:R-:W-:Y:S01]  /*5080*/  ULDC.64 UR6, c[0x0][0x198] ;  /* 0x0000660000067ab9 */ /* 0x000fe20000000a00 */
[----:B------:R-:W-:Y:S02]  /*5090*/  UIADD3 UR8, UR36, 0x8000, URZ ;  /* 0x0000800024087890 */ /* 0x000fe4000fffe03f */
[----:B------:R-:W-:Y:S02]  /*50a0*/  UIADD3 UR4, UP0, UR6, 0x770, URZ ;  /* 0x0000077006047890 */ /* 0x000fe4000ff1e03f */
[----:B------:R-:W-:Y:S02]  /*50b0*/  UIADD3 UR6, UP1, UR6, 0x670, URZ ;  /* 0x0000067006067890 */ /* 0x000fe4000ff3e03f */
[----:B------:R-:W3:Y:S01]  /*50c0*/  S2UR UR11, SR_CTAID.Y ;  /* 0x00000000000b79c3 */ /* 0x000ee20000002600 */
[----:B------:R-:W-:Y:S02]  /*50d0*/  UIADD3.X UR5, URZ, UR7, URZ, UP0, !UPT ;  /* 0x000000073f057290 */ /* 0x000fe400087fe43f */
[----:B------:R-:W-:-:S02]  /*50e0*/  UIADD3 UR24, UR36, 0xc000, URZ ;  /* 0x0000c00024187890 */ /* 0x000fc4000fffe03f */
[----:B------:R-:W-:Y:S02]  /*50f0*/  UIADD3.X UR7, URZ, UR7, URZ, UP1, !UPT ;  /* 0x000000073f077290 */ /* 0x000fe40008ffe43f */
[----:B------:R-:W-:Y:S01]  /*5100*/  UIADD3 UR16, UR36, 0x4000, URZ ;  /* 0x0000400024107890 */ /* 0x000fe2000fffe03f */
[----:B------:R-:W4:Y:S01]  /*5110*/  S2UR UR12, SR_CTAID.Z ;  /* 0x00000000000c79c3 */ /* 0x000f220000002700 */
[----:B------:R-:W-:Y:S01]  /*5120*/  UMOV UR9, URZ ;  /* 0x0000003f00097c82 */ /* 0x000fe20008000000 */
[----:B------:R-:W-:Y:S01]  /*5130*/  UMOV UR25, 0x40 ;  /* 0x0000004000197882 */ /* 0x000fe20000000000 */
[----:B------:R-:W-:Y:S01]  /*5140*/  UMOV UR17, 0x40 ;  /* 0x0000004000117882 */ /* 0x000fe20000000000 */
[----:B-1----:R-:W-:-:S07]  /*5150*/  USHF.L.U32 UR10, UR10, 0x7, URZ ;  /* 0x000000070a0a7899 */ /* 0x002fce000800063f */
[----:B------:R-:W-:Y:S01]  /*5160*/  UMOV UR26, UR10 ;  /* 0x0000000a001a7c82 */ /* 0x000fe20008000000 */
[----:B---3--:R-:W-:Y:S01]  /*5170*/  UMOV UR27, UR11 ;  /* 0x0000000b001b7c82 */ /* 0x008fe20008000000 */
[----:B------:R-:W-:Y:S01]  /*5180*/  UMOV UR19, UR11 ;  /* 0x0000000b00137c82 */ /* 0x000fe20008000000 */
[----:B------:R-:W-:Y:S01]  /*5190*/  UMOV UR18, UR10 ;  /* 0x0000000a00127c82 */ /* 0x000fe20008000000 */
[----:B----4-:R-:W-:Y:S01]  /*51a0*/  UMOV UR28, UR12 ;  /* 0x0000000c001c7c82 */ /* 0x010fe20008000000 */
[----:B------:R1:W-:Y:S01]  /*51b0*/  UTMASTG.4D [UR8], [UR4] ;  /* 0x00000008040073b5 */ /* 0x0003e20008018000 */
[----:B------:R-:W-:Y:S01]  /*51c0*/  UMOV UR20, UR12 ;  /* 0x0000000c00147c82 */ /* 0x000fe20008000000 */
[----:B------:R3:W-:Y:S01]  /*51d0*/  UTMASTG.4D [UR24], [UR4] ;  /* 0x00000018040073b5 */ /* 0x0007e20008018000 */
[----:B-1----:R-:W-:Y:S02]  /*51e0*/  UMOV UR8, UR36 ;  /* 0x0000002400087c82 */ /* 0x002fe40008000000 */
[----:B------:R3:W-:Y:S01]  /*51f0*/  UTMASTG.4D [UR8], [UR6] ;  /* 0x00000008060073b5 */ /* 0x0007e20008018000 */
[----:B------:R3:W-:Y:S02]  /*5200*/  UTMASTG.4D [UR16], [UR6] ;  /* 0x00000010060073b5 */ /* 0x0007e40008018000 */
[----:B---3--:R0:W-:Y:S02]  /*5210*/  UTMACMDFLUSH ;  /* 0x00000000000079b7 */ /* 0x0081e40000000000 */
.L_x_1165:
[----:B------:R-:W-:Y:S05]  /*5220*/  BSYNC B0 ;  /* 0x0000000000007941 */ /* 0x000fea0003800000 */
.L_x_1164:
[----:B------:R-:W-:-:S04]  /*5230*/  DEPBAR.LE SB0, 0x0 ;  /* 0x000080000000791a */ /* 0x000fc80000000000 */
[----:B------:R-:W-:Y:S05]  /*5240*/  BRA `(.L_x_1138) ;  /* 0x0000004000a87947 */ /* 0x000fea0003800000 */
.L_x_1159:
[----:B------:R-:W2:Y:S01]  /*5250*/  S2R R0, SR_TID.X ;  /* 0x0000000000007919 */ /* 0x000ea20000002100 */
[----:B------:R-:W3:Y:S01]  /*5260*/  S2UR UR11, SR_CTAID.Y ;  /* 0x00000000000b79c3 */ /* 0x000ee20000002600 */
[----:B------:R-:W-:Y:S01]  /*5270*/  ULDC.64 UR4, c[0x0][0x208] ;  /* 0x0000820000047ab9 */ /* 0x000fe20000000a00 */
[----:B------:R-:W-:Y:S01]  /*5280*/  BSSY B0, `(.L_x_1166) ;  /* 0x0000033000007945 */ /* 0x000fe20003800000 */
[----:B------:R-:W4:Y:S05]  /*5290*/  S2R R11, SR_CTAID.X ;  /* 0x00000000000b7919 */ /* 0x000f2a0000002500 */
[----:B-1----:R-:W1:Y:S08]  /*52a0*/  LDC.64 R4, c[0x0][0x820] ;  /* 0x00020800ff047b82 */ /* 0x002e700000000a00 */
[----:B------:R-:W4:Y:S08]  /*52b0*/  LDC.64 R20, c[0x0][0x808] ;  /* 0x00020200ff147b82 */ /* 0x000f300000000a00 */
[----:B------:R-:W5:Y:S01]  /*52c0*/  S2UR UR10, SR_CTAID.Z ;  /* 0x00000000000a79c3 */ /* 0x000f620000002700 */
[----:B---3--:R-:W-:Y:S01]  /*52d0*/  USHF.R.S32.HI UR7, URZ, 0x1f, UR11 ;  /* 0x0000001f3f077899 */ /* 0x008fe2000801140b */
[----:B--2---:R-:W-:-:S06]  /*52e0*/  VIADD R3, R0, 0xffffff80 ;  /* 0xffffff8000037836 */ /* 0x004fcc0000000000 */
[----:B------:R-:W2:Y:S01]  /*52f0*/  LDC.64 R12, c[0x0][0x828] ;  /* 0x00020a00ff0c7b82 */ /* 0x000ea20000000a00 */
[----:B------:R-:W-:-:S04]  /*5300*/  SHF.R.S32.HI R0, RZ, 0x1f, R3 ;  /* 0x0000001fff007819 */ /* 0x000fc80000011403 */
[----:B------:R-:W-:Y:S01]  /*5310*/  LEA.HI R8, R0, R3, RZ, 0x4 ;  /* 0x0000000300087211 */ /* 0x000fe200078f20ff */
[----:B----4-:R-:W-:Y:S02]  /*5320*/  IMAD R17, R11, -0x80, R20 ;  /* 0xffffff800b117824 */ /* 0x010fe400078e0214 */
[----:B------:R-:W3:Y:S01]  /*5330*/  LDC.64 R18, c[0x0][0x850] ;  /* 0x00021400ff127b82 */ /* 0x000ee20000000a00 */
[----:B------:R-:W-:Y:S01]  /*5340*/  LOP3.LUT R0, R8, 0x1ffffff0, RZ, 0xc0, !PT ;  /* 0x1ffffff008007812 */ /* 0x000fe200078ec0ff */
[----:B-----5:R-:W-:-:S04]  /*5350*/  USHF.R.S32.HI UR6, URZ, 0x1f, UR10 ;  /* 0x0000001f3f067899 */ /* 0x020fc8000801140a */
[----:B------:R-:W-:Y:S02]  /*5360*/  IMAD.IADD R0, R3, 0x1, -R0 ;  /* 0x0000000103007824 */ /* 0x000fe400078e0a00 */
[----:B------:R-:W4:Y:S02]  /*5370*/  LDC.64 R22, c[0x0][0x858] ;  /* 0x00021600ff167b82 */ /* 0x000f240000000a00 */
[----:B------:R-:W-:Y:S02]  /*5380*/  IMAD.SHL.U32 R6, R0, 0x8, RZ ;  /* 0x0000000800067824 */ /* 0x000fe400078e00ff */
[----:B-1----:R-:W-:-:S03]  /*5390*/  IMAD R0, R4, UR7, RZ ;  /* 0x0000000704007c24 */ /* 0x002fc6000f8e02ff */
[----:B------:R-:W-:Y:S01]  /*53a0*/  SHF.R.S32.HI R7, RZ, 0x1f, R6 ;  /* 0x0000001fff077819 */ /* 0x000fe20000011406 */
[----:B------:R-:W-:Y:S02]  /*53b0*/  IMAD R5, R5, UR11, R0 ;  /* 0x0000000b05057c24 */ /* 0x000fe4000f8e0200 */
[----:B------:R-:W-:Y:S01]  /*53c0*/  IMAD.WIDE.U32 R2, R4, UR11, R6 ;  /* 0x0000000b04027c25 */ /* 0x000fe2000f8e0006 */
[----:B------:R-:W-:-:S03]  /*53d0*/  SHF.R.S32.HI R4, RZ, 0x4, R8 ;  /* 0x00000004ff047819 */ /* 0x000fc60000011408 */
[----:B------:R-:W-:Y:S01]  /*53e0*/  IMAD.IADD R3, R3, 0x1, R5 ;  /* 0x0000000103037824 */ /* 0x000fe200078e0205 */
[C---:B------:R-:W-:Y:S01]  /*53f0*/  ISETP.GE.AND P6, PT, R4.reuse, R17, PT ;  /* 0x000000110400720c */ /* 0x040fe20003fc6270 */
[C---:B------:R-:W-:Y:S01]  /*5400*/  VIADD R0, R4.reuse, 0x10 ;  /* 0x0000001004007836 */ /* 0x040fe20000000000 */
[----:B------:R-:W-:Y:S01]  /*5410*/  SHF.R.S32.HI R5, RZ, 0x1f, R4 ;  /* 0x0000001fff057819 */ /* 0x000fe20000011404 */
[----:B------:R-:W-:Y:S01]  /*5420*/  VIADD R8, R4, 0x30 ;  /* 0x0000003004087836 */ /* 0x000fe20000000000 */
[----:B------:R-:W-:Y:S01]  /*5430*/  ISETP.GE.OR P4, PT, R6, R21, P6 ;  /* 0x000000150600720c */ /* 0x000fe20003786670 */
[----:B------:R-:W-:Y:S01]  /*5440*/  VIADD R10, R4, 0x40 ;  /* 0x00000040040a7836 */ /* 0x000fe20000000000 */
[-C--:B------:R-:W-:Y:S01]  /*5450*/  ISETP.GE.AND P5, PT, R0, R17.reuse, PT ;  /* 0x000000110000720c */ /* 0x080fe20003fa6270 */
[----:B------:R-:W-:Y:S01]  /*5460*/  VIADD R0, R4, 0x20 ;  /* 0x0000002004007836 */ /* 0x000fe20000000000 */
[-C--:B------:R-:W-:Y:S01]  /*5470*/  ISETP.GE.AND P1, PT, R8, R17.reuse, PT ;  /* 0x000000110800720c */ /* 0x080fe20003f26270 */
[----:B--2---:R-:W-:Y:S01]  /*5480*/  IMAD.WIDE.U32 R8, R12, UR10, R2 ;  /* 0x0000000a0c087c25 */ /* 0x004fe2000f8e0002 */
[----:B------:R-:W-:-:S02]  /*5490*/  ISETP.GE.AND P2, PT, R10, R17, PT ;  /* 0x000000110a00720c */ /* 0x000fc40003f46270 */
[----:B------:R-:W-:Y:S01]  /*54a0*/  ISETP.GE.AND P0, PT, R0, R17, PT ;  /* 0x000000110000720c */ /* 0x000fe20003f06270 */
[----:B------:R-:W-:Y:S01]  /*54b0*/  IMAD R0, R12, UR6, RZ ;  /* 0x000000060c007c24 */ /* 0x000fe2000f8e02ff */
[----:B------:R-:W-:Y:S01]  /*54c0*/  ISETP.GE.OR P3, PT, R6, R21, P5 ;  /* 0x000000150600720c */ /* 0x000fe20002f66670 */
[----:B------:R-:W-:-:S04]  /*54d0*/  IMAD.WIDE R2, R11, 0x80, R4 ;  /* 0x000000800b027825 */ /* 0x000fc800078e0204 */
[----:B------:R-:W-:-:S04]  /*54e0*/  IMAD R13, R13, UR10, R0 ;  /* 0x0000000a0d0d7c24 */ /* 0x000fc8000f8e0200 */
[----:B------:R-:W-:Y:S01]  /*54f0*/  IMAD.IADD R13, R9, 0x1, R13 ;  /* 0x00000001090d7824 */ /* 0x000fe200078e020d */
[----:B------:R-:W-:Y:S06]  /*5500*/  @P4 BRA `(.L_x_1167) ;  /* 0x0000000000284947 */ /* 0x000fec0003800000 */
        /* <DEDUP_REMOVED lines=10> */
.L_x_1167:
[----:B------:R-:W-:Y:S05]  /*55b0*/  BSYNC B0 ;  /* 0x0000000000007941 */ /* 0x000fea0003800000 */
.L_x_1166:
[----:B------:R-:W-:Y:S01]  /*55c0*/  BSSY B0, `(.L_x_1168) ;  /* 0x0000010000007945 */ /* 0x000fe20003800000 */
[----:B------:R-:W-:-:S03]  /*55d0*/  ISETP.GE.OR P4, PT, R6, R21, P0 ;  /* 0x000000150600720c */ /* 0x000fc60000786670 */
[----:B------:R-:W-:Y:S10]  /*55e0*/  @P3 BRA `(.L_x_1169) ;  /* 0x0000000000343947 */ /* 0x000ff40003800000 */
        /* <DEDUP_REMOVED lines=13> */
.L_x_1169:
[----:B------:R-:W-:Y:S05]  /*56c0*/  BSYNC B0 ;  /* 0x0000000000007941 */ /* 0x000fea0003800000 */
.L_x_1168:
[----:B------:R-:W-:Y:S01]  /*56d0*/  BSSY B0, `(.L_x_1170) ;  /* 0x0000010000007945 */ /* 0x000fe20003800000 */
[----:B------:R-:W-:-:S03]  /*56e0*/  ISETP.GE.OR P3, PT, R6, R21, P1 ;  /* 0x000000150600720c */ /* 0x000fc60000f66670 */
[----:B------:R-:W-:Y:S10]  /*56f0*/  @P4 BRA `(.L_x_1171) ;  /* 0x0000000000344947 */ /* 0x000ff40003800000 */
[----:B-12---:R-:W-:Y:S01]  /*5700*/  IADD3 R15, P4, R2, 0x20, RZ ;  /* 0x00000020020f7810 */ /* 0x006fe20007f9e0ff */
        /* <DEDUP_REMOVED lines=12> */
.L_x_1171:
[----:B------:R-:W-:Y:S05]  /*57d0*/  BSYNC B0 ;  /* 0x0000000000007941 */ /* 0x000fea0003800000 */
.L_x_1170:
[----:B------:R-:W-:Y:S01]  /*57e0*/  BSSY B0, `(.L_x_1172) ;  /* 0x0000011000007945 */ /* 0x000fe20003800000 */
[----:B------:R-:W-:Y:S01]  /*57f0*/  ISETP.GE.OR P4, PT, R6, R21, P2 ;  /* 0x000000150600720c */ /* 0x000fe20001786670 */
[----:B------:R-:W-:Y:S02]  /*5800*/  VIADD R0, R4, 0x50 ;  /* 0x0000005004007836 */ /* 0x000fe40000000000 */
[----:B------:R-:W-:Y:S10]  /*5810*/  @P3 BRA `(.L_x_1173) ;  /* 0x0000000000343947 */ /* 0x000ff40003800000 */
[----:B-12---:R-:W-:Y:S01]  /*5820*/  IADD3 R15, P3, R2, 0x30, RZ ;  /* 0x00000030020f7810 */ /* 0x006fe20007f7e0ff */
        /* <DEDUP_REMOVED lines=11> */
[----:B------:R1:W-:Y:S02]  /*58e0*/  STG.E.128 desc[UR4][R14.64], RZ ;  /* 0x000000ff0e007986 */ /* 0x0003e4000c101d04 */
.L_x_1173:
[----:B------:R-:W-:Y:S05]  /*58f0*/  BSYNC B0 ;  /* 0x0000000000007941 */ /* 0x000fea0003800000 */
.L_x_1172:
[----:B------:R-:W-:Y:S01]  /*5900*/  BSSY B0, `(.L_x_1174) ;  /* 0x0000010000007945 */ /* 0x000fe20003800000 */
[----:B------:R-:W-:-:S03]  /*5910*/  ISETP.GE.AND P3, PT, R0, R17, PT ;  /* 0x000000110000720c */ /* 0x000fc60003f66270 */
        /* <DEDUP_REMOVED lines=14> */
.L_x_1175:
[----:B------:R-:W-:Y:S05]  /*5a00*/  BSYNC B0 ;  /* 0x0000000000007941 */ /* 0x000fea0003800000 */
.L_x_1174:
[----:B------:R-:W-:Y:S01]  /*5a10*/  ISETP.GE.OR P4, PT, R6, R21, P3 ;  /* 0x000000150600720c */ /* 0x000fe20001f86670 */
[----:B------:R-:W-:Y:S01]  /*5a20*/  BSSY B0, `(.L_x_1176) ;  /* 0x0000011000007945 */ /* 0x000fe20003800000 */
[----:B---3--:R-:W-:Y:S02]  /*5a30*/  IMAD R16, R18, UR7, RZ ;  /* 0x0000000712107c24 */ /* 0x008fe4000f8e02ff */
[----:B------:R-:W-:-:S09]  /*5a40*/  VIADD R0, R4, 0x60 ;  /* 0x0000006004007836 */ /* 0x000fd20000000000 */
[----:B------:R-:W-:Y:S05]  /*5a50*/  @P4 BRA `(.L_x_1177) ;  /* 0x0000000000344947 */ /* 0x000fea0003800000 */
        /* <DEDUP_REMOVED lines=13> */
.L_x_1177:
[----:B------:R-:W-:Y:S05]  /*5b30*/  BSYNC B0 ;  /* 0x0000000000007941 */ /* 0x000fea0003800000 */
.L_x_1176:
[----:B------:R-:W-:Y:S01]  /*5b40*/  ULDC UR8, c[0x0][0x83c] ;  /* 0x00020f0000087ab9 */ /* 0x000fe20000000800 */
[----:B------:R-:W-:Y:S01]  /*5b50*/  ISETP.GE.AND P4, PT, R0, R17, PT ;  /* 0x000000110000720c */ /* 0x000fe20003f86270 */
[----:B-123--:R-:W-:Y:S01]  /*5b60*/  IMAD R15, R19, UR11, R16 ;  /* 0x0000000b130f7c24 */ /* 0x00efe2000f8e0210 */
[----:B------:R-:W-:Y:S01]  /*5b70*/  ISETP.GE.OR P5, PT, R6, UR8, P5 ;  /* 0x0000000806007c0c */ /* 0x000fe2000afa6670 */
[----:B------:R-:W-:Y:S01]  /*5b80*/  IMAD.WIDE.U32 R10, R18, UR11, R6 ;  /* 0x0000000b120a7c25 */ /* 0x000fe2000f8e0006 */
[----:B------:R-:W-:Y:S01]  /*5b90*/  ISETP.GE.OR P6, PT, R6, UR8, P6 ;  /* 0x0000000806007c0c */ /* 0x000fe2000b7c6670 */
[----:B------:R-:W-:Y:S01]  /*5ba0*/  BSSY B0, `(.L_x_1178) ;  /* 0x0000019000007945 */ /* 0x000fe20003800000 */
[----:B------:R-:W-:Y:S01]  /*5bb0*/  P2R R24, PR, RZ, 0x20 ;  /* 0x00000020ff187803 */ /* 0x000fe20000000000 */
[----:B------:R-:W-:Y:S01]  /*5bc0*/  VIADD R0, R4, 0x70 ;  /* 0x0000007004007836 */ /* 0x000fe20000000000 */
[C---:B------:R-:W-:Y:S01]  /*5bd0*/  ISETP.GE.OR P5, PT, R6.reuse, R21, P4 ;  /* 0x000000150600720c */ /* 0x040fe200027a6670 */
[----:B------:R-:W-:Y:S01]  /*5be0*/  IMAD.IADD R15, R11, 0x1, R15 ;  /* 0x000000010b0f7824 */ /* 0x000fe200078e020f */
[----:B------:R-:W-:-:S02]  /*5bf0*/  ISETP.GE.OR P0, PT, R6, UR8, P0 ;  /* 0x0000000806007c0c */ /* 0x000fc40008706670 */
[----:B------:R-:W-:Y:S02]  /*5c00*/  P2R R20, PR, RZ, 0x40 ;  /* 0x00000040ff147803 */ /* 0x000fe40000000000 */
[C---:B------:R-:W-:Y:S02]  /*5c10*/  ISETP.GE.OR P1, PT, R6.reuse, UR8, P1 ;  /* 0x0000000806007c0c */ /* 0x040fe40008f26670 */
[C---:B------:R-:W-:Y:S02]  /*5c20*/  ISETP.GE.OR P2, PT, R6.reuse, UR8, P2 ;  /* 0x0000000806007c0c */ /* 0x040fe40009746670 */
[C---:B------:R-:W-:Y:S02]  /*5c30*/  ISETP.GE.OR P3, PT, R6.reuse, UR8, P3 ;  /* 0x0000000806007c0c */ /* 0x040fe40009f66670 */
[----:B------:R-:W-:Y:S01]  /*5c40*/  ISETP.GE.OR P4, PT, R6, UR8, P4 ;  /* 0x0000000806007c0c */ /* 0x000fe2000a786670 */
[----:B------:R-:W-:-:S12]  /*5c50*/  @P5 BRA `(.L_x_1179) ;  /* 0x0000000000345947 */ /* 0x000fd80003800000 */
        /* <DEDUP_REMOVED lines=13> */
.L_x_1179:
[----:B------:R-:W-:Y:S05]  /*5d30*/  BSYNC B0 ;  /* 0x0000000000007941 */ /* 0x000fea0003800000 */
.L_x_1178:
[----:B------:R-:W-:Y:S01]  /*5d40*/  ISETP.GE.AND P6, PT, R0, R17, PT ;  /* 0x000000110000720c */ /* 0x000fe20003fc6270 */
[----:B----4-:R-:W-:Y:S01]  /*5d50*/  IMAD R0, R22, UR6, RZ ;  /* 0x0000000616007c24 */ /* 0x010fe2000f8e02ff */
[----:B------:R-:W-:Y:S01]  /*5d60*/  BSSY B0, `(.L_x_1180) ;  /* 0x0000014000007945 */ /* 0x000fe20003800000 */
[----:B------:R-:W-:Y:S01]  /*5d70*/  IMAD.MOV.U32 R14, RZ, RZ, R10 ;  /* 0x000000ffff0e7224 */ /* 0x000fe200078e000a */
[C---:B------:R-:W-:Y:S01]  /*5d80*/  ISETP.GE.OR P5, PT, R6.reuse, R21, P6 ;  /* 0x000000150600720c */ /* 0x040fe200037a6670 */
[----:B------:R-:W-:Y:S01]  /*5d90*/  IMAD R11, R23, UR10, R0 ;  /* 0x0000000a170b7c24 */ /* 0x000fe2000f8e0200 */
[----:B------:R-:W-:Y:S01]  /*5da0*/  ISETP.GE.OR P6, PT, R6, UR8, P6 ;  /* 0x0000000806007c0c */ /* 0x000fe2000b7c6670 */
[----:B------:R-:W-:-:S10]  /*5db0*/  IMAD.WIDE.U32 R6, R22, UR10, R14 ;  /* 0x0000000a16067c25 */ /* 0x000fd4000f8e000e */
        /* <DEDUP_REMOVED lines=14> */
.L_x_1181:
[----:B------:R-:W-:Y:S05]  /*5ea0*/  BSYNC B0 ;  /* 0x0000000000007941 */ /* 0x000fea0003800000 */
.L_x_1180:
[----:B------:R-:W-:Y:S01]  /*5eb0*/  ISETP.NE.AND P5, PT, R20, RZ, PT ;  /* 0x000000ff1400720c */ /* 0x000fe20003fa5270 */
[----:B------:R-:W-:Y:S01]  /*5ec0*/  BSSY B0, `(.L_x_1182) ;  /* 0x000000d000007945 */ /* 0x000fe20003800000 */
[----:B--2---:R-:W-:-:S11]  /*5ed0*/  IMAD.IADD R9, R7, 0x1, R11 ;  /* 0x0000000107097824 */ /* 0x004fd600078e020b */
[----:B------:R-:W-:Y:S05]  /*5ee0*/  @P5 BRA `(.L_x_1183) ;  /* 0x0000000000285947 */ /* 0x000fea0003800000 */
        /* <DEDUP_REMOVED lines=10> */
.L_x_1183:
[----:B------:R-:W-:Y:S05]  /*5f90*/  BSYNC B0 ;  /* 0x0000000000007941 */ /* 0x000fea0003800000 */
.L_x_1182:
[----:B------:R-:W-:Y:S01]  /*5fa0*/  ISETP.NE.AND P5, PT, R24, RZ, PT ;  /* 0x000000ff1800720c */ /* 0x000fe20003fa5270 */
[----:B------:R-:W-:-:S12]  /*5fb0*/  BSSY B0, `(.L_x_1184) ;  /* 0x000000f000007945 */ /* 0x000fd80003800000 */
[----:B------:R-:W-:Y:S05]  /*5fc0*/  @P5 BRA `(.L_x_1185) ;  /* 0x0000000000345947 */ /* 0x000fea0003800000 */
[----:B--2---:R-:W-:Y:S01]  /*5fd0*/  IADD3 R11, P5, R2, 0x10, RZ ;  /* 0x00000010020b7810 */ /* 0x004fe20007fbe0ff */
        /* <DEDUP_REMOVED lines=12> */
.L_x_1185:
[----:B------:R-:W-:Y:S05]  /*60a0*/  BSYNC B0 ;  /* 0x0000000000007941 */ /* 0x000fea0003800000 */
.L_x_1184:
[----:B------:R-:W-:Y:S04]  /*60b0*/  BSSY B0, `(.L_x_1186) ;  /* 0x000000f000007945 */ /* 0x000fe80003800000 */
[----:B------:R-:W-:Y:S05]  /*60c0*/  @P0 BRA `(.L_x_1187) ;  /* 0x0000000000340947 */ /* 0x000fea0003800000 */
[----:B--23--:R-:W-:Y:S01]  /*60d0*/  IADD3 R11, P0, R2, 0x20, RZ ;  /* 0x00000020020b7810 */ /* 0x00cfe20007f1e0ff */
        /* <DEDUP_REMOVED lines=12> */
.L_x_1187:
[----:B------:R-:W-:Y:S05]  /*61a0*/  BSYNC B0 ;  /* 0x0000000000007941 */ /* 0x000fea0003800000 */
.L_x_1186:
[----:B------:R-:W-:Y:S04]  /*61b0*/  BSSY B0, `(.L_x_1188) ;  /* 0x000000f000007945 */ /* 0x000fe80003800000 */
[----:B------:R-:W-:Y:S05]  /*61c0*/  @P1 BRA `(.L_x_1189) ;  /* 0x0000000000341947 */ /* 0x000fea0003800000 */
[----:B--234-:R-:W-:Y:S01]  /*61d0*/  IADD3 R11, P0, R2, 0x30, RZ ;  /* 0x00000030020b7810 */ /* 0x01cfe20007f1e0ff */
        /* <DEDUP_REMOVED lines=12> */
.L_x_1189:
[----:B------:R-:W-:Y:S05]  /*62a0*/  BSYNC B0 ;  /* 0x0000000000007941 */ /* 0x000fea0003800000 */
.L_x_1188:
        /* <DEDUP_REMOVED lines=15> */
.L_x_1191:
[----:B------:R-:W-:Y:S05]  /*63a0*/  BSYNC B0 ;  /* 0x0000000000007941 */ /* 0x000fea0003800000 */
.L_x_1190:
        /* <DEDUP_REMOVED lines=15> */
.L_x_1193:
[----:B------:R-:W-:Y:S05]  /*64a0*/  BSYNC B0 ;  /* 0x0000000000007941 */ /* 0x000fea0003800000 */
.L_x_1192:
        /* <DEDUP_REMOVED lines=15> */
.L_x_1195:
[----:B------:R-:W-:Y:S05]  /*65a0*/  BSYNC B0 ;  /* 0x0000000000007941 */ /* 0x000fea0003800000 */
.L_x_1194:
        /* <DEDUP_REMOVED lines=15> */
.L_x_1136:
[----:B------:R-:W-:-:S08]  /*66a0*/  NOP ;  /* 0x0000000000007918 */ /* 0x000fd00000000000 */
[----:B------:R-:W1:-:S00]  /*66b0*/  USETMAXREG.DEALLOC.CTAPOOL 0x18 ;  /* 0x00000018000079c8 */ /* 0x000e4000080e0500 */
        /* <DEDUP_REMOVED lines=10> */
[----:B------:R-:W1:Y:S01]  /*6760*/  S2UR UR9, SR_CTAID.X ;  /* 0x00000000000979c3 */ /* 0x000e620000002500 */
[----:B------:R-:W-:Y:S01]  /*6770*/  ULDC UR4, c[0x0][0x280] ;  /* 0x0000a00000047ab9 */ /* 0x000fe20000000800 */
[----:B------:R-:W-:Y:S01]  /*6780*/  ULDC UR6, c[0x0][0x290] ;  /* 0x0000a40000067ab9 */ /* 0x000fe20000000800 */
[----:B------:R-:W-:-:S05]  /*6790*/  ULDC UR7, c[0x0][0x74c] ;  /* 0x0001d30000077ab9 */ /* 0x000fca0000000800 */
[----:B------:R-:W2:Y:S01]  /*67a0*/  S2UR UR13, SR_CTAID.Y ;  /* 0x00000000000d79c3 */ /* 0x000ea20000002600 */
[----:B-1----:R-:W-:Y:S02]  /*67b0*/  ULEA UR5, UR9, UR4, 0x7 ;  /* 0x0000000409057291 */ /* 0x002fe4000f8e383f */
[----:B------:R-:W-:Y:S02]  /*67c0*/  ISETP.LE.AND P0, PT, RZ, UR9, PT ;  /* 0x00000009ff007c0c */ /* 0x000fe4000bf03270 */
[----:B------:R-:W-:-:S04]  /*67d0*/  UIADD3 UR5, -UR7, UR5, -UR6 ;  /* 0x0000000507057290 */ /* 0x000fc8000fffe906 */
[----:B------:R-:W-:-:S04]  /*67e0*/  USHF.R.S32.HI UR6, URZ, 0x1f, UR5 ;  /* 0x0000001f3f067899 */ /* 0x000fc80008011405 */
[----:B------:R-:W-:-:S04]  /*67f0*/  ULEA.HI UR6, UR6, UR5, URZ, 0x6 ;  /* 0x0000000506067291 */ /* 0x000fc8000f8f303f */
[----:B------:R-:W-:Y:S02]  /*6800*/  USHF.R.S32.HI UR5, URZ, 0x6, UR6 ;  /* 0x000000063f057899 */ /* 0x000fe40008011406 */
[----:B------:R-:W-:Y:S02]  /*6810*/  UIADD3 UR6, UR4, 0x3f, URZ ;  /* 0x0000003f04067890 */ /* 0x000fe4000fffe03f */
[----:B------:R-:W-:Y:S02]  /*6820*/  UISETP.LT.AND UP0, UPT, URZ, UR5, UPT ;  /* 0x000000053f00728c */ /* 0x000fe4000bf01270 */
[----:B------:R-:W-:Y:S02]  /*6830*/  USHF.R.S32.HI UR7, URZ, 0x1f, UR6 ;  /* 0x0000001f3f077899 */ /* 0x000fe40008011406 */
[----:B------:R-:W-:Y:S02]  /*6840*/  USEL UR5, URZ, UR5, !UP0 ;  /* 0x000000053f057287 */ /* 0x000fe4000c000000 */
[----:B------:R-:W-:-:S04]  /*6850*/  ULEA.HI UR7, UR7, UR6, URZ, 0x6 ;  /* 0x0000000607077291 */ /* 0x000fc8000f8f303f */
[----:B------:R-:W-:Y:S01]  /*6860*/  USHF.R.S32.HI UR8, URZ, 0x6, UR7 ;  /* 0x000000063f087899 */ /* 0x000fe20008011407 */
[----:B--2---:R-:W-:Y:S11]  /*6870*/  @!P0 BRA `(.L_x_1197) ;  /* 0x0000000000288947 */ /* 0x004ff60003800000 */
        /* <DEDUP_REMOVED lines=10> */
.L_x_1197:
[----:B------:R-:W-:Y:S02]  /*6920*/  UISETP.GT.AND UP0, UPT, UR8, UR5, UPT ;  /* 0x000000050800728c */ /* 0x000fe4000bf04270 */
[----:B------:R-:W-:Y:S02]  /*6930*/  USHF.R.S32.HI UR14, URZ, 0x1f, UR12 ;  /* 0x0000001f3f0e7899 */ /* 0x000fe4000801140c */
[----:B------:R-:W-:Y:S02]  /*6940*/  USHF.R.S32.HI UR9, URZ, 0x1f, UR13 ;  /* 0x0000001f3f097899 */ /* 0x000fe4000801140d */
[----:B------:R-:W-:-:S13]  /*6950*/  PLOP3.LUT P0, PT, PT, PT, UP0, 0x80, 0x0 ;  /* 0x000000000000781c */ /* 0x000fda0003f0f008 */
[----:B------:R-:W-:Y:S05]  /*6960*/  @!P0 BRA `(.L_x_1138) ;  /* 0x0000002800e08947 */ /* 0x000fea0003800000 */
[----:B------:R-:W-:Y:S01]  /*6970*/  UIADD3 UR4, -UR5, UR8, URZ ;  /* 0x0000000805047290 */ /* 0x000fe2000fffe13f */
[----:B------:R-:W-:Y:S01]  /*6980*/  ULDC.64 UR10, c[0x0][0x2d8] ;  /* 0x0000b600000a7ab9 */ /* 0x000fe20000000a00 */
[----:B------:R-:W-:Y:S02]  /*6990*/  ELECT P0, URZ, PT ;  /* 0x00000000003f782f */ /* 0x000fe40003800000 */
[----:B------:R-:W-:Y:S02]  /*69a0*/  ULOP3.LUT UR4, UR4, 0x1, URZ, 0xc0, !UPT ;  /* 0x0000000104047892 */ /* 0x000fe4000f8ec03f */
[----:B------:R-:W-:Y:S02]  /*69b0*/  UIMAD UR9, UR9, UR10, URZ ;  /* 0x0000000a090972a4 */ /* 0x000fe4000f8e023f */
[----:B------:R-:W-:Y:S02]  /*69c0*/  UISETP.NE.U32.AND UP0, UPT, UR4, 0x1, UPT ;  /* 0x000000010400788c */ /* 0x000fe4000bf05070 */
[----:B------:R-:W-:-:S02]  /*69d0*/  UIMAD.WIDE.U32 UR6, UR13, UR10, URZ ;  /* 0x0000000a0d0672a5 */ /* 0x000fc4000f8e003f */
[----:B------:R-:W-:Y:S02]  /*69e0*/  UIMAD UR9, UR13, UR11, UR9 ;  /* 0x0000000b0d0972a4 */ /* 0x000fe4000f8e0209 */
[----:B------:R-:W-:Y:S01]  /*69f0*/  PLOP3.LUT P1, PT, PT, PT, UP0, 0x80, 0x0 ;  /* 0x000000000000781c */ /* 0x000fe20003f2f008 */
[----:B------:R-:W-:Y:S01]  /*6a00*/  ULDC.64 UR10, c[0x0][0x2e0] ;  /* 0x0000b800000a7ab9 */ /* 0x000fe20000000a00 */
[----:B------:R-:W-:Y:S02]  /*6a10*/  UIADD3 UR7, UR7, UR9, URZ ;  /* 0x0000000907077290 */ /* 0x000fe4000fffe03f */
[----:B------:R-:W-:Y:S02]  /*6a20*/  UIMAD UR9, UR14, UR10, URZ ;  /* 0x0000000a0e0972a4 */ /* 0x000fe4000f8e023f */
[----:B------:R-:W-:Y:S02]  /*6a30*/  UIMAD.WIDE.U32 UR6, UR12, UR10, UR6 ;  /* 0x0000000a0c0672a5 */ /* 0x000fe4000f8e0006 */
[----:B------:R-:W-:-:S04]  /*6a40*/  UIMAD UR9, UR12, UR11, UR9 ;  /* 0x0000000b0c0972a4 */ /* 0x000fc8000f8e0209 */
[----:B------:R-:W-:Y:S01]  /*6a50*/  UIADD3 UR9, UR7, UR9, URZ ;  /* 0x0000000907097290 */ /* 0x000fe2000fffe03f */
[----:B------:R-:W-:Y:S11]  /*6a60*/  @P1 BRA `(.L_x_1198) ;  /* 0x0000000000bc1947 */ /* 0x000ff60003800000 */
[----:B------:R-:W-:Y:S01]  /*6a70*/  USHF.L.U32 UR14, UR5, 0xd, URZ ;  /* 0x0000000d050e7899 */ /* 0x000fe2000800063f */
        /* <DEDUP_REMOVED lines=9> */
[----:B------:R-:W-:Y:S01]  /*6b10*/  UMOV UR16, 0x0 ;  /* 0x0000000000107882 */ /* 0x000fe20000000000 */
[----:B------:R-:W-:Y:S02]  /*6b20*/  UMOV UR17, 0x14f00000 ;  /* 0x14f0000000117882 */ /* 0x000fe40000000000 */
[----:B------:R-:W-:-:S02]  /*6b30*/  ULEA.HI.X UR11, UR13, UR11, UR15, 0x2, UP0 ;  /* 0x0000000b0d0b7291 */ /* 0x000fc400080f140f */
[----:B-1----:R-:W-:-:S03]  /*6b40*/  ULEA UR4, UR12, UR4, 0x18 ;  /* 0x000000040c047291 */ /* 0x002fc6000f8ec03f */
[----:B------:R-:W-:Y:S01]  /*6b50*/  UMOV UR12, 0x400 ;  /* 0x00000400000c7882 */ /* 0x000fe20000000000 */
[----:B------:R-:W-:-:S09]  /*6b60*/  UIADD3 UR4, UR4, 0x10000, URZ ;  /* 0x0001000004047890 */ /* 0x000fd2000fffe03f */
[----:B------:R1:W-:Y:S02]  /*6b70*/  UBLKRED.G.S.ADD.F32.RN [UR10], [UR4], UR12, desc[UR16] ;  /* 0x0000100a040073bb */ /* 0x0003e400080a140c */
[----:B-1----:R0:W-:Y:S02]  /*6b80*/  UTMACMDFLUSH ;  /* 0x00000000000079b7 */ /* 0x0021e40000000000 */
.L_x_1200:
[----:B------:R-:W-:Y:S05]  /*6b90*/  BSYNC B0 ;  /* 0x0000000000007941 */ /* 0x000fea0003800000 */
.L_x_1199:
        /* <DEDUP_REMOVED lines=9> */
[----:B------:R-:W-:Y:S02]  /*6c30*/  UMOV UR17, 0x14f00000 ;  /* 0x14f0000000117882 */ /* 0x000fe40000000000 */
[----:B------:R-:W-:Y:S02]  /*6c40*/  ULEA.HI.X.SX32 UR4, UR4, UR9, 0x1, UP0 ;  /* 0x0000000904047291 */ /* 0x000fe400080f0e3f */
[----:B------:R-:W-:-:S04]  /*6c50*/  ULEA UR10, UP0, UR15, UR10, 0x2 ;  /* 0x0000000a0f0a7291 */ /* 0x000fc8000f80103f */
[----:B------:R-:W-:-:S03]  /*6c60*/  ULEA.HI.X UR11, UR15, UR11, UR4, 0x2, UP0 ;  /* 0x0000000b0f0b7291 */ /* 0x000fc600080f1404 */
[----:B------:R-:W-:Y:S01]  /*6c70*/  UMOV UR4, 0x400 ;  /* 0x0000040000047882 */ /* 0x000fe20000000000 */
[----:B-1----:R-:W-:-:S04]  /*6c80*/  ULEA UR12, UR13, UR12, 0x18 ;  /* 0x0000000c0d0c7291 */ /* 0x002fc8000f8ec03f */
[----:B------:R-:W-:-:S09]  /*6c90*/  UIADD3 UR12, UR12, 0x14000, URZ ;  /* 0x000140000c0c7890 */ /* 0x000fd2000fffe03f */
[----:B------:R1:W-:Y:S01]  /*6ca0*/  UBLKRED.G.S.ADD.F32.RN [UR10], [UR12], UR4, desc[UR16] ;  /* 0x0000100a0c0073bb */ /* 0x0003e200080a1404 */
[----:B------:R0:W-:Y:S01]  /*6cb0*/  UTMACMDFLUSH ;  /* 0x00000000000079b7 */ /* 0x0001e20000000000 */
[----:B-1----:R-:W-:-:S04]  /*6cc0*/  DEPBAR.LE SB0, 0x1 ;  /* 0x000080400000791a */ /* 0x002fc80000000000 */
.L_x_1202:
[----:B------:R-:W-:Y:S05]  /*6cd0*/  BSYNC B0 ;  /* 0x0000000000007941 */ /* 0x000fea0003800000 */
.L_x_1201:
[----:B------:R-:W-:Y:S06]  /*6ce0*/  BAR.ARV 0xa, 0xa0 ;  /* 0x0282800000007b1d */ /* 0x000fec0000002000 */
[----:B------:R-:W-:Y:S04]  /*6cf0*/  BSSY B0, `(.L_x_1203) ;  /* 0x0000003000007945 */ /* 0x000fe80003800000 */
[----:B------:R-:W-:Y:S05]  /*6d00*/  @!P0 BRA `(.L_x_1204) ;  /* 0x0000000000048947 */ /* 0x000fea0003800000 */
[----:B------:R-:W-:-:S04]  /*6d10*/  DEPBAR.LE SB0, 0x0 ;  /* 0x000080000000791a */ /* 0x000fc80000000000 */
.L_x_1204:
[----:B------:R-:W-:Y:S05]  /*6d20*/  BSYNC B0 ;  /* 0x0000000000007941 */ /* 0x000fea0003800000 */
.L_x_1203:
[----:B------:R-:W-:Y:S06]  /*6d30*/  BAR.ARV 0xb, 0xa0 ;  /* 0x02c2800000007b1d */ /* 0x000fec0000002000 */
[----:B------:R-:W-:Y:S01]  /*6d40*/  UIADD3 UR12, UR5, 0x1, URZ ;  /* 0x00000001050c7890 */ /* 0x000fe2000fffe03f */
[----:B------:R-:W-:Y:S11]  /*6d50*/  BRA `(.L_x_1205) ;  /* 0x0000000000047947 */ /* 0x000ff60003800000 */
.L_x_1198:
[----:B------:R-:W-:-:S05]  /*6d60*/  UMOV UR12, UR5 ;  /* 0x00000005000c7c82 */ /* 0x000fca0008000000 */
.L_x_1205:
[----:B------:R-:W-:-:S04]  /*6d70*/  UIADD3 UR4, UR5, 0x1, URZ ;  /* 0x0000000105047890 */ /* 0x000fc8000fffe03f */
[----:B------:R-:W-:-:S06]  /*6d80*/  UISETP.NE.AND UP0, UPT, UR8, UR4, UPT ;  /* 0x000000040800728c */ /* 0x000fcc000bf05270 */
[----:B------:R-:W-:-:S13]  /*6d90*/  PLOP3.LUT P1, PT, PT, PT, UP0, 0x80, 0x0 ;  /* 0x000000000000781c */ /* 0x000fda0003f2f008 */
[----:B------:R-:W-:Y:S05]  /*6da0*/  @!P1 BRA `(.L_x_1138) ;  /* 0x0000002400d09947 */ /* 0x000fea0003800000 */
[----:B------:R-:W-:Y:S01]  /*6db0*/  ULDC.64 UR18, c[0x0][0x2c0] ;  /* 0x0000b00000127ab9 */ /* 0x000fe20000000a00 */
[----:B------:R-:W-:Y:S02]  /*6dc0*/  USHF.L.U32 UR13, UR12, 0xd, URZ ;  /* 0x0000000d0c0d7899 */ /* 0x000fe4000800063f */
[----:B------:R-:W-:Y:S01]  /*6dd0*/  ULEA UR18, UP0, UR6, UR18, 0x2 ;  /* 0x0000001206127291 */ /* 0x000fe2000f80103f */
[----:B------:R-:W-:Y:S01]  /*6de0*/  UMOV UR4, URZ ;  /* 0x0000003f00047c82 */ /* 0x000fe20008000000 */
[----:B------:R-:W-:Y:S02]  /*6df0*/  ULDC.64 UR24, c[0x0][0x2c0] ;  /* 0x0000b00000187ab9 */ /* 0x000fe40000000a00 */
[----:B------:R-:W-:Y:S02]  /*6e00*/  ULEA.HI.X UR19, UR6, UR19, UR9, 0x2, UP0 ;  /* 0x0000001306137291 */ /* 0x000fe400080f1409 */
[----:B------:R-:W-:Y:S02]  /*6e10*/  UIADD3 UR14, UP0, UR18, 0x4000, URZ ;  /* 0x00004000120e7890 */ /* 0x000fe4000ff1e03f */
[----:B------:R-:W-:-:S02]  /*6e20*/  UIADD3 UR16, UP1, UR18, 0x8000, URZ ;  /* 0x0000800012107890 */ /* 0x000fc4000ff3e03f */
[----:B------:R-:W-:Y:S02]  /*6e30*/  UIADD3 UR18, UP2, UR18, 0xc000, URZ ;  /* 0x0000c00012127890 */ /* 0x000fe4000ff5e03f */
[----:B------:R-:W-:Y:S02]  /*6e40*/  UIADD3.X UR15, URZ, UR19, URZ, UP0, !UPT ;  /* 0x000000133f0f7290 */ /* 0x000fe400087fe43f */
[----:B------:R-:W-:Y:S02]  /*6e50*/  UIADD3.X UR17, URZ, UR19, URZ, UP1, !UPT ;  /* 0x000000133f117290 */ /* 0x000fe40008ffe43f */
[----:B------:R-:W-:Y:S01]  /*6e60*/  UIADD3.X UR19, URZ, UR19, URZ, UP2, !UPT ;  /* 0x000000133f137290 */ /* 0x000fe200097fe43f */
[----:B------:R-:W-:-:S11]  /*6e70*/  UMOV UR20, UR13 ;  /* 0x0000000d00147c82 */ /* 0x000fd60008000000 */
.L_x_1218:
[----:B------:R-:W-:Y:S01]  /*6e80*/  UIADD3 UR10, UR13, UR4, URZ ;  /* 0x000000040d0a7290 */ /* 0x000fe2000fffe03f */
[----:B------:R-:W-:Y:S03]  /*6e90*/  BAR.SYNC.DEFER_BLOCKING 0xd, 0xa0 ;  /* 0x0342800000007b1d */ /* 0x000fe60000010000 */
[----:B------:R-:W-:Y:S02]  /*6ea0*/  UIMAD.WIDE UR26, UR10, 0x4, UR14 ;  /* 0x000000040a1a78a5 */ /* 0x000fe4000f8e020e */
[----:B------:R-:W-:Y:S01]  /*6eb0*/  UIMAD.WIDE UR28, UR10, 0x4, UR16 ;  /* 0x000000040a1c78a5 */ /* 0x000fe2000f8e0210 */
[----:B------:R-:W-:Y:S01]  /*6ec0*/  BSSY B0, `(.L_x_1206) ;  /* 0x0000010000007945 */ /* 0x000fe20003800000 */
[----:B------:R-:W-:-:S03]  /*6ed0*/  UIMAD.WIDE UR10, UR10, 0x4, UR18 ;  /* 0x000000040a0a78a5 */ /* 0x000fc6000f8e0212 */
[----:B------:R-:W-:Y:S09]  /*6ee0*/  @!P0 BRA `(.L_x_1207) ;  /* 0x0000000000348947 */ /* 0x000ff20003800000 */
[----:B------:R-:W1:Y:S01]  /*6ef0*/  S2UR UR22, SR_CgaCtaId ;  /* 0x00000000001679c3 */ /* 0x000e620000008800 */
[----:B------:R-:W-:Y:S01]  /*6f00*/  UIADD3 UR23, UP0, UR20, UR6, URZ ;  /* 0x0000000614177290 */ /* 0x000fe2000ff1e03f */
[----:B------:R-:W-:Y:S01]  /*6f10*/  UMOV UR21, 0x400 ;  /* 0x0000040000157882 */ /* 0x000fe20000000000 */
[----:B------:R-:W-:Y:S02]  /*6f20*/  UMOV UR32, 0x0 ;  /* 0x0000000000207882 */ /* 0x000fe40000000000 */
[----:B------:R-:W-:Y:S01]  /*6f30*/  ULEA.HI.X.SX32 UR30, UR20, UR9, 0x1, UP0 ;  /* 0x00000009141e7291 */ /* 0x000fe200080f0e3f */
[----:B------:R-:W-:Y:S01]  /*6f40*/  UMOV UR33, 0x14f00000 ;  /* 0x14f0000000217882 */ /* 0x000fe20000000000 */
[----:B-1----:R-:W-:Y:S02]  /*6f50*/  ULEA UR21, UR22, UR21, 0x18 ;  /* 0x0000001516157291 */ /* 0x002fe4000f8ec03f */
[----:B------:R-:W-:Y:S02]  /*6f60*/  ULEA UR22, UP0, UR23, UR24, 0x2 ;  /* 0x0000001817167291 */ /* 0x000fe4000f80103f */
[----:B------:R-:W-:-:S02]  /*6f70*/  UIADD3 UR21, UR21, 0x10000, URZ ;  /* 0x0001000015157890 */ /* 0x000fc4000fffe03f */
[----:B------:R-:W-:-:S03]  /*6f80*/  ULEA.HI.X UR23, UR23, UR25, UR30, 0x2, UP0 ;  /* 0x0000001917177291 */ /* 0x000fc600080f141e */
[----:B------:R-:W-:-:S06]  /*6f90*/  UMOV UR30, 0x400 ;  /* 0x00000400001e7882 */ /* 0x000fcc0000000000 */
[----:B------:R1:W-:Y:S02]  /*6fa0*/  UBLKRED.G.S.ADD.F32.RN [UR22], [UR21], UR30, desc[UR32] ;  /* 0x00002016150073bb */ /* 0x0003e400080a141e */
[----:B-1----:R0:W-:Y:S02]  /*6fb0*/  UTMACMDFLUSH ;  /* 0x00000000000079b7 */ /* 0x0021e40000000000 */
.L_x_1207:
[----:B------:R-:W-:Y:S05]  /*6fc0*/  BSYNC B0 ;  /* 0x0000000000007941 */ /* 0x000fea0003800000 */
.L_x_1206:
        /* <DEDUP_REMOVED lines=13> */
.L_x_1209:
[----:B------:R-:W-:Y:S05]  /*70a0*/  BSYNC B0 ;  /* 0x0000000000007941 */ /* 0x000fea0003800000 */
.L_x_1208:
[----:B------:R-:W-:Y:S06]  /*70b0*/  BAR.ARV 0xa, 0xa0 ;  /* 0x0282800000007b1d */ /* 0x000fec0000002000 */
[----:B------:R-:W-:Y:S04]  /*70c0*/  BSSY B0, `(.L_x_1210) ;  /* 0x0000003000007945 */ /* 0x000fe80003800000 */
[----:B------:R-:W-:Y:S05]  /*70d0*/  @!P0 BRA `(.L_x_1211) ;  /* 0x0000000000048947 */ /* 0x000fea0003800000 */
[----:B------:R-:W-:-:S04]  /*70e0*/  DEPBAR.LE SB0, 0x0 ;  /* 0x000080000000791a */ /* 0x000fc80000000000 */
.L_x_1211:
[----:B------:R-:W-:Y:S05]  /*70f0*/  BSYNC B0 ;  /* 0x0000000000007941 */ /* 0x000fea0003800000 */
.L_x_1210:
        /* <DEDUP_REMOVED lines=13> */
.L_x_1213:
[----:B------:R-:W-:Y:S05]  /*71d0*/  BSYNC B0 ;  /* 0x0000000000007941 */ /* 0x000fea0003800000 */
.L_x_1212:
        /* <DEDUP_REMOVED lines=13> */
.L_x_1215:
[----:B------:R-:W-:Y:S05]  /*72b0*/  BSYNC B0 ;  /* 0x0000000000007941 */ /* 0x000fea0003800000 */
.L_x_1214:
[----:B------:R-:W-:Y:S01]  /*72c0*/  UIADD3 UR12, UR12, 0x2, URZ ;  /* 0x000000020c0c7890 */ /* 0x000fe2000fffe03f */
[----:B------:R-:W-:Y:S06]  /*72d0*/  BAR.ARV 0xa, 0xa0 ;  /* 0x0282800000007b1d */ /* 0x000fec0000002000 */
[----:B------:R-:W-:Y:S01]  /*72e0*/  UISETP.GE.AND UP0, UPT, UR12, UR8, UPT ;  /* 0x000000080c00728c */ /* 0x000fe2000bf06270 */
[----:B------:R-:W-:Y:S04]  /*72f0*/  BSSY B0, `(.L_x_1216) ;  /* 0x0000003000007945 */ /* 0x000fe80003800000 */
[----:B------:R-:W-:Y:S06]  /*7300*/  @!P0 BRA `(.L_x_1217) ;  /* 0x0000000000048947 */ /* 0x000fec0003800000 */
[----:B------:R-:W-:-:S04]  /*7310*/  DEPBAR.LE SB0, 0x0 ;  /* 0x000080000000791a */ /* 0x000fc80000000000 */
.L_x_1217:
[----:B------:R-:W-:Y:S05]  /*7320*/  BSYNC B0 ;  /* 0x0000000000007941 */ /* 0x000fea0003800000 */
.L_x_1216:
[----:B------:R-:W-:Y:S06]  /*7330*/  BAR.ARV 0xb, 0xa0 ;  /* 0x02c2800000007b1d */ /* 0x000fec0000002000 */
[----:B------:R-:W-:Y:S01]  /*7340*/  PLOP3.LUT P1, PT, PT, PT, UP0, 0x80, 0x0 ;  /* 0x000000000000781c */ /* 0x000fe20003f2f008 */
[----:B------:R-:W-:Y:S02]  /*7350*/  UIADD3 UR20, UR20, 0x4000, URZ ;  /* 0x0000400014147890 */ /* 0x000fe4000fffe03f */
[----:B------:R-:W-:-:S10]  /*7360*/  UIADD3 UR4, UR4, 0x4000, URZ ;  /* 0x0000400004047890 */ /* 0x000fd4000fffe03f */
[----:B------:R-:W-:Y:S05]  /*7370*/  @!P1 BRA `(.L_x_1218) ;  /* 0xfffffff800c09947 */ /* 0x000fea000383ffff */
[----:B------:R-:W-:Y:S05]  /*7380*/  BRA `(.L_x_1138) ;  /* 0x0000002000587947 */ /* 0x000fea0003800000 */
.L_x_1196:
[----:B------:R-:W1:Y:S01]  /*7390*/  S2UR UR21, SR_CTAID.Z ;  /* 0x00000000001579c3 */ /* 0x000e620000002700 */
[----:B------:R-:W-:Y:S01]  /*73a0*/  IMAD.MOV.U32 R11, RZ, RZ, 0x1 ;  /* 0x00000001ff0b7424 */ /* 0x000fe200078e00ff */
[----:B-1----:R-:W-:-:S13]  /*73b0*/  ISETP.LE.AND P0, PT, RZ, UR21, PT ;  /* 0x00000015ff007c0c */ /* 0x002fda000bf03270 */
[----:B------:R-:W-:Y:S05]  /*73c0*/  @!P0 BRA `(.L_x_1219) ;  /* 0x0000001c00b48947 */ /* 0x000fea0003800000 */
[----:B------:R-:W1:Y:S01]  /*73d0*/  S2UR UR9, SR_CTAID.X ;  /* 0x00000000000979c3 */ /* 0x000e620000002500 */
[----:B------:R-:W-:Y:S01]  /*73e0*/  ULDC UR8, c[0x0][0x280] ;  /* 0x0000a00000087ab9 */ /* 0x000fe20000000800 */
[----:B------:R-:W-:Y:S01]  /*73f0*/  ULDC UR4, c[0x0][0x290] ;  /* 0x0000a40000047ab9 */ /* 0x000fe20000000800 */
[----:B------:R-:W-:-:S05]  /*7400*/  ULDC UR5, c[0x0][0x74c] ;  /* 0x0001d30000057ab9 */ /* 0x000fca0000000800 */
[----:B------:R-:W2:Y:S01]  /*7410*/  S2UR UR20, SR_CTAID.Y ;  /* 0x00000000001479c3 */ /* 0x000ea20000002600 */
[----:B-1----:R-:W-:Y:S02]  /*7420*/  USHF.L.U32 UR11, UR9, 0x7, URZ ;  /* 0x00000007090b7899 */ /* 0x002fe4000800063f */
[----:B------:R-:W-:Y:S02]  /*7430*/  ISETP.LE.AND P0, PT, RZ, UR9, PT ;  /* 0x00000009ff007c0c */ /* 0x000fe4000bf03270 */
[----:B------:R-:W-:-:S04]  /*7440*/  UIADD3 UR4, -UR4, UR11, UR8 ;  /* 0x0000000b04047290 */ /* 0x000fc8000fffe108 */
[----:B------:R-:W-:-:S04]  /*7450*/  UIADD3 UR4, UR4, -UR5, URZ ;  /* 0x8000000504047290 */ /* 0x000fc8000fffe03f */
[----:B------:R-:W-:-:S04]  /*7460*/  USHF.R.S32.HI UR5, URZ, 0x1f, UR4 ;  /* 0x0000001f3f057899 */ /* 0x000fc80008011404 */
[----:B------:R-:W-:Y:S02]  /*7470*/  ULEA.HI UR5, UR5, UR4, URZ, 0x6 ;  /* 0x0000000405057291 */ /* 0x000fe4000f8f303f */
[----:B------:R-:W-:Y:S02]  /*7480*/  UIADD3 UR4, UR8, 0x3f, URZ ;  /* 0x0000003f08047890 */ /* 0x000fe4000fffe03f */
[----:B------:R-:W-:Y:S02]  /*7490*/  USHF.R.S32.HI UR5, URZ, 0x6, UR5 ;  /* 0x000000063f057899 */ /* 0x000fe40008011405 */
[----:B------:R-:W-:Y:S02]  /*74a0*/  USHF.R.S32.HI UR6, URZ, 0x1f, UR4 ;  /* 0x0000001f3f067899 */ /* 0x000fe40008011404 */
[----:B------:R-:W-:Y:S02]  /*74b0*/  UISETP.LT.AND UP0, UPT, URZ, UR5, UPT ;  /* 0x000000053f00728c */ /* 0x000fe4000bf01270 */
[----:B------:R-:W-:-:S02]  /*74c0*/  ULEA.HI UR6, UR6, UR4, URZ, 0x6 ;  /* 0x0000000406067291 */ /* 0x000fc4000f8f303f */
[----:B------:R-:W-:Y:S02]  /*74d0*/  USEL UR7, URZ, UR5, !UP0 ;  /* 0x000000053f077287 */ /* 0x000fe4000c000000 */
[----:B------:R-:W-:Y:S01]  /*74e0*/  USHF.R.S32.HI UR6, URZ, 0x6, UR6 ;  /* 0x000000063f067899 */ /* 0x000fe20008011406 */
[----:B--2---:R-:W-:Y:S11]  /*74f0*/  @!P0 BRA `(.L_x_1220) ;  /* 0x0000000000288947 */ /* 0x004ff60003800000 */
[----:B------:R-:W-:Y:S01]  /*7500*/  ULEA UR8, UR9, UR8, 0x7 ;  /* 0x0000000809087291 */ /* 0x000fe2000f8e383f */
[----:B------:R-:W-:Y:S01]  /*7510*/  ULDC UR4, c[0x0][0x290] ;  /* 0x0000a40000047ab9 */ /* 0x000fe20000000800 */
[----:B------:R-:W-:Y:S02]  /*7520*/  ULDC UR5, c[0x0][0x748] ;  /* 0x0001d20000057ab9 */ /* 0x000fe40000000800 */
[----:B------:R-:W-:-:S04]  /*7530*/  UIADD3 UR4, -UR4, 0xbf, UR8 ;  /* 0x000000bf04047890 */ /* 0x000fc8000fffe108 */
[----:B------:R-:W-:-:S04]  /*7540*/  UIADD3 UR4, UR4, UR5, URZ ;  /* 0x0000000504047290 */ /* 0x000fc8000fffe03f */
[----:B------:R-:W-:-:S04]  /*7550*/  USHF.R.S32.HI UR5, URZ, 0x1f, UR4 ;  /* 0x0000001f3f057899 */ /* 0x000fc80008011404 */
[----:B------:R-:W-:-:S04]  /*7560*/  ULEA.HI UR5, UR5, UR4, URZ, 0x6 ;  /* 0x0000000405057291 */ /* 0x000fc8000f8f303f */
[----:B------:R-:W-:-:S04]  /*7570*/  USHF.R.S32.HI UR5, URZ, 0x6, UR5 ;  /* 0x000000063f057899 */ /* 0x000fc80008011405 */
[----:B------:R-:W-:-:S04]  /*7580*/  UISETP.LT.AND UP0, UPT, UR5, UR6, UPT ;  /* 0x000000060500728c */ /* 0x000fc8000bf01270 */
[----:B------:R-:W-:-:S12]  /*7590*/  USEL UR6, UR5, UR6, UP0 ;  /* 0x0000000605067287 */ /* 0x000fd80008000000 */
.L_x_1220:
[----:B------:R-:W-:-:S06]  /*75a0*/  UISETP.GT.AND UP0, UPT, UR6, UR7, UPT ;  /* 0x000000070600728c */ /* 0x000fcc000bf04270 */
[----:B------:R-:W-:-:S13]  /*75b0*/  PLOP3.LUT P0, PT, PT, PT, UP0, 0x80, 0x0 ;  /* 0x000000000000781c */ /* 0x000fda0003f0f008 */
[----:B------:R-:W-:Y:S05]  /*75c0*/  @!P0 BRA `(.L_x_1219) ;  /* 0x0000001c00348947 */ /* 0x000fea0003800000 */
[----:B------:R-:W-:Y:S01]  /*75d0*/  USHF.R.S32.HI UR10, URZ, 0x1f, UR20 ;  /* 0x0000001f3f0a7899 */ /* 0x000fe20008011414 */
[----:B------:R-:W-:Y:S01]  /*75e0*/  IMAD.U32 R4, RZ, RZ, UR7 ;  /* 0x00000007ff047e24 */ /* 0x000fe2000f8e00ff */
[----:B------:R-:W-:Y:S01]  /*75f0*/  ULDC.64 UR8, c[0x0][0x718] ;  /* 0x0001c60000087ab9 */ /* 0x000fe20000000a00 */
[----:B------:R-:W-:Y:S01]  /*7600*/  ULDC.64 UR12, c[0x0][0x730] ;  /* 0x0001cc00000c7ab9 */ /* 0x000fe20000000a00 */
[----:B------:R-:W-:Y:S01]  /*7610*/  UIMAD.WIDE.U32 UR4, UR20, UR8, URZ ;  /* 0x00000008140472a5 */ /* 0x000fe2000f8e003f */
[----:B------:R-:W-:Y:S01]  /*7620*/  BSSY B0, `(.L_x_1219) ;  /* 0x00001c7000007945 */ /* 0x000fe20003800000 */
[----:B------:R-:W-:Y:S01]  /*7630*/  UIMAD UR8, UR10, UR8, URZ ;  /* 0x000000080a0872a4 */ /* 0x000fe2000f8e023f */
[----:B------:R-:W-:Y:S01]  /*7640*/  IMAD.MOV.U32 R0, RZ, RZ, RZ ;  /* 0x000000ffff007224 */ /* 0x000fe200078e00ff */
[----:B------:R-:W-:Y:S02]  /*7650*/  UIMAD UR10, UR10, UR12, URZ ;  /* 0x0000000c0a0a72a4 */ /* 0x000fe4000f8e023f */
[----:B------:R-:W-:-:S02]  /*7660*/  UIMAD UR22, UR20, UR9, UR8 ;  /* 0x00000009141672a4 */ /* 0x000fc4000f8e0208 */
[----:B------:R-:W-:Y:S02]  /*7670*/  UIMAD.WIDE.U32 UR8, UR20, UR12, URZ ;  /* 0x0000000c140872a5 */ /* 0x000fe4000f8e003f */
[----:B------:R-:W-:Y:S02]  /*7680*/  UIMAD UR12, UR20, UR13, UR10 ;  /* 0x0000000d140c72a4 */ /* 0x000fe4000f8e020a */
[----:B------:R-:W-:Y:S01]  /*7690*/  USHF.R.S32.HI UR13, URZ, 0x1f, UR21 ;  /* 0x0000001f3f0d7899 */ /* 0x000fe20008011415 */
[----:B------:R-:W-:Y:S01]  /*76a0*/  ULDC UR10, c[0x0][0x2e8] ;  /* 0x0000ba00000a7ab9 */ /* 0x000fe20000000800 */
[----:B------:R-:W-:Y:S01]  /*76b0*/  ELECT P0, URZ, PT ;  /* 0x00000000003f782f */ /* 0x000fe20003800000 */
[----:B------:R-:W-:Y:S01]  /*76c0*/  UISETP.NE.AND UP0, UPT, UR10, 0x1, UPT ;  /* 0x000000010a00788c */ /* 0x000fe2000bf05270 */
[----:B------:R-:W-:Y:S01]  /*76d0*/  ULDC.64 UR14, c[0x0][0x720] ;  /* 0x0001c800000e7ab9 */ /* 0x000fe20000000a00 */
[----:B------:R-:W-:Y:S02]  /*76e0*/  UIADD3 UR23, UR5, UR22, URZ ;  /* 0x0000001605177290 */ /* 0x000fe4000fffe03f */
[----:B------:R-:W-:-:S02]  /*76f0*/  UIMAD UR10, UR13, UR14, URZ ;  /* 0x0000000e0d0a72a4 */ /* 0x000fc4000f8e023f */
[----:B------:R-:W-:Y:S01]  /*7700*/  UIADD3 UR9, UR9, UR12, URZ ;  /* 0x0000000c09097290 */ /* 0x000fe2000fffe03f */
[----:B------:R-:W-:Y:S01]  /*7710*/  ULDC.64 UR18, c[0x0][0x738] ;  /* 0x0001ce0000127ab9 */ /* 0x000fe20000000a00 */
[----:B------:R-:W-:-:S03]  /*7720*/  UMOV UR22, UR4 ;  /* 0x0000000400167c82 */ /* 0x000fc60008000000 */
[----:B------:R-:W-:Y:S01]  /*7730*/  @UP0 ULDC UR16, c[0x0][0x2ec] ;  /* 0x0000bb0000100ab9 */ /* 0x000fe20000000800 */
[----:B------:R-:W-:Y:S02]  /*7740*/  UIMAD UR13, UR13, UR18, URZ ;  /* 0x000000120d0d72a4 */ /* 0x000fe4000f8e023f */
[----:B------:R-:W-:Y:S02]  /*7750*/  UIMAD UR5, UR21, UR15, UR10 ;  /* 0x0000000f150572a4 */ /* 0x000fe4000f8e020a */
[----:B------:R-:W-:Y:S02]  /*7760*/  UIMAD.WIDE.U32 UR22, UR21, UR14, UR22 ;  /* 0x0000000e151672a5 */ /* 0x000fe4000f8e0016 */
[----:B------:R-:W-:Y:S02]  /*7770*/  UIMAD.WIDE.U32 UR16, UR20, UR16, URZ ;  /* 0x00000010141072a5 */ /* 0x000fe4000f8e003f */
[----:B------:R-:W-:Y:S01]  /*7780*/  UIMAD.WIDE.U32 UR14, UR21, UR18, UR8 ;  /* 0x00000012150e72a5 */ /* 0x000fe2000f8e0008 */
[----:B------:R-:W-:-:S02]  /*7790*/  UMOV UR12, UR20 ;  /* 0x00000014000c7c82 */ /* 0x000fc40008000000 */
[----:B------:R-:W-:Y:S01]  /*77a0*/  @UP0 ULDC UR8, c[0x0][0x2f0] ;  /* 0x0000bc0000080ab9 */ /* 0x000fe20000000800 */
[----:B------:R-:W-:Y:S02]  /*77b0*/  UIMAD UR4, UR21, UR19, UR13 ;  /* 0x00000013150472a4 */ /* 0x000fe4000f8e020d */
[----:B------:R-:W-:Y:S01]  /*77c0*/  @UP0 USHF.R.U32.HI UR12, URZ, UR8, UR17 ;  /* 0x000000083f0c0299 */ /* 0x000fe20008011611 */
[----:B------:R-:W-:Y:S11]  /*77d0*/  @!P0 BRA `(.L_x_1221) ;  /* 0x0000001800ac8947 */ /* 0x000ff60003800000 */
[----:B------:R-:W1:Y:S01]  /*77e0*/  S2R R3, SR_CgaCtaId ;  /* 0x0000000000037919 */ /* 0x000e620000008800 */
[----:B------:R-:W-:-:S04]  /*77f0*/  MOV R16, 0x400 ;  /* 0x0000040000107802 */ /* 0x000fc80000000f00 */
[----:B-1----:R-:W-:Y:S01]  /*7800*/  LEA R16, R3, R16, 0x18 ;  /* 0x0000001003107211 */ /* 0x002fe200078ec0ff */
[----:B------:R-:W-:-:S05]  /*7810*/  IMAD.MOV.U32 R3, RZ, RZ, 0x1 ;  /* 0x00000001ff037424 */ /* 0x000fca00078e00ff */
[----:B------:R-:W-:-:S04]  /*7820*/  SHF.L.U32 R3, R3, 0x1f, RZ ;  /* 0x0000001f03037819 */ /* 0x000fc800000006ff */
[----:B------:R-:W1:Y:S02]  /*7830*/  SYNCS.PHASECHK.TRANS64.TRYWAIT P0, [R16+URZ+0x30820], R3 ;  /* 0x03082003100075a7 */ /* 0x000e64000800017f */
[----:B-1----:R-:W-:Y:S05]  /*7840*/  @!P0 BRA `(.L_x_1222) ;  /* 0x0000001c00888947 */ /* 0x002fea0003800000 */
.L_x_1250:
[----:B------:R-:W2:Y:S01]  /*7850*/  S2R R0, SR_TID.X ;  /* 0x0000000000007919 */ /* 0x000ea20000002100 */
[----:B------:R-:W-:Y:S02]  /*7860*/  IMAD.U32 R15, RZ, RZ, UR23 ;  /* 0x00000017ff0f7e24 */ /* 0x000fe4000f8e00ff */
[----:B------:R-:W-:Y:S02]  /*7870*/  IMAD.U32 R14, RZ, RZ, UR15 ;  /* 0x0000000fff0e7e24 */ /* 0x000fe4000f8e00ff */
[----:B------:R-:W-:Y:S02]  /*7880*/  VIADD R15, R15, UR5 ;  /* 0x000000050f0f7c36 */ /* 0x000fe40008000000 */
[----:B------:R-:W-:Y:S02]  /*7890*/  VIADD R14, R14, UR4 ;  /* 0x000000040e0e7c36 */ /* 0x000fe40008000000 */
[----:B------:R-:W-:Y:S01]  /*78a0*/  IMAD.MOV.U32 R11, RZ, RZ, 0x1 ;  /* 0x00000001ff0b7424 */ /* 0x000fe200078e00ff */
[----:B--2---:R-:W-:-:S04]  /*78b0*/  LOP3.LUT R0, R0, 0x7f, RZ, 0xc0, !PT ;  /* 0x0000007f00007812 */ /* 0x004fc800078ec0ff */
[----:B------:R-:W-:-:S13]  /*78c0*/  ISETP.NE.AND P0, PT, R0, RZ, PT ;  /* 0x000000ff0000720c */ /* 0x000fda0003f05270 */
[----:B------:R-:W-:Y:S05]  /*78d0*/  @P0 BRA `(.L_x_1223) ;  /* 0x0000000000180947 */ /* 0x000fea0003800000 */
[----:B------:R-:W2:Y:S01]  /*78e0*/  S2R R0, SR_TID.X ;  /* 0x0000000000007919 */ /* 0x000ea20000002100 */
[----:B-1----:R-:W-:-:S04]  /*78f0*/  IMAD.MOV.U32 R3, RZ, RZ, 0x4100 ;  /* 0x00004100ff037424 */ /* 0x002fc800078e00ff */
[----:B------:R3:W-:Y:S01]  /*7900*/  SYNCS.ARRIVE.TRANS64 RZ, [R16+URZ+0x30810], R3 ;  /* 0x0308100310ff79a7 */ /* 0x0007e2000800003f */
[----:B--2---:R-:W-:-:S13]  /*7910*/  LOP3.LUT P1, RZ, R0, 0x1f, RZ, 0xc0, !PT ;  /* 0x0000001f00ff7812 */ /* 0x004fda000782c0ff */
[----:B---3--:R-:W-:Y:S05]  /*7920*/  @!P1 BRA `(.L_x_1223) ;  /* 0x0000000000049947 */ /* 0x008fea0003800000 */
[----:B------:R-:W-:Y:S01]  /*7930*/  BPT.TRAP 0x1 ;  /* 0x000000040000795c */ /* 0x000fe20000300000 */
.L_x_1223:
[----:B------:R-:W-:Y:S01]  /*7940*/  R2UR UR19, R4 ;  /* 0x00000000041372ca */ /* 0x000fe200000e0000 */
[----:B------:R-:W2:Y:S01]  /*7950*/  LDC.64 R6, c[0x0][0x198] ;  /* 0x00006600ff067b82 */ /* 0x000ea20000000a00 */
[----:B------:R-:W-:Y:S01]  /*7960*/  R2UR UR7, R15 ;  /* 0x000000000f0772ca */ /* 0x000fe200000e0000 */
[----:B------:R-:W-:Y:S01]  /*7970*/  ULDC.64 UR16, c[0x0][0x700] ;  /* 0x0001c00000107ab9 */ /* 0x000fe20000000a00 */
[----:B------:R-:W-:Y:S01]  /*7980*/  UMOV UR36, 0x0 ;  /* 0x0000000000247882 */ /* 0x000fe20000000000 */
[----:B------:R-:W-:Y:S01]  /*7990*/  IMAD.U32 R10, RZ, RZ, UR16 ;  /* 0x00000010ff0a7e24 */ /* 0x000fe2000f8e00ff */
[----:B------:R-:W-:Y:S01]  /*79a0*/  UMOV UR37, 0x14f00000 ;  /* 0x14f0000000257882 */ /* 0x000fe20000000000 */
[----:B------:R-:W-:Y:S01]  /*79b0*/  IMAD.U32 R9, RZ, RZ, UR17 ;  /* 0x00000011ff097e24 */ /* 0x000fe2000f8e00ff */
[----:B------:R-:W-:Y:S01]  /*79c0*/  UMOV UR18, URZ ;  /* 0x0000003f00127c82 */ /* 0x000fe20008000000 */
[----:B------:R-:W-:Y:S01]  /*79d0*/  UMOV UR26, 0x40 ;  /* 0x00000040001a7882 */ /* 0x000fe20000000000 */
[----:B------:R-:W-:Y:S01]  /*79e0*/  UMOV UR28, UR20 ;  /* 0x00000014001c7c82 */ /* 0x000fe20008000000 */
[----:B------:R-:W-:Y:S01]  /*79f0*/  UMOV UR29, UR21 ;  /* 0x00000015001d7c82 */ /* 0x000fe20008000000 */
[----:B------:R-:W-:Y:S01]  /*7a00*/  IMAD.MOV.U32 R5, RZ, RZ, 0x10000 ;  /* 0x00010000ff057424 */ /* 0x000fe200078e00ff */
[----:B------:R-:W-:Y:S01]  /*7a10*/  USHF.L.U32 UR19, UR19, 0x6, URZ ;  /* 0x0000000613137899 */ /* 0x000fe2000800063f */
[----:B------:R-:W-:Y:S01]  /*7a20*/  IMAD.MOV.U32 R19, RZ, RZ, RZ ;  /* 0x000000ffff137224 */ /* 0x000fe200078e00ff */
[----:B------:R-:W-:Y:S01]  /*7a30*/  UMOV UR48, 0x0 ;  /* 0x0000000000307882 */ /* 0x000fe20000000000 */
[----:B------:R-:W-:Y:S01]  /*7a40*/  UMOV UR49, 0x10000000 ;  /* 0x1000000000317882 */ /* 0x000fe20000000000 */
[----:B------:R-:W-:Y:S01]  /*7a50*/  UIADD3 UR8, UP0, UR19, UR22, URZ ;  /* 0x0000001613087290 */ /* 0x000fe2000ff1e03f */
[----:B------:R-:W-:-:S02]  /*7a60*/  UMOV UR13, UR21 ;  /* 0x00000015000d7c82 */ /* 0x000fc40008000000 */
[----:B------:R-:W-:Y:S01]  /*7a70*/  UMOV UR27, UR19 ;  /* 0x00000013001b7c82 */ /* 0x000fe20008000000 */
[----:B------:R-:W-:Y:S02]  /*7a80*/  ULEA.HI.X.SX32 UR7, UR19, UR7, 0x1, UP0 ;  /* 0x0000000713077291 */ /* 0x000fe400080f0e3f */
[----:B-1----:R-:W-:Y:S01]  /*7a90*/  IMAD.U32 R3, RZ, RZ, UR8 ;  /* 0x00000008ff037e24 */ /* 0x002fe2000f8e00ff */
[----:B------:R-:W-:Y:S01]  /*7aa0*/  UMOV UR10, UR18 ;  /* 0x00000012000a7c82 */ /* 0x000fe20008000000 */
[----:B------:R-:W-:Y:S01]  /*7ab0*/  IMAD.U32 R2, RZ, RZ, UR8 ;  /* 0x00000008ff027e24 */ /* 0x000fe2000f8e00ff */
[----:B------:R-:W-:Y:S01]  /*7ac0*/  R2UR UR8, R16 ;  /* 0x00000000100872ca */ /* 0x000fe200000e0000 */
[----:B--2---:R-:W-:Y:S01]  /*7ad0*/  IMAD.MOV.U32 R8, RZ, RZ, R6 ;  /* 0x000000ffff087224 */ /* 0x004fe200078e0006 */
[----:B------:R-:W-:Y:S01]  /*7ae0*/  LEA R0, P1, R3, R10, 0x2 ;  /* 0x0000000a03007211 */ /* 0x000fe200078210ff */
[----:B------:R-:W-:Y:S01]  /*7af0*/  IMAD.U32 R3, RZ, RZ, UR7 ;  /* 0x00000007ff037e24 */ /* 0x000fe2000f8e00ff */
[----:B------:R-:W-:Y:S01]  /*7b00*/  UMOV UR7, 0x10 ;  /* 0x0000001000077882 */ /* 0x000fe20000000000 */
[----:B------:R-:W-:Y:S01]  /*7b10*/  UMOV UR42, 0x40 ;  /* 0x00000040002a7882 */ /* 0x000fe20000000000 */
[----:B------:R-:W-:Y:S01]  /*7b20*/  R2UR UR32, R0 ;  /* 0x00000000002072ca */ /* 0x000fe200000e0000 */
[----:B------:R-:W-:Y:S01]  /*7b30*/  UMOV UR43, UR11 ;  /* 0x0000000b002b7c82 */ /* 0x000fe20008000000 */
[----:B------:R-:W-:Y:S01]  /*7b40*/  LEA.HI.X R2, R2, R9, R3, 0x2, P1 ;  /* 0x0000000902027211 */ /* 0x000fe200008f1403 */
[----:B------:R-:W-:Y:S01]  /*7b50*/  UMOV UR44, UR12 ;  /* 0x0000000c002c7c82 */ /* 0x000fe20008000000 */
[----:B------:R-:W-:Y:S01]  /*7b60*/  IADD3 R0, P1, R8, 0x2f0, RZ ;  /* 0x000002f008007810 */ /* 0x000fe20007f3e0ff */
[----:B------:R-:W-:Y:S01]  /*7b70*/  UMOV UR45, UR21 ;  /* 0x00000015002d7c82 */ /* 0x000fe20008000000 */
[----:B------:R-:W-:Y:S01]  /*7b80*/  R2UR UR33, R2 ;  /* 0x00000000022172ca */ /* 0x000fe200000e0000 */
[----:B------:R-:W-:Y:S01]  /*7b90*/  UIADD3 UR16, UR8, 0x18000, URZ ;  /* 0x0001800008107890 */ /* 0x000fe2000fffe03f */
[----:B------:R-:W-:Y:S01]  /*7ba0*/  R2UR UR30, R0 ;  /* 0x00000000001e72ca */ /* 0x000fe200000e0000 */
[----:B------:R-:W-:Y:S01]  /*7bb0*/  UIADD3 UR17, UR8, 0x30810, URZ ;  /* 0x0003081008117890 */ /* 0x000fe2000fffe03f */
[----:B------:R-:W-:Y:S01]  /*7bc0*/  IADD3 R0, P2, R8, 0x3f0, RZ ;  /* 0x000003f008007810 */ /* 0x000fe20007f5e0ff */
[----:B------:R-:W-:-:S02]  /*7bd0*/  UIADD3 UR24, UR8, 0x1a000, URZ ;  /* 0x0001a00008187890 */ /* 0x000fc4000fffe03f */
[----:B------:R-:W-:Y:S01]  /*7be0*/  UIADD3 UR50, UR8, 0x28000, URZ ;  /* 0x0002800008327890 */ /* 0x000fe2000fffe03f */
[----:B------:R-:W-:Y:S01]  /*7bf0*/  R2UR UR46, R0 ;  /* 0x00000000002e72ca */ /* 0x000fe200000e0000 */
[--C-:B------:R-:W-:Y:S01]  /*7c00*/  IMAD.X R0, RZ, RZ, R7.reuse, P1 ;  /* 0x000000ffff007224 */ /* 0x100fe200008e0607 */
[----:B------:R-:W-:Y:S01]  /*7c10*/  IADD3 R2, P1, R8, 0xf0, RZ ;  /* 0x000000f008027810 */ /* 0x000fe20007f3e0ff */
[----:B------:R-:W-:Y:S01]  /*7c20*/  UMOV UR25, UR17 ;  /* 0x0000001100197c82 */ /* 0x000fe20008000000 */
[----:B------:R-:W-:Y:S01]  /*7c30*/  UMOV UR51, UR17 ;  /* 0x0000001100337c82 */ /* 0x000fe20008000000 */
[----:B------:R-:W-:Y:S01]  /*7c40*/  UIADD3 UR9, UR8, 0x30800, URZ ;  /* 0x0003080008097890 */ /* 0x000fe2000fffe03f */
[----:B------:R-:W-:Y:S01]  /*7c50*/  R2UR UR31, R0 ;  /* 0x00000000001f72ca */ /* 0x000fe200000e0000 */
[--C-:B------:R-:W-:Y:S01]  /*7c60*/  IMAD.X R0, RZ, RZ, R7.reuse, P2 ;  /* 0x000000ffff007224 */ /* 0x100fe200010e0607 */
[----:B------:R-:W-:Y:S01]  /*7c70*/  R2UR UR34, R2 ;  /* 0x00000000022272ca */ /* 0x000fe200000e0000 */
[----:B------:R-:W-:Y:S01]  /*7c80*/  IMAD.X R3, RZ, RZ, R7, P1 ;  /* 0x000000ffff037224 */ /* 0x000fe200008e0607 */
[----:B------:R-:W-:-:S02]  /*7c90*/  UIADD3 UR40, UR8, 0x4000, URZ ;  /* 0x0000400008287890 */ /* 0x000fc4000fffe03f */
[----:B------:R-:W-:Y:S01]  /*7ca0*/  R2UR UR47, R0 ;  /* 0x00000000002f72ca */ /* 0x000fe200000e0000 */
[----:B------:R-:W-:Y:S01]  /*7cb0*/  IMAD.U32 R0, RZ, RZ, UR6 ;  /* 0x00000006ff007e24 */ /* 0x000fe2000f8e00ff */
[----:B------:R-:W-:Y:S01]  /*7cc0*/  R2UR UR35, R3 ;  /* 0x00000000032372ca */ /* 0x000fe200000e0000 */
[----:B------:R-:W-:Y:S02]  /*7cd0*/  UMOV UR41, UR9 ;  /* 0x0000000900297c82 */ /* 0x000fe40008000000 */
[----:B------:R-:W-:-:S05]  /*7ce0*/  VIADD R6, R0, 0xffffffff ;  /* 0xffffffff00067836 */ /* 0x000fca0000000000 */
[----:B------:R1:W-:Y:S01]  /*7cf0*/  STL [R1], R6 ;  /* 0x0000000601007387 */ /* 0x0003e20000100800 */
[----:B------:R-:W-:-:S04]  /*7d00*/  ISETP.GE.AND P1, PT, R4, R6, PT ;  /* 0x000000060400720c */ /* 0x000fc80003f26270 */
[----:B------:R-:W-:Y:S01]  /*7d10*/  UTMALDG.4D [UR16], [UR34], desc[UR36] ;  /* 0x00002410220075b4 */ /* 0x000fe20008019000 */
[----:B------:R-:W-:Y:S01]  /*7d20*/  UTMALDG.4D [UR24], [UR34], desc[UR36] ;  /* 0x00002418220075b4 */ /* 0x000fe20008019000 */
[----:B------:R2:W-:Y:S01]  /*7d30*/  UBLKCP.S.G [UR50], [UR32], UR7 ;  /* 0x00000032200073ba */ /* 0x0005e20008000207 */
[----:B------:R1:W-:Y:S01]  /*7d40*/  SYNCS.ARRIVE.TRANS64 RZ, [R16+URZ+0x30800], R5 ;  /* 0x0308000510ff79a7 */ /* 0x0003e2000800003f */
[----:B------:R1:W-:Y:S01]  /*7d50*/  UTMALDG.4D [UR8], [UR30], desc[UR48] ;  /* 0x000030081e0075b4 */ /* 0x0003e20008019000 */
[----:B--2---:R-:W-:Y:S01]  /*7d60*/  UIADD3 UR32, UR8, 0x8000, URZ ;  /* 0x0000800008207890 */ /* 0x004fe2000fffe03f */
[----:B------:R1:W-:Y:S01]  /*7d70*/  UTMALDG.4D [UR40], [UR30], desc[UR48] ;  /* 0x000030281e0075b4 */ /* 0x0003e20008019000 */
[----:B------:R-:W-:Y:S01]  /*7d80*/  UIADD3 UR24, UR8, 0xc000, URZ ;  /* 0x0000c00008187890 */ /* 0x000fe2000fffe03f */
[----:B------:R-:W-:Y:S01]  /*7d90*/  UMOV UR35, UR11 ;  /* 0x0000000b00237c82 */ /* 0x000fe20008000000 */
[----:B------:R-:W-:Y:S01]  /*7da0*/  UMOV UR36, UR12 ;  /* 0x0000000c00247c82 */ /* 0x000fe20008000000 */
[----:B------:R-:W-:Y:S01]  /*7db0*/  UMOV UR37, UR21 ;  /* 0x0000001500257c82 */ /* 0x000fe20008000000 */
[----:B------:R-:W-:Y:S01]  /*7dc0*/  UMOV UR34, UR18 ;  /* 0x0000001200227c82 */ /* 0x000fe20008000000 */
[----:B------:R-:W-:Y:S01]  /*7dd0*/  UMOV UR33, UR9 ;  /* 0x0000000900217c82 */ /* 0x000fe20008000000 */
[----:B------:R-:W-:Y:S01]  /*7de0*/  UMOV UR27, UR11 ;  /* 0x0000000b001b7c82 */ /* 0x000fe20008000000 */
[----:B------:R-:W-:Y:S01]  /*7df0*/  UMOV UR28, UR12 ;  /* 0x0000000c001c7c82 */ /* 0x000fe20008000000 */
[----:B------:R-:W-:Y:S01]  /*7e00*/  UMOV UR25, UR9 ;  /* 0x0000000900197c82 */ /* 0x000fe20008000000 */
[----:B------:R1:W-:Y:S01]  /*7e10*/  UTMALDG.4D [UR32], [UR46], desc[UR48] ;  /* 0x000030202e0075b4 */ /* 0x0003e20008019000 */
[----:B------:R1:W-:Y:S02]  /*7e20*/  UTMALDG.4D [UR24], [UR46], desc[UR48] ;  /* 0x000030182e0075b4 */ /* 0x0003e40008019000 */
[----:B-1----:R-:W-:Y:S05]  /*7e30*/  @P1 BRA `(.L_x_1224) ;  /* 0x00000010003c1947 */ /* 0x002fea0003800000 */
[----:B------:R-:W-:Y:S01]  /*7e40*/  R2UR UR7, R4 ;  /* 0x00000000040772ca */ /* 0x000fe200000e0000 */
[----:B------:R-:W1:Y:S01]  /*7e50*/  S2R R6, SR_TID.X ;  /* 0x0000000000067919 */ /* 0x000e620000002100 */
[----:B------:R-:W-:Y:S01]  /*7e60*/  UIADD3 UR8, UR6, -0x2, URZ ;  /* 0xfffffffe06087890 */ /* 0x000fe2000fffe03f */
[----:B------:R-:W-:-:S05]  /*7e70*/  IMAD.MOV.U32 R11, RZ, RZ, 0x1 ;  /* 0x00000001ff0b7424 */ /* 0x000fca00078e00ff */
[----:B------:R-:W-:-:S05]  /*7e80*/  ISETP.NE.AND P1, PT, R4, UR8, PT ;  /* 0x0000000804007c0c */ /* 0x000fca000bf25270 */
[----:B------:R-:W-:-:S04]  /*7e90*/  ULOP3.LUT UR7, URZ, UR7, URZ, 0x33, !UPT ;  /* 0x000000073f077292 */ /* 0x000fc8000f8e333f */
[----:B------:R-:W-:-:S06]  /*7ea0*/  UIADD3 UR7, UR7, UR6, URZ ;  /* 0x0000000607077290 */ /* 0x000fcc000fffe03f */
[----:B------:R-:W-:-:S05]  /*7eb0*/  IMAD.U32 R0, RZ, RZ, UR7 ;  /* 0x00000007ff007e24 */ /* 0x000fca000f8e00ff */
[----:B------:R-:W-:Y:S01]  /*7ec0*/  LOP3.LUT R5, R0, 0x1, RZ, 0xc0, !PT ;  /* 0x0000000100057812 */ /* 0x000fe200078ec0ff */
[----:B------:R-:W-:-:S04]  /*7ed0*/  IMAD.MOV.U32 R0, RZ, RZ, R4 ;  /* 0x000000ffff007224 */ /* 0x000fc800078e0004 */
[----:B------:R2:W-:Y:S01]  /*7ee0*/  STL [R1+0x4], R5 ;  /* 0x0000040501007387 */ /* 0x0005e20000100800 */
[----:B-1----:R-:W-:Y:S01]  /*7ef0*/  LOP3.LUT R6, R6, 0x1f, RZ, 0xc0, !PT ;  /* 0x0000001f06067812 */ /* 0x002fe200078ec0ff */
[----:B------:R-:W-:Y:S06]  /*7f00*/  @!P1 BRA `(.L_x_1225) ;  /* 0x0000000800b09947 */ /* 0x000fec0003800000 */
[----:B------:R-:W-:Y:S01]  /*7f10*/  R2UR UR8, R5 ;  /* 0x00000000050872ca */ /* 0x000fe200000e0000 */
[----:B------:R-:W-:Y:S02]  /*7f20*/  IMAD.MOV.U32 R0, RZ, RZ, R4 ;  /* 0x000000ffff007224 */ /* 0x000fe400078e0004 */
[----:B------:R-:W-:-:S10]  /*7f30*/  IMAD.MOV.U32 R11, RZ, RZ, 0x1 ;  /* 0x00000001ff0b7424 */ /* 0x000fd400078e00ff */
[----:B------:R-:W-:-:S06]  /*7f40*/  UIADD3 UR7, UR7, -UR8, URZ ;  /* 0x8000000807077290 */ /* 0x000fcc000fffe03f */
[----:B------:R-:W-:-:S07]  /*7f50*/  IMAD.U32 R20, RZ, RZ, UR7 ;  /* 0x00000007ff147e24 */ /* 0x000fce000f8e00ff */
.L_x_1234:
[----:B--234-:R-:W-:-:S04]  /*7f60*/  SHF.L.U32 R21, R11, 0x1f, RZ ;  /* 0x0000001f0b157819 */ /* 0x01cfc800000006ff */
[----:B------:R-:W1:Y:S02]  /*7f70*/  SYNCS.PHASECHK.TRANS64.TRYWAIT P1, [R16+URZ+0x30840], R21 ;  /* 0x03084015100075a7 */ /* 0x000e64000802017f */
[----:B-1----:R-:W-:Y:S05]  /*7f80*/  @!P1 BRA `(.L_x_1226) ;  /* 0x0000001400cc9947 */ /* 0x002fea0003800000 */
.L_x_1251:
[----:B------:R-:W-:Y:S05]  /*7f90*/  @P0 BRA `(.L_x_1227) ;  /* 0x0000000000140947 */ /* 0x000fea0003800000 */
[----:B------:R-:W-:Y:S01]  /*7fa0*/  ISETP.NE.AND P1, PT, R6, RZ, PT ;  /* 0x000000ff0600720c */ /* 0x000fe20003f25270 */
[----:B------:R-:W-:-:S04]  /*7fb0*/  IMAD.MOV.U32 R3, RZ, RZ, 0x4100 ;  /* 0x00004100ff037424 */ /* 0x000fc800078e00ff */
[----:B------:R3:W-:Y:S08]  /*7fc0*/  SYNCS.ARRIVE.TRANS64 RZ, [R16+URZ+0x30830], R3 ;  /* 0x0308300310ff79a7 */ /* 0x0007f0000800003f */
[----:B------:R-:W-:Y:S05]  /*7fd0*/  @!P1 BRA `(.L_x_1227) ;  /* 0x0000000000049947 */ /* 0x000fea0003800000 */
[----:B------:R-:W-:Y:S01]  /*7fe0*/  BPT.TRAP 0x1 ;  /* 0x000000040000795c */ /* 0x000fe20000300000 */
.L_x_1227:
[----:B------:R-:W3:Y:S01]  /*7ff0*/  LDC.64 R12, c[0x0][0x728] ;  /* 0x0001ca00ff0c7b82 */ /* 0x000ee20000000a00 */
[----:B------:R-:W-:Y:S01]  /*8000*/  IMAD.SHL.U32 R18, R0, 0x40, RZ ;  /* 0x0000004000127824 */ /* 0x000fe200078e00ff */
[----:B------:R-:W-:Y:S01]  /*8010*/  R2UR UR32, R16 ;  /* 0x00000000102072ca */ /* 0x000fe200000e0000 */
[----:B------:R-:W-:Y:S01]  /*8020*/  UMOV UR30, 0x0 ;  /* 0x00000000001e7882 */ /* 0x000fe20000000000 */
[----:B------:R-:W-:Y:S01]  /*8030*/  UMOV UR31, 0x14f00000 ;  /* 0x14f00000001f7882 */ /* 0x000fe20000000000 */
[----:B------:R-:W-:Y:S01]  /*8040*/  UMOV UR18, URZ ;  /* 0x0000003f00127c82 */ /* 0x000fe20008000000 */
[C---:B------:R-:W-:Y:S01]  /*8050*/  IADD3 R2, P1, R18.reuse, UR14, RZ ;  /* 0x0000000e12027c10 */ /* 0x040fe2000ff3e0ff */
        /* <DEDUP_REMOVED lines=29> */
.L_x_1252:
[----:B------:R-:W-:Y:S05]  /*8230*/  @P0 BRA `(.L_x_1229) ;  /* 0x0000000000140947 */ /* 0x000fea0003800000 */
[----:B------:R-:W-:Y:S01]  /*8240*/  ISETP.NE.AND P1, PT, R6, RZ, PT ;  /* 0x000000ff0600720c */ /* 0x000fe20003f25270 */
[----:B------:R-:W-:-:S04]  /*8250*/  IMAD.MOV.U32 R2, RZ, RZ, 0x4100 ;  /* 0x00004100ff027424 */ /* 0x000fc800078e00ff */
[----:B------:R3:W-:Y:S08]  /*8260*/  SYNCS.ARRIVE.TRANS64 RZ, [R16+URZ+0x30818], R2 ;  /* 0x0308180210ff79a7 */ /* 0x0007f0000800003f */
[----:B------:R-:W-:Y:S05]  /*8270*/  @!P1 BRA `(.L_x_1229) ;  /* 0x0000000000049947 */ /* 0x000fea0003800000 */
[----:B------:R-:W-:Y:S01]  /*8280*/  BPT.TRAP 0x1 ;  /* 0x000000040000795c */ /* 0x000fe20000300000 */
.L_x_1229:
[----:B------:R-:W-:Y:S01]  /*8290*/  VIADD R18, R18, 0x40 ;  /* 0x0000004012127836 */ /* 0x000fe20000000000 */
[----:B------:R-:W-:Y:S01]  /*82a0*/  ULDC.64 UR8, c[0x0][0x700] ;  /* 0x0001c00000087ab9 */ /* 0x000fe20000000a00 */
[----:B------:R-:W-:Y:S01]  /*82b0*/  R2UR UR32, R16 ;  /* 0x00000000102072ca */ /* 0x000fe200000e0000 */
[----:B------:R-:W-:Y:S01]  /*82c0*/  IMAD.U32 R10, RZ, RZ, UR8 ;  /* 0x00000008ff0a7e24 */ /* 0x000fe2000f8e00ff */
[----:B------:R-:W-:Y:S01]  /*82d0*/  UMOV UR30, 0x0 ;  /* 0x00000000001e7882 */ /* 0x000fe20000000000 */
[----:B---3--:R-:W-:Y:S01]  /*82e0*/  IADD3 R2, P1, R18, UR22, RZ ;  /* 0x0000001612027c10 */ /* 0x008fe2000ff3e0ff */
[----:B------:R-:W-:Y:S01]  /*82f0*/  IMAD.U32 R9, RZ, RZ, UR9 ;  /* 0x00000009ff097e24 */ /* 0x000fe2000f8e00ff */
[----:B------:R-:W-:Y:S01]  /*8300*/  SHF.R.S32.HI R17, RZ, 0x1f, R18 ;  /* 0x0000001fff117819 */ /* 0x000fe20000011412 */
[----:B------:R-:W-:Y:S01]  /*8310*/  UMOV UR31, 0x14f00000 ;  /* 0x14f00000001f7882 */ /* 0x000fe20000000000 */
[----:B------:R-:W-:Y:S01]  /*8320*/  LEA R3, P2, R2, R10, 0x2 ;  /* 0x0000000a02037211 */ /* 0x000fe200078410ff */
[----:B------:R-:W-:Y:S01]  /*8330*/  UMOV UR26, URZ ;  /* 0x0000003f001a7c82 */ /* 0x000fe20008000000 */
[----:B------:R-:W-:Y:S01]  /*8340*/  R2UR UR27, R18 ;  /* 0x00000000121b72ca */ /* 0x000fe200000e0000 */
[----:B------:R-:W-:Y:S01]  /*8350*/  UMOV UR28, UR20 ;  /* 0x00000014001c7c82 */ /* 0x000fe20008000000 */
[----:B------:R-:W-:Y:S01]  /*8360*/  R2UR UR34, R3 ;  /* 0x00000000032272ca */ /* 0x000fe200000e0000 */
[----:B------:R-:W-:Y:S01]  /*8370*/  IMAD.X R3, R17, 0x1, R15, P1 ;  /* 0x0000000111037824 */ /* 0x000fe200008e060f */
[----:B------:R-:W-:-:S02]  /*8380*/  UIADD3 UR24, UR32, 0x1c000, URZ ;  /* 0x0001c00020187890 */ /* 0x000fc4000fffe03f */
[----:B------:R-:W-:Y:S02]  /*8390*/  UIADD3 UR25, UR32, 0x30818, URZ ;  /* 0x0003081820197890 */ /* 0x000fe4000fffe03f */
[----:B------:R-:W-:Y:S01]  /*83a0*/  LEA.HI.X R3, R2, R9, R3, 0x2, P2 ;  /* 0x0000000902037211 */ /* 0x000fe200010f1403 */
[----:B------:R-:W-:Y:S01]  /*83b0*/  UIADD3 UR16, UR32, 0x1e000, URZ ;  /* 0x0001e00020107890 */ /* 0x000fe2000fffe03f */
[----:B------:R-:W-:Y:S01]  /*83c0*/  IADD3 R2, P1, R8, 0xf0, RZ ;  /* 0x000000f008027810 */ /* 0x000fe20007f3e0ff */
[----:B------:R-:W-:Y:S01]  /*83d0*/  UIADD3 UR32, UR32, 0x28100, URZ ;  /* 0x0002810020207890 */ /* 0x000fe2000fffe03f */
[----:B------:R-:W-:Y:S01]  /*83e0*/  R2UR UR35, R3 ;  /* 0x00000000032372ca */ /* 0x000fe200000e0000 */
[----:B------:R-:W-:Y:S01]  /*83f0*/  UMOV UR29, UR21 ;  /* 0x00000015001d7c82 */ /* 0x000fe20008000000 */
[----:B------:R-:W-:Y:S01]  /*8400*/  R2UR UR8, R2 ;  /* 0x00000000020872ca */ /* 0x000fe200000e0000 */
[----:B------:R-:W-:Y:S01]  /*8410*/  IMAD.X R3, RZ, RZ, R7, P1 ;  /* 0x000000ffff037224 */ /* 0x000fe200008e0607 */
[----:B------:R-:W-:Y:S01]  /*8420*/  UMOV UR18, 0x40 ;  /* 0x0000004000127882 */ /* 0x000fe20000000000 */
[----:B------:R-:W-:Y:S01]  /*8430*/  UMOV UR17, UR25 ;  /* 0x0000001900117c82 */ /* 0x000fe20008000000 */
[----:B------:R-:W-:Y:S01]  /*8440*/  UMOV UR19, UR27 ;  /* 0x0000001b00137c82 */ /* 0x000fe20008000000 */
[----:B------:R-:W-:Y:S01]  /*8450*/  UMOV UR33, UR25 ;  /* 0x0000001900217c82 */ /* 0x000fe20008000000 */
[----:B------:R-:W-:Y:S01]  /*8460*/  R2UR UR9, R3 ;  /* 0x00000000030972ca */ /* 0x000fe200000e0000 */
[----:B------:R-:W-:-:S12]  /*8470*/  UMOV UR7, 0x10 ;  /* 0x0000001000077882 */ /* 0x000fd80000000000 */
[----:B------:R3:W-:Y:S01]  /*8480*/  UTMALDG.4D [UR24], [UR8], desc[UR30] ;  /* 0x00001e18080075b4 */ /* 0x0007e20008019000 */
[----:B------:R3:W-:Y:S01]  /*8490*/  UTMALDG.4D [UR16], [UR8], desc[UR30] ;  /* 0x00001e10080075b4 */ /* 0x0007e20008019000 */
[----:B------:R3:W-:Y:S01]  /*84a0*/  UBLKCP.S.G [UR32], [UR34], UR7 ;  /* 0x00000020220073ba */ /* 0x0007e20008000207 */
[----:B------:R-:W4:Y:S02]  /*84b0*/  SYNCS.PHASECHK.TRANS64.TRYWAIT P1, [R16+URZ+0x30848], R21 ;  /* 0x03084815100075a7 */ /* 0x000f24000802017f */
[----:B---34-:R-:W-:Y:S05]  /*84c0*/  @!P1 BRA `(.L_x_1230) ;  /* 0x0000001000a49947 */ /* 0x018fea0003800000 */
.L_x_1253:
[----:B------:R-:W-:Y:S05]  /*84d0*/  @P0 BRA `(.L_x_1231) ;  /* 0x0000000000140947 */ /* 0x000fea0003800000 */
[----:B------:R-:W-:Y:S01]  /*84e0*/  ISETP.NE.AND P1, PT, R6, RZ, PT ;  /* 0x000000ff0600720c */ /* 0x000fe20003f25270 */
[----:B-123--:R-:W-:-:S04]  /*84f0*/  IMAD.MOV.U32 R21, RZ, RZ, 0x4100 ;  /* 0x00004100ff157424 */ /* 0x00efc800078e00ff */
[----:B------:R4:W-:Y:S08]  /*8500*/  SYNCS.ARRIVE.TRANS64 RZ, [R16+URZ+0x30838], R21 ;  /* 0x0308381510ff79a7 */ /* 0x0009f0000800003f */
[----:B------:R-:W-:Y:S05]  /*8510*/  @!P1 BRA `(.L_x_1231) ;  /* 0x0000000000049947 */ /* 0x000fea0003800000 */
[----:B------:R-:W-:Y:S01]  /*8520*/  BPT.TRAP 0x1 ;  /* 0x000000040000795c */ /* 0x000fe20000300000 */
.L_x_1231:
[C---:B------:R-:W-:Y:S01]  /*8530*/  R2UR UR27, R18.reuse ;  /* 0x00000000121b72ca */ /* 0x040fe200000e0000 */
[----:B------:R-:W-:Y:S01]  /*8540*/  UMOV UR30, 0x0 ;  /* 0x00000000001e7882 */ /* 0x000fe20000000000 */
[----:B------:R-:W-:Y:S01]  /*8550*/  IADD3 R18, P1, R18, UR14, RZ ;  /* 0x0000000e12127c10 */ /* 0x000fe2000ff3e0ff */
        /* <DEDUP_REMOVED lines=26> */
[----:B------:R-:W5:Y:S02]  /*8700*/  SYNCS.PHASECHK.TRANS64.TRYWAIT P1, [R16+URZ+0x30820], R5 ;  /* 0x03082005100075a7 */ /* 0x000f64000802017f */
[----:B-1---5:R-:W-:Y:S05]  /*8710*/  @!P1 BRA `(.L_x_1232) ;  /* 0x0000001000249947 */ /* 0x022fea0003800000 */
.L_x_1255:
[----:B------:R-:W-:Y:S05]  /*8720*/  @P0 BRA `(.L_x_1233) ;  /* 0x0000000000140947 */ /* 0x000fea0003800000 */
[----:B------:R-:W-:Y:S01]  /*8730*/  ISETP.NE.AND P1, PT, R6, RZ, PT ;  /* 0x000000ff0600720c */ /* 0x000fe20003f25270 */
[----:B------:R-:W-:-:S04]  /*8740*/  IMAD.MOV.U32 R5, RZ, RZ, 0x4100 ;  /* 0x00004100ff057424 */ /* 0x000fc800078e00ff */
[----:B------:R1:W-:Y:S08]  /*8750*/  SYNCS.ARRIVE.TRANS64 RZ, [R16+URZ+0x30810], R5 ;  /* 0x0308100510ff79a7 */ /* 0x0003f0000800003f */
[----:B------:R-:W-:Y:S05]  /*8760*/  @!P1 BRA `(.L_x_1233) ;  /* 0x0000000000049947 */ /* 0x000fea0003800000 */
[----:B------:R-:W-:Y:S01]  /*8770*/  BPT.TRAP 0x1 ;  /* 0x000000040000795c */ /* 0x000fe20000300000 */
.L_x_1233:
[----:B------:R-:W-:Y:S01]  /*8780*/  R2UR UR7, R0 ;  /* 0x00000000000772ca */ /* 0x000fe200000e0000 */
[----:B------:R-:W-:Y:S01]  /*8790*/  VIADD R20, R20, 0xfffffffe ;  /* 0xfffffffe14147836 */ /* 0x000fe20000000000 */
[----:B------:R-:W-:Y:S01]  /*87a0*/  R2UR UR8, R15 ;  /* 0x000000000f0872ca */ /* 0x000fe200000e0000 */
[----:B------:R-:W-:Y:S01]  /*87b0*/  UMOV UR30, 0x0 ;  /* 0x00000000001e7882 */ /* 0x000fe20000000000 */
[----:B------:R-:W-:Y:S01]  /*87c0*/  R2UR UR32, R16 ;  /* 0x00000000102072ca */ /* 0x000fe200000e0000 */
[----:B------:R-:W-:Y:S01]  /*87d0*/  UMOV UR31, 0x14f00000 ;  /* 0x14f00000001f7882 */ /* 0x000fe20000000000 */
[----:B------:R-:W-:Y:S01]  /*87e0*/  UMOV UR26, URZ ;  /* 0x0000003f001a7c82 */ /* 0x000fe20008000000 */
[----:B------:R-:W-:Y:S01]  /*87f0*/  UMOV UR28, UR20 ;  /* 0x00000014001c7c82 */ /* 0x000fe20008000000 */
[----:B------:R-:W-:Y:S01]  /*8800*/  UMOV UR29, UR21 ;  /* 0x00000015001d7c82 */ /* 0x000fe20008000000 */
[----:B------:R-:W-:Y:S01]  /*8810*/  UMOV UR18, 0x40 ;  /* 0x0000004000127882 */ /* 0x000fe20000000000 */
[----:B------:R-:W-:-:S03]  /*8820*/  UMOV UR10, 0x10 ;  /* 0x00000010000a7882 */ /* 0x000fc60000000000 */
[----:B------:R-:W-:-:S04]  /*8830*/  UIADD3 UR7, UR7, 0x2, URZ ;  /* 0x0000000207077890 */ /* 0x000fc8000fffe03f */
[----:B------:R-:W-:Y:S02]  /*8840*/  USHF.L.U32 UR27, UR7, 0x6, URZ ;  /* 0x00000006071b7899 */ /* 0x000fe4000800063f */
[----:B------:R-:W-:Y:S02]  /*8850*/  UIADD3 UR24, UR32, 0x18000, URZ ;  /* 0x0001800020187890 */ /* 0x000fe4000fffe03f */
[----:B------:R-:W-:Y:S02]  /*8860*/  UIADD3 UR9, UP0, UR27, UR22, URZ ;  /* 0x000000161b097290 */ /* 0x000fe4000ff1e03f */
[----:B------:R-:W-:Y:S02]  /*8870*/  UIADD3 UR25, UR32, 0x30810, URZ ;  /* 0x0003081020197890 */ /* 0x000fe4000fffe03f */
[----:B------:R-:W-:Y:S02]  /*8880*/  ULEA.HI.X.SX32 UR8, UR27, UR8, 0x1, UP0 ;  /* 0x000000081b087291 */ /* 0x000fe400080f0e3f */
[----:B-1----:R-:W-:Y:S01]  /*8890*/  IMAD.U32 R5, RZ, RZ, UR9 ;  /* 0x00000009ff057e24 */ /* 0x002fe2000f8e00ff */
[----:B------:R-:W-:-:S02]  /*88a0*/  UIADD3 UR16, UR32, 0x1a000, URZ ;  /* 0x0001a00020107890 */ /* 0x000fc4000fffe03f */
[----:B------:R-:W-:Y:S01]  /*88b0*/  UIADD3 UR32, UR32, 0x28000, URZ ;  /* 0x0002800020207890 */ /* 0x000fe2000fffe03f */
[----:B------:R-:W-:Y:S01]  /*88c0*/  IMAD.U32 R4, RZ, RZ, UR8 ;  /* 0x00000008ff047e24 */ /* 0x000fe2000f8e00ff */
[----:B------:R-:W-:Y:S01]  /*88d0*/  LEA R0, P1, R5, R10, 0x2 ;  /* 0x0000000a05007211 */ /* 0x000fe200078210ff */
[----:B------:R-:W-:Y:S01]  /*88e0*/  UMOV UR17, UR25 ;  /* 0x0000001900117c82 */ /* 0x000fe20008000000 */
[----:B------:R-:W-:Y:S01]  /*88f0*/  R2UR UR8, R2 ;  /* 0x00000000020872ca */ /* 0x000fe200000e0000 */
[----:B------:R-:W-:Y:S01]  /*8900*/  UMOV UR19, UR27 ;  /* 0x0000001b00137c82 */ /* 0x000fe20008000000 */
[----:B------:R-:W-:Y:S01]  /*8910*/  R2UR UR34, R0 ;  /* 0x00000000002272ca */ /* 0x000fe200000e0000 */
[----:B------:R-:W-:Y:S01]  /*8920*/  IMAD.U32 R0, RZ, RZ, UR9 ;  /* 0x00000009ff007e24 */ /* 0x000fe2000f8e00ff */
[----:B------:R-:W-:Y:S01]  /*8930*/  R2UR UR9, R3 ;  /* 0x00000000030972ca */ /* 0x000fe200000e0000 */
[----:B------:R-:W-:-:S03]  /*8940*/  UMOV UR33, UR25 ;  /* 0x0000001900217c82 */ /* 0x000fc60008000000 */
[----:B------:R-:W-:Y:S02]  /*8950*/  LEA.HI.X R0, R0, R9, R4, 0x2, P1 ;  /* 0x0000000900007211 */ /* 0x000fe400008f1404 */
[----:B------:R-:W-:Y:S02]  /*8960*/  ISETP.NE.AND P1, PT, R20, RZ, PT ;  /* 0x000000ff1400720c */ /* 0x000fe40003f25270 */
[----:B------:R-:W-:Y:S01]  /*8970*/  R2UR UR35, R0 ;  /* 0x00000000002372ca */ /* 0x000fe200000e0000 */
[----:B------:R-:W-:-:S04]  /*8980*/  IMAD.U32 R0, RZ, RZ, UR7 ;  /* 0x00000007ff007e24 */ /* 0x000fc8000f8e00ff */
[----:B------:R1:W-:Y:S01]  /*8990*/  UTMALDG.4D [UR24], [UR8], desc[UR30] ;  /* 0x00001e18080075b4 */ /* 0x0003e20008019000 */
[----:B------:R1:W-:Y:S07]  /*89a0*/  UTMALDG.4D [UR16], [UR8], desc[UR30] ;  /* 0x00001e10080075b4 */ /* 0x0003ee0008019000 */
[----:B------:R1:W-:Y:S02]  /*89b0*/  UBLKCP.S.G [UR32], [UR34], UR10 ;  /* 0x00000020220073ba */ /* 0x0003e4000800020a */
[----:B-1----:R-:W-:Y:S05]  /*89c0*/  @P1 BRA `(.L_x_1234) ;  /* 0xfffffff400641947 */ /* 0x002fea000383ffff */
.L_x_1225:
[----:B------:R-:W3:Y:S02]  /*89d0*/  LDL.LU R4, [R1+0x4] ;  /* 0x0000040001047983 */ /* 0x000ee40000300800 */
[----:B---3--:R-:W-:Y:S02]  /*89e0*/  ISETP.NE.AND P1, PT, R4, RZ, PT ;  /* 0x000000ff0400720c */ /* 0x008fe40003f25270 */
[----:B------:R1:W5:Y:S11]  /*89f0*/  LDL R4, [R1] ;  /* 0x0000000001047983 */ /* 0x0003760000100800 */
[----:B-1----:R-:W-:Y:S05]  /*8a00*/  @!P1 BRA `(.L_x_1224) ;  /* 0x0000000400489947 */ /* 0x002fea0003800000 */
[----:B------:R-:W-:-:S04]  /*8a10*/  SHF.L.U32 R13, R11, 0x1f, RZ ;  /* 0x0000001f0b0d7819 */ /* 0x000fc800000006ff */
[----:B------:R-:W1:Y:S02]  /*8a20*/  SYNCS.PHASECHK.TRANS64.TRYWAIT P1, [R16+URZ+0x30840], R13 ;  /* 0x0308400d100075a7 */ /* 0x000e64000802017f */
[----:B-1----:R-:W-:Y:S05]  /*8a30*/  @!P1 BRA `(.L_x_1235) ;  /* 0x0000000c00749947 */ /* 0x002fea0003800000 */
.L_x_1256:
[----:B------:R-:W-:Y:S05]  /*8a40*/  @P0 BRA `(.L_x_1236) ;  /* 0x0000000000140947 */ /* 0x000fea0003800000 */
[----:B------:R-:W-:Y:S01]  /*8a50*/  ISETP.NE.AND P1, PT, R6, RZ, PT ;  /* 0x000000ff0600720c */ /* 0x000fe20003f25270 */
[----:B--2---:R-:W-:-:S04]  /*8a60*/  IMAD.MOV.U32 R5, RZ, RZ, 0x4100 ;  /* 0x00004100ff057424 */ /* 0x004fc800078e00ff */
[----:B------:R3:W-:Y:S08]  /*8a70*/  SYNCS.ARRIVE.TRANS64 RZ, [R16+URZ+0x30830], R5 ;  /* 0x0308300510ff79a7 */ /* 0x0007f0000800003f */
[----:B------:R-:W-:Y:S05]  /*8a80*/  @!P1 BRA `(.L_x_1236) ;  /* 0x0000000000049947 */ /* 0x000fea0003800000 */
[----:B------:R-:W-:Y:S01]  /*8a90*/  BPT.TRAP 0x1 ;  /* 0x000000040000795c */ /* 0x000fe20000300000 */
.L_x_1236:
[----:B--23-5:R-:W2:Y:S01]  /*8aa0*/  LDC.64 R4, c[0x0][0x728] ;  /* 0x0001ca00ff047b82 */ /* 0x02cea20000000a00 */
[----:B------:R-:W-:Y:S01]  /*8ab0*/  IMAD.SHL.U32 R17, R0, 0x40, RZ ;  /* 0x0000004000117824 */ /* 0x000fe200078e00ff */
[----:B------:R-:W-:Y:S01]  /*8ac0*/  R2UR UR32, R16 ;  /* 0x00000000102072ca */ /* 0x000fe200000e0000 */
[----:B------:R-:W-:Y:S01]  /*8ad0*/  UMOV UR30, 0x0 ;  /* 0x00000000001e7882 */ /* 0x000fe20000000000 */
[----:B------:R-:W-:Y:S01]  /*8ae0*/  UMOV UR31, 0x14f00000 ;  /* 0x14f00000001f7882 */ /* 0x000fe20000000000 */
[----:B------:R-:W-:Y:S01]  /*8af0*/  UMOV UR26, URZ ;  /* 0x0000003f001a7c82 */ /* 0x000fe20008000000 */
[C---:B------:R-:W-:Y:S01]  /*8b00*/  IADD3 R0, P1, R17.reuse, UR14, RZ ;  /* 0x0000000e11007c10 */ /* 0x040fe2000ff3e0ff */
        /* <DEDUP_REMOVED lines=10> */
[----:B--2---:R-:W-:Y:S01]  /*8bb0*/  LEA R4, P2, R0, R4, 0x2 ;  /* 0x0000000400047211 */ /* 0x004fe200078410ff */
        /* <DEDUP_REMOVED lines=15> */
.L_x_1257:
[----:B------:R-:W-:Y:S05]  /*8cb0*/  @P0 BRA `(.L_x_1238) ;  /* 0x0000000000140947 */ /* 0x000fea0003800000 */
[----:B------:R-:W-:Y:S01]  /*8cc0*/  ISETP.NE.AND P0, PT, R6, RZ, PT ;  /* 0x000000ff0600720c */ /* 0x000fe20003f05270 */
[----:B------:R-:W-:-:S04]  /*8cd0*/  IMAD.MOV.U32 R5, RZ, RZ, 0x4100 ;  /* 0x00004100ff057424 */ /* 0x000fc800078e00ff */
[----:B------:R3:W-:Y:S08]  /*8ce0*/  SYNCS.ARRIVE.TRANS64 RZ, [R16+URZ+0x30818], R5 ;  /* 0x0308180510ff79a7 */ /* 0x0007f0000800003f */
[----:B------:R-:W-:Y:S05]  /*8cf0*/  @!P0 BRA `(.L_x_1238) ;  /* 0x0000000000048947 */ /* 0x000fea0003800000 */
[----:B------:R-:W-:Y:S01]  /*8d00*/  BPT.TRAP 0x1 ;  /* 0x000000040000795c */ /* 0x000fe20000300000 */
.L_x_1238:
        /* <DEDUP_REMOVED lines=9> */
[----:B------:R-:W-:-:S04]  /*8da0*/  UMOV UR18, 0x40 ;  /* 0x0000004000127882 */ /* 0x000fc80000000000 */
[----:B------:R-:W-:-:S04]  /*8db0*/  UIADD3 UR27, UR27, 0x40, URZ ;  /* 0x000000401b1b7890 */ /* 0x000fc8000fffe03f */
[----:B------:R-:W-:Y:S02]  /*8dc0*/  UIADD3 UR8, UP0, UR27, UR22, URZ ;  /* 0x000000161b087290 */ /* 0x000fe4000ff1e03f */
[----:B------:R-:W-:Y:S02]  /*8dd0*/  UIADD3 UR24, UR32, 0x1c000, URZ ;  /* 0x0001c00020187890 */ /* 0x000fe4000fffe03f */
[----:B------:R-:W-:Y:S02]  /*8de0*/  ULEA.HI.X.SX32 UR7, UR27, UR7, 0x1, UP0 ;  /* 0x000000071b077291 */ /* 0x000fe400080f0e3f */
[----:B---3--:R-:W-:Y:S01]  /*8df0*/  IMAD.U32 R5, RZ, RZ, UR8 ;  /* 0x00000008ff057e24 */ /* 0x008fe2000f8e00ff */
[----:B------:R-:W-:Y:S01]  /*8e00*/  UIADD3 UR25, UR32, 0x30818, URZ ;  /* 0x0003081820197890 */ /* 0x000fe2000fffe03f */
[----:B------:R-:W-:Y:S01]  /*8e10*/  IMAD.U32 R0, RZ, RZ, UR8 ;  /* 0x00000008ff007e24 */ /* 0x000fe2000f8e00ff */
[----:B------:R-:W-:Y:S01]  /*8e20*/  R2UR UR8, R2 ;  /* 0x00000000020872ca */ /* 0x000fe200000e0000 */
[----:B------:R-:W-:Y:S01]  /*8e30*/  IMAD.U32 R4, RZ, RZ, UR7 ;  /* 0x00000007ff047e24 */ /* 0x000fe2000f8e00ff */
[----:B------:R-:W-:Y:S01]  /*8e40*/  LEA R10, P0, R5, R10, 0x2 ;  /* 0x0000000a050a7211 */ /* 0x000fe200078010ff */
[----:B------:R-:W-:-:S02]  /*8e50*/  UIADD3 UR16, UR32, 0x1e000, URZ ;  /* 0x0001e00020107890 */ /* 0x000fc4000fffe03f */
[----:B------:R-:W-:Y:S01]  /*8e60*/  UIADD3 UR32, UR32, 0x28100, URZ ;  /* 0x0002810020207890 */ /* 0x000fe2000fffe03f */
[----:B------:R-:W-:Y:S01]  /*8e70*/  LEA.HI.X R9, R0, R9, R4, 0x2, P0 ;  /* 0x0000000900097211 */ /* 0x000fe200000f1404 */
[----:B------:R-:W-:Y:S01]  /*8e80*/  UMOV UR17, UR25 ;  /* 0x0000001900117c82 */ /* 0x000fe20008000000 */
[----:B------:R3:W5:Y:S01]  /*8e90*/  LDL.LU R4, [R1] ;  /* 0x0000000001047983 */ /* 0x0007620000300800 */
[----:B------:R-:W-:Y:S01]  /*8ea0*/  R2UR UR34, R10 ;  /* 0x000000000a2272ca */ /* 0x000fe200000e0000 */
[----:B------:R-:W-:Y:S01]  /*8eb0*/  UMOV UR19, UR27 ;  /* 0x0000001b00137c82 */ /* 0x000fe20008000000 */
[----:B------:R-:W-:Y:S01]  /*8ec0*/  R2UR UR35, R9 ;  /* 0x00000000092372ca */ /* 0x000fe200000e0000 */
[----:B------:R-:W-:Y:S01]  /*8ed0*/  UMOV UR33, UR25 ;  /* 0x0000001900217c82 */ /* 0x000fe20008000000 */
[----:B------:R3:W-:Y:S01]  /*8ee0*/  UTMALDG.4D [UR24], [UR8], desc[UR30] ;  /* 0x00001e18080075b4 */ /* 0x0007e20008019000 */
[----:B------:R-:W-:Y:S01]  /*8ef0*/  UMOV UR7, 0x10 ;  /* 0x0000001000077882 */ /* 0x000fe20000000000 */
[----:B------:R3:W-:Y:S09]  /*8f00*/  UTMALDG.4D [UR16], [UR8], desc[UR30] ;  /* 0x00001e10080075b4 */ /* 0x0007f20008019000 */
[----:B------:R3:W-:Y:S02]  /*8f10*/  UBLKCP.S.G [UR32], [UR34], UR7 ;  /* 0x00000020220073ba */ /* 0x0007e40008000207 */
[----:B---3--:R-:W-:-:S07]  /*8f20*/  IMAD.MOV.U32 R19, RZ, RZ, 0x1 ;  /* 0x00000001ff137424 */ /* 0x008fce00078e00ff */
.L_x_1224:
[----:B------:R-:W3:Y:S01]  /*8f30*/  S2R R0, SR_TID.X ;  /* 0x0000000000007919 */ /* 0x000ee20000002100 */
[----:B------:R-:W-:Y:S01]  /*8f40*/  IMAD R3, R19, 0x8, R16 ;  /* 0x0000000813037824 */ /* 0x000fe200078e0210 */
[----:B---3--:R-:W-:Y:S02]  /*8f50*/  LOP3.LUT R2, R0, 0x7f, RZ, 0xc0, !PT ;  /* 0x0000007f00027812 */ /* 0x008fe400078ec0ff */
[----:B------:R-:W-:Y:S02]  /*8f60*/  SHF.L.U32 R0, R11, 0x1f, RZ ;  /* 0x0000001f0b007819 */ /* 0x000fe400000006ff */
[----:B------:R-:W-:Y:S02]  /*8f70*/  ISETP.NE.AND P1, PT, R2, RZ, PT ;  /* 0x000000ff0200720c */ /* 0x000fe40003f25270 */
[----:B------:R-:W3:Y:S02]  /*8f80*/  SYNCS.PHASECHK.TRANS64.TRYWAIT P0, [R3+URZ+0x30840], R0 ;  /* 0x03084000030075a7 */ /* 0x000ee4000800017f */
[----:B---3--:R-:W-:Y:S09]  /*8f90*/  @!P0 BRA `(.L_x_1239) ;  /* 0x0000000800448947 */ /* 0x008ff20003800000 */
.L_x_1258:
[----:B------:R-:W-:Y:S05]  /*8fa0*/  @P1 BRA `(.L_x_1240) ;  /* 0x0000000000181947 */ /* 0x000fea0003800000 */
[----:B------:R-:W1:Y:S01]  /*8fb0*/  S2R R2, SR_TID.X ;  /* 0x0000000000027919 */ /* 0x000e620000002100 */
[----:B---3--:R-:W-:-:S04]  /*8fc0*/  IMAD.MOV.U32 R0, RZ, RZ, 0x4100 ;  /* 0x00004100ff007424 */ /* 0x008fc800078e00ff */
[----:B------:R3:W-:Y:S01]  /*8fd0*/  SYNCS.ARRIVE.TRANS64 RZ, [R3+URZ+0x30830], R0 ;  /* 0x0308300003ff79a7 */ /* 0x0007e2000800003f */
[----:B-1----:R-:W-:-:S13]  /*8fe0*/  LOP3.LUT P0, RZ, R2, 0x1f, RZ, 0xc0, !PT ;  /* 0x0000001f02ff7812 */ /* 0x002fda000780c0ff */
[----:B---3--:R-:W-:Y:S05]  /*8ff0*/  @!P0 BRA `(.L_x_1240) ;  /* 0x0000000000048947 */ /* 0x008fea0003800000 */
[----:B------:R-:W-:Y:S01]  /*9000*/  BPT.TRAP 0x1 ;  /* 0x000000040000795c */ /* 0x000fe20000300000 */
.L_x_1240:
[----:B-----5:R-:W-:Y:S01]  /*9010*/  R2UR UR27, R4 ;  /* 0x00000000041b72ca */ /* 0x020fe200000e0000 */
[C-C-:B---3--:R-:W-:Y:S01]  /*9020*/  IMAD R0, R19.reuse, 0x4000, R16.reuse ;  /* 0x0000400013007824 */ /* 0x148fe200078e0210 */
[----:B------:R-:W-:Y:S01]  /*9030*/  R2UR UR9, R14 ;  /* 0x000000000e0972ca */ /* 0x000fe200000e0000 */
[----:B-12-4-:R-:W-:Y:S01]  /*9040*/  IMAD R16, R19, 0x100, R16 ;  /* 0x0000010013107824 */ /* 0x016fe200078e0210 */
[----:B------:R-:W-:Y:S01]  /*9050*/  IADD3 R8, P0, R8, 0x1f0, RZ ;  /* 0x000001f008087810 */ /* 0x000fe20007f1e0ff */
[----:B------:R-:W-:Y:S01]  /*9060*/  ULDC.64 UR18, c[0x0][0x728] ;  /* 0x0001ca0000127ab9 */ /* 0x000fe20000000a00 */
[----:B------:R-:W-:Y:S01]  /*9070*/  R2UR UR25, R3 ;  /* 0x00000000031972ca */ /* 0x000fe200000e0000 */
[----:B------:R-:W-:Y:S01]  /*9080*/  UMOV UR32, 0x0 ;  /* 0x0000000000207882 */ /* 0x000fe20000000000 */
[----:B------:R-:W-:Y:S01]  /*9090*/  R2UR UR16, R0 ;  /* 0x00000000001072ca */ /* 0x000fe200000e0000 */
[----:B------:R-:W-:Y:S01]  /*90a0*/  IMAD.X R7, RZ, RZ, R7, P0 ;  /* 0x000000ffff077224 */ /* 0x000fe200000e0607 */
[----:B------:R-:W-:Y:S01]  /*90b0*/  R2UR UR7, R16 ;  /* 0x00000000100772ca */ /* 0x000fe200000e0000 */
[----:B------:R-:W-:Y:S01]  /*90c0*/  UMOV UR33, 0x14f00000 ;  /* 0x14f0000000217882 */ /* 0x000fe20000000000 */
[----:B------:R-:W-:Y:S01]  /*90d0*/  R2UR UR30, R8 ;  /* 0x00000000081e72ca */ /* 0x000fe200000e0000 */
[----:B------:R-:W-:Y:S01]  /*90e0*/  USHF.L.U32 UR27, UR27, 0x6, URZ ;  /* 0x000000061b1b7899 */ /* 0x000fe2000800063f */
[----:B------:R-:W-:Y:S01]  /*90f0*/  R2UR UR31, R7 ;  /* 0x00000000071f72ca */ /* 0x000fe200000e0000 */
[----:B------:R-:W-:Y:S01]  /*9100*/  UMOV UR26, URZ ;  /* 0x0000003f001a7c82 */ /* 0x000fe20008000000 */
[----:B------:R-:W-:Y:S01]  /*9110*/  UMOV UR28, UR20 ;  /* 0x00000014001c7c82 */ /* 0x000fe20008000000 */
[----:B------:R-:W-:Y:S01]  /*9120*/  UIADD3 UR10, UP0, UR27, UR14, URZ ;  /* 0x0000000e1b0a7290 */ /* 0x000fe2000ff1e03f */
[----:B------:R-:W-:Y:S01]  /*9130*/  VIADD R0, R19, 0x1 ;  /* 0x0000000113007836 */ /* 0x000fe20000000000 */
[----:B------:R-:W-:-:S02]  /*9140*/  UIADD3 UR25, UR25, 0x30830, URZ ;  /* 0x0003083019197890 */ /* 0x000fc4000fffe03f */
[----:B------:R-:W-:Y:S02]  /*9150*/  ULEA UR8, UP1, UR10, UR18, 0x2 ;  /* 0x000000120a087291 */ /* 0x000fe4000f82103f */
[----:B------:R-:W-:Y:S01]  /*9160*/  ULEA.HI.X.SX32 UR9, UR27, UR9, 0x1, UP0 ;  /* 0x000000091b097291 */ /* 0x000fe200080f0e3f */
[C---:B------:R-:W-:Y:S01]  /*9170*/  ISETP.NE.AND P0, PT, R0.reuse, 0x2, PT ;  /* 0x000000020000780c */ /* 0x040fe20003f05270 */
[----:B------:R-:W-:Y:S02]  /*9180*/  UIADD3 UR24, UR16, 0x20000, URZ ;  /* 0x0002000010187890 */ /* 0x000fe4000fffe03f */
[----:B------:R-:W-:Y:S01]  /*9190*/  UIADD3 UR16, UR16, 0x22000, URZ ;  /* 0x0002200010107890 */ /* 0x000fe2000fffe03f */
[----:B------:R-:W-:Y:S01]  /*91a0*/  SEL R2, RZ, 0x1, P0 ;  /* 0x00000001ff027807 */ /* 0x000fe20000000000 */
[----:B------:R-:W-:Y:S01]  /*91b0*/  ULEA.HI.X UR9, UR10, UR19, UR9, 0x2, UP1 ;  /* 0x000000130a097291 */ /* 0x000fe200088f1409 */
[----:B------:R-:W-:Y:S01]  /*91c0*/  SEL R0, R0, RZ, P0 ;  /* 0x000000ff00007207 */ /* 0x000fe20000000000 */
[----:B------:R-:W-:Y:S01]  /*91d0*/  UIADD3 UR34, UR7, 0x28200, URZ ;  /* 0x0002820007227890 */ /* 0x000fe2000fffe03f */
[----:B------:R-:W-:Y:S01]  /*91e0*/  LOP3.LUT R11, R11, R2, RZ, 0x3c, !PT ;  /* 0x000000020b0b7212 */ /* 0x000fe200078e3cff */
[----:B------:R-:W-:Y:S01]  /*91f0*/  UMOV UR29, UR21 ;  /* 0x00000015001d7c82 */ /* 0x000fe20008000000 */
[----:B------:R-:W-:Y:S01]  /*9200*/  UMOV UR18, 0x40 ;  /* 0x0000004000127882 */ /* 0x000fe20000000000 */
[----:B------:R-:W-:Y:S01]  /*9210*/  UMOV UR17, UR25 ;  /* 0x0000001900117c82 */ /* 0x000fe20008000000 */
[----:B------:R-:W-:Y:S01]  /*9220*/  UMOV UR19, UR27 ;  /* 0x0000001b00137c82 */ /* 0x000fe20008000000 */
[----:B------:R-:W-:Y:S01]  /*9230*/  UMOV UR35, UR25 ;  /* 0x0000001900237c82 */ /* 0x000fe20008000000 */
[----:B------:R1:W-:Y:S01]  /*9240*/  UTMALDG.4D [UR24], [UR30], desc[UR32] ;  /* 0x000020181e0075b4 */ /* 0x0003e20008019000 */
[----:B------:R-:W-:Y:S01]  /*9250*/  UMOV UR7, 0x10 ;  /* 0x0000001000077882 */ /* 0x000fe20000000000 */
[----:B------:R1:W-:Y:S01]  /*9260*/  UTMALDG.4D [UR16], [UR30], desc[UR32] ;  /* 0x000020101e0075b4 */ /* 0x0003e20008019000 */
[----:B------:R1:W-:Y:S02]  /*9270*/  UBLKCP.S.G [UR34], [UR8], UR7 ;  /* 0x00000022080073ba */ /* 0x0003e40008000207 */
[----:B-1----:R-:W-:Y:S01]  /*9280*/  NOP ;  /* 0x0000000000007918 */ /* 0x002fe20000000000 */
.L_x_1221:
[----:B------:R-:W-:Y:S05]  /*9290*/  BSYNC B0 ;  /* 0x0000000000007941 */ /* 0x000fea0003800000 */
.L_x_1219:
[----:B------:R-:W-:-:S03]  /*92a0*/  UMOV UR7, 0xffffffff ;  /* 0xffffffff00077882 */ /* 0x000fc60000000000 */
[----:B------:R-:W-:Y:S05]  /*92b0*/  BRA.DIV UR7, `(.L_x_1241) ;  /* 0x0000000607907947 */ /* 0x000fea000b800000 */
[----:B------:R-:W-:-:S13]  /*92c0*/  ELECT P6, URZ, PT ;  /* 0x00000000003f782f */ /* 0x000fda00038c0000 */
.L_x_1261:
[----:B------:R-:W-:Y:S05]  /*92d0*/  @!P6 BRA `(.L_x_1138) ;  /* 0x000000000084e947 */ /* 0x000fea0003800000 */
[----:B------:R-:W-:-:S06]  /*92e0*/  ULOP3.LUT UR7, UR38, 0x2, URZ, 0xfc, !UPT ;  /* 0x0000000226077892 */ /* 0x000fcc000f8efc3f */
[----:B------:R-:W-:-:S05]  /*92f0*/  IMAD.U32 R2, RZ, RZ, UR7 ;  /* 0x00000007ff027e24 */ /* 0x000fca000f8e00ff */
[----:B------:R-:W-:-:S13]  /*9300*/  ISETP.NE.AND P2, PT, R2, 0x3, PT ;  /* 0x000000030200780c */ /* 0x000fda0003f45270 */
[----:B------:R-:W-:Y:S05]  /*9310*/  @!P2 BRA `(.L_x_1242) ;  /* 0x000000000004a947 */ /* 0x000fea0003800000 */
[----:B------:R-:W-:Y:S01]  /*9320*/  BPT.TRAP 0x1 ;  /* 0x000000040000795c */ /* 0x000fe20000300000 */
.L_x_1242:
        /* <DEDUP_REMOVED lines=8> */
[----:B------:R-:W-:-:S03]  /*93b0*/  SEL R4, RZ, 0x1, P1 ;  /* 0x00000001ff047807 */ /* 0x000fc60000800000 */
[----:B------:R-:W1:Y:S01]  /*93c0*/  SYNCS.PHASECHK.TRANS64.TRYWAIT P0, [R6+URZ], R5 ;  /* 0x00000005060075a7 */ /* 0x000e62000800017f */
[----:B------:R-:W-:Y:S02]  /*93d0*/  LOP3.LUT R11, R11, R4, RZ, 0x3c, !PT ;  /* 0x000000040b0b7212 */ /* 0x000fe400078e3cff */
[----:B------:R-:W-:Y:S02]  /*93e0*/  SEL R4, R2, RZ, P1 ;  /* 0x000000ff02047207 */ /* 0x000fe40000800000 */
[----:B------:R-:W-:-:S03]  /*93f0*/  SHF.L.U32 R2, R11, 0x1f, RZ ;  /* 0x0000001f0b027819 */ /* 0x000fc600000006ff */
[----:B------:R-:W-:Y:S01]  /*9400*/  IMAD R3, R4, 0x8, R3 ;  /* 0x0000000804037824 */ /* 0x000fe200078e0203 */
[----:B-1----:R-:W-:Y:S06]  /*9410*/  @!P0 BRA `(.L_x_1243) ;  /* 0x0000000400588947 */ /* 0x002fec0003800000 */
.L_x_1262:
[----:B------:R-:W2:Y:S02]  /*9420*/  SYNCS.PHASECHK.TRANS64.TRYWAIT P0, [R3+URZ], R2 ;  /* 0x00000002030075a7 */ /* 0x000ea4000800017f */
[----:B--2---:R-:W-:Y:S05]  /*9430*/  @!P0 BRA `(.L_x_1244) ;  /* 0x0000000400648947 */ /* 0x004fea0003800000 */
.L_x_1263:
[----:B------:R-:W-:Y:S05]  /*9440*/  @!P2 BRA `(.L_x_1245) ;  /* 0x000000000004a947 */ /* 0x000fea0003800000 */
[----:B------:R-:W-:Y:S01]  /*9450*/  BPT.TRAP 0x1 ;  /* 0x000000040000795c */ /* 0x000fe20000300000 */
.L_x_1245:
[----:B--2---:R-:W-:-:S04]  /*9460*/  VIADD R3, R7, 0x30840 ;  /* 0x0003084007037836 */ /* 0x004fc80000000000 */
[----:B------:R-:W-:-:S04]  /*9470*/  IMAD R0, R0, 0x8, R3 ;  /* 0x0000000800007824 */ /* 0x000fc800078e0203 */
[----:B------:R-:W2:Y:S02]  /*9480*/  SYNCS.PHASECHK.TRANS64.TRYWAIT P0, [R0+URZ], R5 ;  /* 0x00000005000075a7 */ /* 0x000ea4000800017f */
[----:B--2---:R-:W-:Y:S05]  /*9490*/  @!P0 BRA `(.L_x_1246) ;  /* 0x0000000400608947 */ /* 0x004fea0003800000 */
.L_x_1264:
[----:B------:R-:W-:-:S07]  /*94a0*/  IMAD R3, R4, 0x8, R3 ;  /* 0x0000000804037824 */ /* 0x000fce00078e0203 */
.L_x_1247:
[----:B---3--:R3:W4:Y:S02]  /*94b0*/  SYNCS.PHASECHK.TRANS64.TRYWAIT P0, [R3+URZ], R2 ;  /* 0x00000002030075a7 */ /* 0x008724000800017f */
[----:B----4-:R-:W-:Y:S05]  /*94c0*/  @!P0 NANOSLEEP.SYNCS 0x989680 ;  /* 0x009896800000895d */ /* 0x010fea0003900000 */
[----:B------:R-:W4:Y:S02]  /*94d0*/  @!P0 SYNCS.PHASECHK.TRANS64 P0, [R3+URZ], R2 ;  /* 0x00000002030085a7 */ /* 0x000f24000800007f */
[----:B----4-:R-:W-:Y:S05]  /*94e0*/  @!P0 BRA `(.L_x_1247) ;  /* 0xfffffffc00f08947 */ /* 0x010fea000383ffff */
.L_x_1138:
[----:B------:R-:W-:Y:S05]  /*94f0*/  BSYNC B6 ;  /* 0x0000000000067941 */ /* 0x000fea0003800000 */
.L_x_1135:
[----:B------:R-:W-:Y:S05]  /*9500*/  EXIT ;  /* 0x000000000000794d */ /* 0x000fea0003800000 */
.L_x_1145:
[----:B------:R-:W-:Y:S02]  /*9510*/  IMAD.MOV.U32 R12, RZ, RZ, RZ ;  /* 0x000000ffff0c7224 */ /* 0x000fe400078e00ff */
[----:B------:R-:W-:Y:S02]  /*9520*/  IMAD.MOV.U32 R11, RZ, RZ, 0x1f ;  /* 0x0000001fff0b7424 */ /* 0x000fe400078e00ff */
[----:B------:R-:W-:-:S07]  /*9530*/  IMAD.MOV.U32 R15, RZ, RZ, -0x1 ;  /* 0xffffffffff0f7424 */ /* 0x000fce00078e00ff */
[----:B------:R-:W-:Y:S05]  /*9540*/  WARPSYNC.COLLECTIVE R15, `(.L_x_1248) ;  /* 0x000000000f087348 */ /* 0x000fea0003c00000 */
[----:B------:R1:W2:Y:S02]  /*9550*/  SHFL.IDX P6, R14, R13, R12, R11 ;  /* 0x0000000c0d0e7389 */ /* 0x0002a400000c000b */
[----:B-12---:R-:W-:Y:S01]  /*9560*/  ENDCOLLECTIVE ;  /* 0x000000000000791b */ /* 0x006fe20003800000 */
.L_x_1248:
[----:B------:R-:W-:Y:S05]  /*9570*/  BRA `(.L_x_1249) ;  /* 0xffffff7c00187947 */ /* 0x000fea000383ffff */
.L_x_1147:
[----:B--2---:R2:W3:Y:S02]  /*9580*/  SYNCS.PHASECHK.TRANS64.TRYWAIT P0, [R229+URZ+0x30800], R8 ;  /* 0x03080008e50075a7 */ /* 0x0044e4000800017f */
[----:B---3--:R-:W-:Y:S05]  /*9590*/  @!P0 NANOSLEEP.SYNCS 0x989680 ;  /* 0x009896800000895d */ /* 0x008fea0003900000 */
[----:B------:R-:W3:Y:S02]  /*95a0*/  @!P0 SYNCS.PHASECHK.TRANS64 P0, [R229+URZ+0x30800], R8 ;  /* 0x03080008e50085a7 */ /* 0x000ee4000800007f */
[----:B---3--:R-:W-:Y:S05]  /*95b0*/  @!P0 BRA `(.L_x_1147) ;  /* 0xfffffffc00f08947 */ /* 0x008fea000383ffff */
[----:B------:R-:W-:Y:S05]  /*95c0*/  BRA `(.L_x_1146) ;  /* 0xffffff7c00607947 */ /* 0x000fea000383ffff */
.L_x_1151:
[----:B---3--:R3:W4:Y:S02]  /*95d0*/  SYNCS.PHASECHK.TRANS64.TRYWAIT P0, [R0+URZ+0x30810], R9 ;  /* 0x03081009000075a7 */ /* 0x008724000800017f */
[----:B----4-:R-:W-:Y:S05]  /*95e0*/  @!P0 NANOSLEEP.SYNCS 0x989680 ;  /* 0x009896800000895d */ /* 0x010fea0003900000 */
[----:B------:R-:W4:Y:S02]  /*95f0*/  @!P0 SYNCS.PHASECHK.TRANS64 P0, [R0+URZ+0x30810], R9 ;  /* 0x03081009000085a7 */ /* 0x000f24000800007f */
[----:B----4-:R-:W-:Y:S05]  /*9600*/  @!P0 BRA `(.L_x_1151) ;  /* 0xfffffffc00f08947 */ /* 0x010fea000383ffff */
[----:B------:R-:W-:Y:S05]  /*9610*/  BRA `(.L_x_1150) ;  /* 0xffffff8400007947 */ /* 0x000fea000383ffff */
.L_x_1155:
[----:B------:R1:W1:Y:S02]  /*9620*/  SYNCS.PHASECHK.TRANS64.TRYWAIT P0, [R0+URZ+0x30830], R9 ;  /* 0x03083009000075a7 */ /* 0x000264000800017f */
[----:B-1----:R-:W-:Y:S05]  /*9630*/  @!P0 NANOSLEEP.SYNCS 0x989680 ;  /* 0x009896800000895d */ /* 0x002fea0003900000 */
[----:B------:R-:W1:Y:S02]  /*9640*/  @!P0 SYNCS.PHASECHK.TRANS64 P0, [R0+URZ+0x30830], R9 ;  /* 0x03083009000085a7 */ /* 0x000e64000800007f */
[----:B-1----:R-:W-:Y:S05]  /*9650*/  @!P0 BRA `(.L_x_1155) ;  /* 0xfffffffc00f08947 */ /* 0x002fea000383ffff */
[----:B------:R-:W-:Y:S05]  /*9660*/  BRA `(.L_x_1154) ;  /* 0xffffff8800587947 */ /* 0x000fea000383ffff */
.L_x_1222:
[----:B-1----:R1:W2:Y:S02]  /*9670*/  SYNCS.PHASECHK.TRANS64.TRYWAIT P0, [R16+URZ+0x30820], R3 ;  /* 0x03082003100075a7 */ /* 0x0022a4000800017f */
[----:B--2---:R-:W-:Y:S05]  /*9680*/  @!P0 NANOSLEEP.SYNCS 0x989680 ;  /* 0x009896800000895d */ /* 0x004fea0003900000 */
[----:B------:R-:W2:Y:S02]  /*9690*/  @!P0 SYNCS.PHASECHK.TRANS64 P0, [R16+URZ+0x30820], R3 ;  /* 0x03082003100085a7 */ /* 0x000ea4000800007f */
[----:B--2---:R-:W-:Y:S05]  /*96a0*/  @!P0 BRA `(.L_x_1222) ;  /* 0xfffffffc00f08947 */ /* 0x004fea000383ffff */
[----:B------:R-:W-:Y:S05]  /*96b0*/  BRA `(.L_x_1250) ;  /* 0xffffffe000647947 */ /* 0x000fea000383ffff */
.L_x_1226:
[----:B-1----:R1:W3:Y:S02]  /*96c0*/  SYNCS.PHASECHK.TRANS64.TRYWAIT P1, [R16+URZ+0x30840], R21 ;  /* 0x03084015100075a7 */ /* 0x0022e4000802017f */
[----:B---3--:R-:W-:Y:S05]  /*96d0*/  @!P1 NANOSLEEP.SYNCS 0x989680 ;  /* 0x009896800000995d */ /* 0x008fea0003900000 */
[----:B------:R-:W3:Y:S02]  /*96e0*/  @!P1 SYNCS.PHASECHK.TRANS64 P1, [R16+URZ+0x30840], R21 ;  /* 0x03084015100095a7 */ /* 0x000ee4000802007f */
[----:B---3--:R-:W-:Y:S05]  /*96f0*/  @!P1 BRA `(.L_x_1226) ;  /* 0xfffffffc00f09947 */ /* 0x008fea000383ffff */
[----:B------:R-:W-:Y:S05]  /*9700*/  BRA `(.L_x_1251) ;  /* 0xffffffe800207947 */ /* 0x000fea000383ffff */
.L_x_1228:
[----:B--2---:R2:W3:Y:S02]  /*9710*/  SYNCS.PHASECHK.TRANS64.TRYWAIT P1, [R16+URZ+0x30828], R21 ;  /* 0x03082815100075a7 */ /* 0x0044e4000802017f */
[----:B---3--:R-:W-:Y:S05]  /*9720*/  @!P1 NANOSLEEP.SYNCS 0x989680 ;  /* 0x009896800000995d */ /* 0x008fea0003900000 */
[----:B------:R-:W3:Y:S02]  /*9730*/  @!P1 SYNCS.PHASECHK.TRANS64 P1, [R16+URZ+0x30828], R21 ;  /* 0x03082815100095a7 */ /* 0x000ee4000802007f */
[----:B---3--:R-:W-:Y:S05]  /*9740*/  @!P1 BRA `(.L_x_1228) ;  /* 0xfffffffc00f09947 */ /* 0x008fea000383ffff */
[----:B------:R-:W-:Y:S05]  /*9750*/  BRA `(.L_x_1252) ;  /* 0xffffffe800b47947 */ /* 0x000fea000383ffff */
.L_x_1230:
[----:B---3--:R3:W4:Y:S02]  /*9760*/  SYNCS.PHASECHK.TRANS64.TRYWAIT P1, [R16+URZ+0x30848], R21 ;  /* 0x03084815100075a7 */ /* 0x008724000802017f */
[----:B----4-:R-:W-:Y:S05]  /*9770*/  @!P1 NANOSLEEP.SYNCS 0x989680 ;  /* 0x009896800000995d */ /* 0x010fea0003900000 */
[----:B------:R-:W4:Y:S02]  /*9780*/  @!P1 SYNCS.PHASECHK.TRANS64 P1, [R16+URZ+0x30848], R21 ;  /* 0x03084815100095a7 */ /* 0x000f24000802007f */
[----:B----4-:R-:W-:Y:S05]  /*9790*/  @!P1 BRA `(.L_x_1230) ;  /* 0xfffffffc00f09947 */ /* 0x010fea000383ffff */
[----:B------:R-:W-:Y:S05]  /*97a0*/  BRA `(.L_x_1253) ;  /* 0xffffffec00487947 */ /* 0x000fea000383ffff */
.L_x_1232:
[----:B------:R-:W-:-:S07]  /*97b0*/  SHF.L.U32 R5, R11, 0x1f, RZ ;  /* 0x0000001f0b057819 */ /* 0x000fce00000006ff */
.L_x_1254:
[----:B------:R1:W1:Y:S02]  /*97c0*/  SYNCS.PHASECHK.TRANS64.TRYWAIT P1, [R16+URZ+0x30820], R5 ;  /* 0x03082005100075a7 */ /* 0x000264000802017f */
[----:B-1----:R-:W-:Y:S05]  /*97d0*/  @!P1 NANOSLEEP.SYNCS 0x989680 ;  /* 0x009896800000995d */ /* 0x002fea0003900000 */
[----:B------:R-:W1:Y:S02]  /*97e0*/  @!P1 SYNCS.PHASECHK.TRANS64 P1, [R16+URZ+0x30820], R5 ;  /* 0x03082005100095a7 */ /* 0x000e64000802007f */
[----:B-1----:R-:W-:Y:S05]  /*97f0*/  @!P1 BRA `(.L_x_1254) ;  /* 0xfffffffc00f09947 */ /* 0x002fea000383ffff */
[----:B------:R-:W-:Y:S05]  /*9800*/  BRA `(.L_x_1255) ;  /* 0xffffffec00c47947 */ /* 0x000fea000383ffff */
.L_x_1235:
[----:B-1----:R1:W3:Y:S02]  /*9810*/  SYNCS.PHASECHK.TRANS64.TRYWAIT P1, [R16+URZ+0x30840], R13 ;  /* 0x0308400d100075a7 */ /* 0x0022e4000802017f */
[----:B---3--:R-:W-:Y:S05]  /*9820*/  @!P1 NANOSLEEP.SYNCS 0x989680 ;  /* 0x009896800000995d */ /* 0x008fea0003900000 */
[----:B------:R-:W3:Y:S02]  /*9830*/  @!P1 SYNCS.PHASECHK.TRANS64 P1, [R16+URZ+0x30840], R13 ;  /* 0x0308400d100095a7 */ /* 0x000ee4000802007f */
[----:B---3--:R-:W-:Y:S05]  /*9840*/  @!P1 BRA `(.L_x_1235) ;  /* 0xfffffffc00f09947 */ /* 0x008fea000383ffff */
[----:B------:R-:W-:Y:S05]  /*9850*/  BRA `(.L_x_1256) ;  /* 0xfffffff000787947 */ /* 0x000fea000383ffff */
.L_x_1237:
[----:B--2---:R2:W3:Y:S02]  /*9860*/  SYNCS.PHASECHK.TRANS64.TRYWAIT P1, [R16+URZ+0x30828], R13 ;  /* 0x0308280d100075a7 */ /* 0x0044e4000802017f */
[----:B---3--:R-:W-:Y:S05]  /*9870*/  @!P1 NANOSLEEP.SYNCS 0x989680 ;  /* 0x009896800000995d */ /* 0x008fea0003900000 */
[----:B------:R-:W3:Y:S02]  /*9880*/  @!P1 SYNCS.PHASECHK.TRANS64 P1, [R16+URZ+0x30828], R13 ;  /* 0x0308280d100095a7 */ /* 0x000ee4000802007f */
[----:B---3--:R-:W-:Y:S05]  /*9890*/  @!P1 BRA `(.L_x_1237) ;  /* 0xfffffffc00f09947 */ /* 0x008fea000383ffff */
[----:B------:R-:W-:Y:S05]  /*98a0*/  BRA `(.L_x_1257) ;  /* 0xfffffff400007947 */ /* 0x000fea000383ffff */
.L_x_1239:
[----:B---3--:R3:W1:Y:S02]  /*98b0*/  SYNCS.PHASECHK.TRANS64.TRYWAIT P0, [R3+URZ+0x30840], R0 ;  /* 0x03084000030075a7 */ /* 0x008664000800017f */
[----:B-1----:R-:W-:Y:S05]  /*98c0*/  @!P0 NANOSLEEP.SYNCS 0x989680 ;  /* 0x009896800000895d */ /* 0x002fea0003900000 */
[----:B------:R-:W1:Y:S02]  /*98d0*/  @!P0 SYNCS.PHASECHK.TRANS64 P0, [R3+URZ+0x30840], R0 ;  /* 0x03084000030085a7 */ /* 0x000e64000800007f */
[----:B-1----:R-:W-:Y:S05]  /*98e0*/  @!P0 BRA `(.L_x_1239) ;  /* 0xfffffffc00f08947 */ /* 0x002fea000383ffff */
[----:B------:R-:W-:Y:S05]  /*98f0*/  BRA `(.L_x_1258) ;  /* 0xfffffff400a87947 */ /* 0x000fea000383ffff */
.L_x_1241:
[----:B------:R-:W-:Y:S01]  /*9900*/  BSSY B0, `(.L_x_1259) ;  /* 0x0000006000007945 */ /* 0x000fe20003800000 */
[----:B------:R-:W-:-:S07]  /*9910*/  IMAD.MOV.U32 R15, RZ, RZ, -0x1 ;  /* 0xffffffffff0f7424 */ /* 0x000fce00078e00ff */
[----:B------:R-:W-:Y:S05]  /*9920*/  WARPSYNC.COLLECTIVE R15, `(.L_x_1260) ;  /* 0x000000000f0c7348 */ /* 0x000fea0003c00000 */
[----:B------:R-:W-:Y:S02]  /*9930*/  ELECT P6, UR62, PT ;  /* 0x00000000003e782f */ /* 0x000fe400038c0000 */
[----:B------:R-:W-:Y:S01]  /*9940*/  MOV R14, UR62 ;  /* 0x0000003e000e7c02 */ /* 0x000fe20008000f00 */
[----:B------:R-:W-:Y:S10]  /*9950*/  ENDCOLLECTIVE ;  /* 0x000000000000791b */ /* 0x000ff40003800000 */
.L_x_1260:
[----:B------:R-:W-:Y:S05]  /*9960*/  BSYNC B0 ;  /* 0x0000000000007941 */ /* 0x000fea0003800000 */
.L_x_1259:
[----:B------:R-:W-:Y:S05]  /*9970*/  BRA `(.L_x_1261) ;  /* 0xfffffff800547947 */ /* 0x000fea000383ffff */
.L_x_1243:
[----:B-1----:R1:W2:Y:S02]  /*9980*/  SYNCS.PHASECHK.TRANS64.TRYWAIT P0, [R6+URZ], R5 ;  /* 0x00000005060075a7 */ /* 0x0022a4000800017f */
[----:B--2---:R-:W-:Y:S05]  /*9990*/  @!P0 NANOSLEEP.SYNCS 0x989680 ;  /* 0x009896800000895d */ /* 0x004fea0003900000 */
[----:B------:R-:W2:Y:S02]  /*99a0*/  @!P0 SYNCS.PHASECHK.TRANS64 P0, [R6+URZ], R5 ;  /* 0x00000005060085a7 */ /* 0x000ea4000800007f */
[----:B--2---:R-:W-:Y:S05]  /*99b0*/  @!P0 BRA `(.L_x_1243) ;  /* 0xfffffffc00f08947 */ /* 0x004fea000383ffff */
[----:B------:R-:W-:Y:S05]  /*99c0*/  BRA `(.L_x_1262) ;  /* 0xfffffff800947947 */ /* 0x000fea000383ffff */
.L_x_1244:
[----:B--2---:R2:W3:Y:S02]  /*99d0*/  SYNCS.PHASECHK.TRANS64.TRYWAIT P0, [R3+URZ], R2 ;  /* 0x00000002030075a7 */ /* 0x0044e4000800017f */
[----:B---3--:R-:W-:Y:S05]  /*99e0*/  @!P0 NANOSLEEP.SYNCS 0x989680 ;  /* 0x009896800000895d */ /* 0x008fea0003900000 */
[----:B------:R-:W3:Y:S02]  /*99f0*/  @!P0 SYNCS.PHASECHK.TRANS64 P0, [R3+URZ], R2 ;  /* 0x00000002030085a7 */ /* 0x000ee4000800007f */
[----:B---3--:R-:W-:Y:S05]  /*9a00*/  @!P0 BRA `(.L_x_1244) ;  /* 0xfffffffc00f08947 */ /* 0x008fea000383ffff */
[----:B------:R-:W-:Y:S05]  /*9a10*/  BRA `(.L_x_1263) ;  /* 0xfffffff800887947 */ /* 0x000fea000383ffff */
.L_x_1246:
[----:B--2---:R2:W3:Y:S02]  /*9a20*/  SYNCS.PHASECHK.TRANS64.TRYWAIT P0, [R0+URZ], R5 ;  /* 0x00000005000075a7 */ /* 0x0044e4000800017f */
[----:B---3--:R-:W-:Y:S05]  /*9a30*/  @!P0 NANOSLEEP.SYNCS 0x989680 ;  /* 0x009896800000895d */ /* 0x008fea0003900000 */
[----:B------:R-:W3:Y:S02]  /*9a40*/  @!P0 SYNCS.PHASECHK.TRANS64 P0, [R0+URZ], R5 ;  /* 0x00000005000085a7 */ /* 0x000ee4000800007f */
[----:B---3--:R-:W-:Y:S05]  /*9a50*/  @!P0 BRA `(.L_x_1246) ;  /* 0xfffffffc00f08947 */ /* 0x008fea000383ffff */
[----:B------:R-:W-:Y:S05]  /*9a60*/  BRA `(.L_x_1264) ;  /* 0xfffffff8008c7947 */ /* 0x000fea000383ffff */
.L_x_1265:
        /* <DEDUP_REMOVED lines=9> */
.L_x_3693:


//--------------------- .text._ZN7cutlass13device_kernelIN5flash11enable_sm90INS1_16FlashAttnBwdSm90INS1_25CollectiveMainloopBwdSm90ILi2ELi2ELi2EN4cute5tupleIJNS5_1CILi1EEES8_S8_EEENS6_IJNS7_ILi64EEENS7_ILi128EEESB_EEENS_10bfloat16_tEfNS_4arch4Sm90ELb0ELb1ELb0ELb0ELb1ELb1ELb0ELb0ELi2ELi1ELi2ELi1ELb0EEENS1_21CollectiveEpilogueBwdISC_SD_SF_Li256ELb0ELb0ELi1EEENS1_19SingleTileSchedulerILb0ELb0ELb0ELi128EEEEEEEEEvNT_6ParamsE --------------------------
	.section	.text._ZN7cutlass13device_kernelIN5flash11enable_sm90INS1_16FlashAttnBwdSm90INS1_25CollectiveMainloopBwdSm90ILi2ELi2ELi2EN4cute5tupleIJNS5_1CILi1EEES8_S8_EEENS6_IJNS7_ILi64EEENS7_ILi128EEESB_EEENS_10bfloat16_tEfNS_4arch4Sm90ELb0ELb1ELb0ELb0ELb1ELb1ELb0ELb0ELi2ELi1ELi2ELi1ELb0EEENS1_21CollectiveEpilogueBwdISC_SD_SF_Li256ELb0ELb0ELi1EEENS1_19SingleTileSchedulerILb0ELb0ELb0ELi128EEEEEEEEEvNT_6ParamsE,"ax",@progbits
	.align	128
.text._ZN7cutlass13device_kernelIN5flash11enable_sm90INS1_16FlashAttnBwdSm90INS1_25CollectiveMainloopBwdSm90ILi2ELi2ELi2EN4cute5tupleIJNS5_1CILi1EEES8_S8_EEENS6_IJNS7_ILi64EEENS7_ILi128EEESB_EEENS_10bfloat16_tEfNS_4arch4Sm90ELb0ELb1ELb0ELb0ELb1ELb1ELb0ELb0ELi2ELi1ELi2ELi1ELb0EEENS1_21CollectiveEpilogueBwdISC_SD_SF_Li256ELb0ELb0ELi1EEENS1_19SingleTileSchedulerILb0ELb0ELb0ELi128EEEEEEEEEvNT_6ParamsE:
        .type           _ZN7cutlass13device_kernelIN5flash11enable_sm90INS1_16FlashAttnBwdSm90INS1_25CollectiveMainloopBwdSm90ILi2ELi2ELi2EN4cute5tupleIJNS5_1CILi1EEES8_S8_EEENS6_IJNS7_ILi64EEENS7_ILi128EEESB_EEENS_10bfloat16_tEfNS_4arch4Sm90ELb0ELb1ELb0ELb0ELb1ELb1ELb0ELb0ELi2ELi1ELi2ELi1ELb0EEENS1_21CollectiveEpilogueBwdISC_SD_SF_Li256ELb0ELb0ELi1EEENS1_19SingleTileSchedulerILb0ELb0ELb0ELi128EEEEEEEEEvNT_6ParamsE,@function
        .size           _ZN7cutlass13device_kernelIN5flash11enable_sm90INS1_16FlashAttnBwdSm90INS1_25CollectiveMainloopBwdSm90ILi2ELi2ELi2EN4cute5tupleIJNS5_1CILi1EEES8_S8_EEENS6_IJNS7_ILi64EEENS7_ILi128EEESB_EEENS_10bfloat16_tEfNS_4arch4Sm90ELb0ELb1ELb0ELb0ELb1ELb1ELb0ELb0ELi2ELi1ELi2ELi1ELb0EEENS1_21CollectiveEpilogueBwdISC_SD_SF_Li256ELb0ELb0ELi1EEENS1_19SingleTileSchedulerILb0ELb0ELb0ELi128EEEEEEEEEvNT_6ParamsE,(.L_x_3694 - _ZN7cutlass13device_kernelIN5flash11enable_sm90INS1_16FlashAttnBwdSm90INS1_25CollectiveMainloopBwdSm90ILi2ELi2ELi2EN4cute5tupleIJNS5_1CILi1EEES8_S8_EEENS6_IJNS7_ILi64EEENS7_ILi128EEESB_EEENS_10bfloat16_tEfNS_4arch4Sm90ELb0ELb1ELb0ELb0ELb1ELb1ELb0ELb0ELi2ELi1ELi2ELi1ELb0EEENS1_21CollectiveEpilogueBwdISC_SD_SF_Li256ELb0ELb0ELi1EEENS1_19SingleTileSchedulerILb0ELb0ELb0ELi128EEEEEEEEEvNT_6ParamsE)
        .other          _ZN7cutlass13device_kernelIN5flash11enable_sm90INS1_16FlashAttnBwdSm90INS1_25CollectiveMainloopBwdSm90ILi2ELi2ELi2EN4cute5tupleIJNS5_1CILi1EEES8_S8_EEENS6_IJNS7_ILi64EEENS7_ILi128EEESB_EEENS_10bfloat16_tEfNS_4arch4Sm90ELb0ELb1ELb0ELb0ELb1ELb1ELb0ELb0ELi2ELi1ELi2ELi1ELb0EEENS1_21CollectiveEpilogueBwdISC_SD_SF_Li256ELb0ELb0ELi1EEENS1_19SingleTileSchedulerILb0ELb0ELb0ELi128EEEEEEEEEvNT_6ParamsE,@"STO_CUDA_ENTRY STV_DEFAULT"
_ZN7cutlass13device_kernelIN5flash11enable_sm90INS1_16FlashAttnBwdSm90INS1_25CollectiveMainloopBwdSm90ILi2ELi2ELi2EN4cute5tupleIJNS5_1CILi1EEES8_S8_EEENS6_IJNS7_ILi64EEENS7_ILi128EEESB_EEENS_10bfloat16_tEfNS_4arch4Sm90ELb0ELb1ELb0ELb0ELb1ELb1ELb0ELb0ELi2ELi1ELi2ELi1ELb0EEENS1_21CollectiveEpilogueBwdISC_SD_SF_Li256ELb0ELb0ELi1EEENS1_19SingleTileSchedulerILb0ELb0ELb0ELi128EEEEEEEEEvNT_6ParamsE:
        /* <DEDUP_REMOVED lines=30> */
.L_x_1267:
[----:B------:R-:W-:Y:S05]  /*01e0*/  BSYNC B0 ;  /* 0x0000000000007941 */ /* 0x000fea0003800000 */
.L_x_1266:
        /* <DEDUP_REMOVED lines=37> */
.L_x_1268:
        /* <DEDUP_REMOVED lines=22> */
.L_x_1269:
[----:B------:R-:W-:Y:S01]  /*05a0*/  PLOP3.LUT P0, PT, PT, PT, UP0, 0x80, 0x0 ;  /* 0x000000000000781c */ /* 0x000fe20003f0f008 */
[----:B------:R-:W-:Y:S01]  /*05b0*/  NOP ;  /* 0x0000000000007918 */ /* 0x000fe20000000000 */
[----:B------:R-:W-:Y:S01]  /*05c0*/  ULDC.64 UR46, c[0x0][0x208] ;  /* 0x00008200002e7ab9 */ /* 0x000fe20000000a00 */
[----:B------:R-:W-:Y:S01]  /*05d0*/  BSSY B6, `(.L_x_1270) ;  /* 0x00009e2000067945 */ /* 0x000fe20003800000 */
[----:B-12-4-:R-:W-:Y:S09]  /*05e0*/  BAR.SYNC.DEFER_BLOCKING 0x0 ;  /* 0x0000000000007b1d */ /* 0x016ff20000010000 */
[----:B------:R-:W-:Y:S05]  /*05f0*/  @!P0 BRA `(.L_x_1271) ;  /* 0x0000006000288947 */ /* 0x000fea0003800000 */
.L_x_1272:
        /* <DEDUP_REMOVED lines=101> */
.L_x_1274:
        /* <DEDUP_REMOVED lines=30> */
.L_x_1277:
        /* <DEDUP_REMOVED lines=15> */
.L_x_1276:
        /* <DEDUP_REMOVED lines=22> */
.L_x_1279:
        /* <DEDUP_REMOVED lines=15> */
.L_x_1278:
        /* <DEDUP_REMOVED lines=8> */
.L_x_1413:
[----:B------:R-:W-:Y:S02]  /*11f0*/  SHF.L.U32 R8, RZ, 0x1f, RZ ;  /* 0x0000001fff087819 */ /* 0x000fe400000006ff */
[----:B------:R-:W-:Y:S02]  /*1200*/  LOP3.LUT R5, R2, 0xffffff80, RZ, 0xc0, !PT ;  /* 0xffffff8002057812 */ /* 0x000fe400078ec0ff */
[----:B------:R-:W3:Y:S01]  /*1210*/  SYNCS.PHASECHK.TRANS64.TRYWAIT P0, [R231+URZ+0x30800], R8 ;  /* 0x03080008e70075a7 */ /* 0x000ee2000800017f */
[----:B--2---:R-:W-:Y:S02]  /*1220*/  LEA.HI R4, R14, R14, RZ, 0x1 ;  /* 0x0000000e0e047211 */ /* 0x004fe400078f08ff */
[----:B------:R-:W-:Y:S01]  /*1230*/  IMAD.IADD R5, R0, 0x1, -R5 ;  /* 0x0000000100057824 */ /* 0x000fe200078e0a05 */
[----:B------:R-:W-:Y:S02]  /*1240*/  LEA.HI R7, R3, R0, RZ, 0x4 ;  /* 0x0000000003077211 */ /* 0x000fe400078f20ff */
[----:B------:R-:W-:-:S02]  /*1250*/  LOP3.LUT R227, R4, 0xfffffffe, RZ, 0xc0, !PT ;  /* 0xfffffffe04e37812 */ /* 0x000fc400078ec0ff */
[CC--:B------:R-:W-:Y:S02]  /*1260*/  LEA.HI R4, R3.reuse, R0.reuse, RZ, 0x5 ;  /* 0x0000000003047211 */ /* 0x0c0fe400078f28ff */
[----:B------:R-:W-:Y:S01]  /*1270*/  SHF.R.S32.HI R2, RZ, 0x1f, R5 ;  /* 0x0000001fff027819 */ /* 0x000fe20000011405 */
[----:B------:R-:W-:Y:S01]  /*1280*/  IMAD.IADD R227, R14, 0x1, -R227 ;  /* 0x000000010ee37824 */ /* 0x000fe200078e0ae3 */
[----:B------:R-:W-:Y:S01]  /*1290*/  LEA.HI R9, R3, R0, RZ, 0x3 ;  /* 0x0000000003097211 */ /* 0x000fe200078f18ff */
[----:B------:R-:W-:Y:S01]  /*12a0*/  IMAD.SHL.U32 R3, R0, 0x40, RZ ;  /* 0x0000004000037824 */ /* 0x000fe200078e00ff */
[----:B------:R-:W-:Y:S02]  /*12b0*/  SHF.R.S32.HI R4, RZ, 0x5, R4 ;  /* 0x00000005ff047819 */ /* 0x000fe40000011404 */
[----:B------:R-:W-:Y:S02]  /*12c0*/  SHF.R.S32.HI R10, RZ, 0x4, R7 ;  /* 0x00000004ff0a7819 */ /* 0x000fe40000011407 */
[----:B------:R-:W-:Y:S01]  /*12d0*/  LEA.HI R0, R2, R5, RZ, 0x2 ;  /* 0x0000000502007211 */ /* 0x000fe200078f10ff */
[----:B------:R-:W-:Y:S01]  /*12e0*/  IMAD.SHL.U32 R6, R4, 0x10, RZ ;  /* 0x0000001004067824 */ /* 0x000fe200078e00ff */
[----:B------:R-:W-:-:S02]  /*12f0*/  LEA.HI R11, R7, R10, RZ, 0x1 ;  /* 0x0000000a070b7211 */ /* 0x000fc400078f08ff */
[----:B------:R-:W-:Y:S02]  /*1300*/  LOP3.LUT R3, R3, 0x1c0, RZ, 0xc0, !PT ;  /* 0x000001c003037812 */ /* 0x000fe400078ec0ff */
[--C-:B------:R-:W-:Y:S02]  /*1310*/  SHF.R.S32.HI R4, RZ, 0x2, R0.reuse ;  /* 0x00000002ff047819 */ /* 0x100fe40000011400 */
[----:B------:R-:W-:Y:S01]  /*1320*/  SHF.R.S32.HI R7, RZ, 0x1f, R0 ;  /* 0x0000001fff077819 */ /* 0x000fe20000011400 */
[----:B---3--:R-:W-:Y:S06]  /*1330*/  @P0 BRA `(.L_x_1281) ;  /* 0x0000000000080947 */ /* 0x008fec0003800000 */
[----:B------:R-:W2:Y:S02]  /*1340*/  SYNCS.PHASECHK.TRANS64.TRYWAIT P0, [R231+URZ+0x30800], R8 ;  /* 0x03080008e70075a7 */ /* 0x000ea4000800017f */
[----:B--2---:R-:W-:Y:S05]  /*1350*/  @!P0 BRA `(.L_x_1282) ;  /* 0x0000009000488947 */ /* 0x004fea0003800000 */
.L_x_1281:
[----:B------:R-:W3:Y:S01]  /*1360*/  S2R R229, SR_CTAID.X ;  /* 0x0000000000e57919 */ /* 0x000ee20000002500 */
        /* <DEDUP_REMOVED lines=19> */
[----:B------:R-:W-:Y:S01]  /*14a0*/  IMAD.IADD R3, R13, 0x1, -R6 ;  /* 0x000000010d037824 */ /* 0x000fe200078e0a06 */
[----:B------:R-:W-:Y:S01]  /*14b0*/  LOP3.LUT R0, R0, 0x7ffffffc, RZ, 0xc0, !PT ;  /* 0x7ffffffc00007812 */ /* 0x000fe200078ec0ff */
[----:B------:R-:W-:Y:S01]  /*14c0*/  IMAD R4, R4, 0x10, R7 ;  /* 0x0000001004047824 */ /* 0x000fe200078e0207 */
        /* <DEDUP_REMOVED lines=9> */
[----:B---3--:R-:W-:Y:S01]  /*1560*/  IMAD R229, R229, -0x80, -R2 ;  /* 0xffffff80e5e57824 */ /* 0x008fe200078e0a02 */
        /* <DEDUP_REMOVED lines=60> */
[----:B------:R-:W-:Y:S01]  /*1930*/  LOP3.LUT R235, R235, 0x1, RZ, 0xfc, !PT ;  /* 0x00000001ebeb7812 */ /* 0x000fe200078efcff */
[----:B------:R-:W-:Y:S01]  /*1940*/  IMAD R3, R6, 0x4, R231 ;  /* 0x0000000406037824 */ /* 0x000fe200078e02e7 */
[----:B------:R-:W-:Y:S01]  /*1950*/  IADD3 R2, -R2, UR4, RZ ;  /* 0x0000000402027c10 */ /* 0x000fe2000fffe1ff */
[----:B------:R-:W-:-:S07]  /*1960*/  IMAD.SHL.U32 R230, R0, 0x2, RZ ;  /* 0x0000000200e67824 */ /* 0x000fce00078e00ff */
.L_x_1293:
[----:B------:R-:W-:Y:S01]  /*1970*/  ISETP.NE.AND P6, PT, R235, 0x3, PT ;  /* 0x00000003eb00780c */ /* 0x000fe20003fc5270 */
[----:B------:R-:W-:-:S12]  /*1980*/  YIELD ;  /* 0x0000000000007946 */ /* 0x000fd80003800000 */
[----:B------:R-:W-:Y:S05]  /*1990*/  @!P6 BRA `(.L_x_1283) ;  /* 0x000000000004e947 */ /* 0x000fea0003800000 */
[----:B------:R-:W-:Y:S01]  /*19a0*/  BPT.TRAP 0x1 ;  /* 0x000000040000795c */ /* 0x000fe20000300000 */
.L_x_1283:
[----:B------:R-:W-:Y:S01]  /*19b0*/  IMAD R0, R4, 0x8, R231 ;  /* 0x0000000804007824 */ /* 0x000fe200078e02e7 */
[----:B------:R-:W-:-:S04]  /*19c0*/  SHF.L.U32 R7, R226, 0x1f, RZ ;  /* 0x0000001fe2077819 */ /* 0x000fc800000006ff */
[----:B------:R2:W3:Y:S01]  /*19d0*/  SYNCS.PHASECHK.TRANS64.TRYWAIT P0, [R0+URZ+0x30810], R7 ;  /* 0x03081007000075a7 */ /* 0x0004e2000800017f */
[----:B------:R-:W-:Y:S05]  /*19e0*/  @!P6 BRA `(.L_x_1284) ;  /* 0x000000000004e947 */ /* 0x000fea0003800000 */
[----:B------:R-:W-:Y:S01]  /*19f0*/  BPT.TRAP 0x1 ;  /* 0x000000040000795c */ /* 0x000fe20000300000 */
.L_x_1284:
[----:B---3--:R-:W-:Y:S05]  /*1a00*/  @P0 BRA `(.L_x_1285) ;  /* 0x0000000000080947 */ /* 0x008fea0003800000 */
[----:B------:R-:W3:Y:S02]  /*1a10*/  SYNCS.PHASECHK.TRANS64.TRYWAIT P0, [R0+URZ+0x30810], R7 ;  /* 0x03081007000075a7 */ /* 0x000ee4000800017f */
[----:B---3--:R-:W-:Y:S05]  /*1a20*/  @!P0 BRA `(.L_x_1286) ;  /* 0x0000008800a88947 */ /* 0x008fea0003800000 */
.L_x_1285:
        /* <DEDUP_REMOVED lines=81> */
.L_x_1287:
[----:B------:R1:W1:Y:S01]  /*1f40*/  SYNCS.PHASECHK.TRANS64.TRYWAIT P0, [R0+URZ+0x30830], R7 ;  /* 0x03083007000075a7 */ /* 0x000262000800017f */
[----:B------:R-:W-:Y:S05]  /*1f50*/  @!P6 BRA `(.L_x_1288) ;  /* 0x000000000004e947 */ /* 0x000fea0003800000 */
[----:B------:R-:W-:Y:S01]  /*1f60*/  BPT.TRAP 0x1 ;  /* 0x000000040000795c */ /* 0x000fe20000300000 */
.L_x_1288:
[----:B------:R-:W-:-:S05]  /*1f70*/  VIADD R5, R231, 0x20000 ;  /* 0x00020000e7057836 */ /* 0x000fca0000000000 */
[----:B------:R-:W-:-:S04]  /*1f80*/  SHF.R.U32.HI R5, RZ, 0x4, R5 ;  /* 0x00000004ff057819 */ /* 0x000fc80000011605 */
[----:B------:R-:W-:-:S04]  /*1f90*/  LOP3.LUT R234, R5, 0x3fff, RZ, 0xc0, !PT ;  /* 0x00003fff05ea7812 */ /* 0x000fc800078ec0ff */
[----:B------:R-:W-:Y:S01]  /*1fa0*/  LOP3.LUT R5, R234, 0x10000, RZ, 0xfc, !PT ;  /* 0x00010000ea057812 */ /* 0x000fe200078efcff */
[----:B-1----:R-:W-:Y:S06]  /*1fb0*/  @P0 BRA `(.L_x_1289) ;  /* 0x0000000000080947 */ /* 0x002fec0003800000 */
[----:B------:R-:W1:Y:S02]  /*1fc0*/  SYNCS.PHASECHK.TRANS64.TRYWAIT P0, [R0+URZ+0x30830], R7 ;  /* 0x03083007000075a7 */ /* 0x000e64000800017f */
[----:B-1----:R-:W-:Y:S05]  /*1fd0*/  @!P0 BRA `(.L_x_1290) ;  /* 0x0000008400508947 */ /* 0x002fea0003800000 */
.L_x_1289:
        /* <DEDUP_REMOVED lines=27> */
[----:B------:R-:W-:Y:S02]  /*2190*/  SEL R225, R225, 0x40, !P0 ;  /* 0x00000040e1e17807 */ /* 0x000fe40004000000 */
[----:B------:R-:W-:Y:S02]  /*21a0*/  SEL R224, R224, 0x40, P1 ;  /* 0x00000040e0e07807 */ /* 0x000fe40000800000 */
[----:B------:R-:W-:Y:S02]  /*21b0*/  ISETP.GE.AND P0, PT, R228, RZ, PT ;  /* 0x000000ffe400720c */ /* 0x000fe40003f06270 */
[----:B------:R-:W-:-:S02]  /*21c0*/  IADD3 R222, -R5, 0x8, -R7 ;  /* 0x0000000805de7810 */ /* 0x000fc40007ffe907 */
[----:B------:R-:W-:Y:S02]  /*21d0*/  ISETP.GT.OR P0, PT, R224, RZ, !P0 ;  /* 0x000000ffe000720c */ /* 0x000fe40004704670 */
[----:B------:R-:W-:Y:S02]  /*21e0*/  SEL R222, R222, 0x40, P3 ;  /* 0x00000040dede7807 */ /* 0x000fe40001800000 */
[----:B------:R-:W-:Y:S02]  /*21f0*/  ISETP.GE.AND P1, PT, R225, RZ, PT ;  /* 0x000000ffe100720c */ /* 0x000fe40003f26270 */
[----:B------:R-:W-:Y:S02]  /*2200*/  FSEL R5, R184, -INF , !P0 ;  /* 0xff800000b8057808 */ /* 0x000fe40004000000 */
[----:B------:R-:W-:Y:S02]  /*2210*/  ISETP.GT.OR P1, PT, R222, RZ, !P1 ;  /* 0x000000ffde00720c */ /* 0x000fe40004f24670 */
[----:B------:R-:W-:Y:S01]  /*2220*/  ISETP.GE.AND P0, PT, R228, 0x1, PT ;  /* 0x00000001e400780c */ /* 0x000fe20003f06270 */
[----:B------:R-:W-:Y:S01]  /*2230*/  FFMA.FTZ R5, R5, UR41, -R14 ;  /* 0x0000002905057c23 */ /* 0x000fe2000801080e */
[----:B------:R-:W-:-:S02]  /*2240*/  FSEL R7, R186, -INF , !P1 ;  /* 0xff800000ba077808 */ /* 0x000fc40004800000 */
[----:B------:R-:W-:Y:S02]  /*2250*/  ISETP.GT.OR P0, PT, R224, 0x1, !P0 ;  /* 0x00000001e000780c */ /* 0x000fe40004704670 */
[----:B------:R-:W-:Y:S01]  /*2260*/  ISETP.GE.AND P1, PT, R228, 0x8, PT ;  /* 0x00000008e400780c */ /* 0x000fe20003f26270 */
[----:B------:R-:W-:Y:S01]  /*2270*/  FFMA.FTZ R184, R7, UR41, -R14 ;  /* 0x0000002907b87c23 */ /* 0x000fe2000801080e */
[----:B------:R-:W-:Y:S01]  /*2280*/  FSEL R6, R185, -INF , !P0 ;  /* 0xff800000b9067808 */ /* 0x000fe20004000000 */
[----:B------:R-:W1:Y:S01]  /*2290*/  MUFU.EX2 R5, R5 ;  /* 0x0000000500057308 */ /* 0x000e620000000800 */
[----:B------:R-:W-:Y:S02]  /*22a0*/  ISETP.GT.OR P0, PT, R224, 0x8, !P1 ;  /* 0x00000008e000780c */ /* 0x000fe40004f04670 */
[----:B------:R-:W-:Y:S01]  /*22b0*/  ISETP.GE.AND P1, PT, R228, 0x9, PT ;  /* 0x00000009e400780c */ /* 0x000fe20003f26270 */
[----:B------:R-:W-:Y:S01]  /*22c0*/  FFMA.FTZ R6, R6, UR41, -R15 ;  /* 0x0000002906067c23 */ /* 0x000fe2000801080f */
[----:B------:R-:W-:-:S02]  /*22d0*/  FSEL R7, R188, -INF , !P0 ;  /* 0xff800000bc077808 */ /* 0x000fc40004000000 */
[----:B------:R-:W-:Y:S02]  /*22e0*/  ISETP.GT.OR P0, PT, R224, 0x9, !P1 ;  /* 0x00000009e000780c */ /* 0x000fe40004f04670 */
[----:B------:R-:W-:Y:S01]  /*22f0*/  ISETP.GE.AND P1, PT, R228, 0x10, PT ;  /* 0x00000010e400780c */ /* 0x000fe20003f26270 */
[----:B------:R-:W2:Y:S01]  /*2300*/  MUFU.EX2 R6, R6 ;  /* 0x0000000600067308 */ /* 0x000ea20000000800 */
[----:B------:R-:W-:Y:S01]  /*2310*/  FSEL R8, R189, -INF , !P0 ;  /* 0xff800000bd087808 */ /* 0x000fe20004000000 */
[----:B------:R-:W-:Y:S01]  /*2320*/  FFMA.FTZ R7, R7, UR41, -R220 ;  /* 0x0000002907077c23 */ /* 0x000fe200080108dc */
        /* <DEDUP_REMOVED lines=8> */
[----:B------:R-:W-:Y:S02]  /*23b0*/  FSEL R10, R193, -INF , !P0 ;  /* 0xff800000c10a7808 */ /* 0x000fe40004000000 */
[----:B------:R-:W-:Y:S01]  /*23c0*/  ISETP.GT.OR P0, PT, R224, 0x18, !P1 ;  /* 0x00000018e000780c */ /* 0x000fe20004f04670 */
[----:B------:R-:W-:Y:S01]  /*23d0*/  MUFU.EX2 R8, R8 ;  /* 0x0000000800087308 */ /* 0x000fe20000000800 */
[----:B------:R-:W-:Y:S01]  /*23e0*/  ISETP.GE.AND P1, PT, R228, 0x19, PT ;  /* 0x00000019e400780c */ /* 0x000fe20003f26270 */
[----:B------:R-:W-:Y:S01]  /*23f0*/  FFMA.FTZ R10, R10, UR41, -R219 ;  /* 0x000000290a0a7c23 */ /* 0x000fe200080108db */
[----:B------:R-:W-:Y:S02]  /*2400*/  FSEL R11, R196, -INF , !P0 ;  /* 0xff800000c40b7808 */ /* 0x000fe40004000000 */
        /* <DEDUP_REMOVED lines=13> */
[----:B------:R-:W-:Y:S01]  /*24e0*/  ISETP.GT.OR P0, PT, R224, 0x21, !P1 ;  /* 0x00000021e000780c */ /* 0x000fe20004f04670 */
[----:B------:R-:W-:Y:S01]  /*24f0*/  UMOV UR11, 0x40000040 ;  /* 0x40000040000b7882 */ /* 0x000fe20000000000 */
[----:B------:R-:W-:Y:S01]  /*2500*/  UMOV UR9, 0x40000040 ;  /* 0x4000004000097882 */ /* 0x000fe20000000000 */
[----:B------:R-:W-:Y:S01]  /*2510*/  ISETP.GE.AND P2, PT, R225, 0x1, PT ;  /* 0x00000001e100780c */ /* 0x000fe20003f46270 */
[----:B------:R-:W-:Y:S01]  /*2520*/  FFMA.FTZ R13, R13, UR41, -R18 ;  /* 0x000000290d0d7c23 */ /* 0x000fe20008010812 */
[----:B------:R-:W-:Y:S01]  /*2530*/  FSEL R14, R201, -INF , !P0 ;  /* 0xff800000c90e7808 */ /* 0x000fe20004000000 */
[----:B------:R-:W-:Y:S01]  /*2540*/  FFMA.FTZ R12, R12, UR41, -R23 ;  /* 0x000000290c0c7c23 */ /* 0x000fe20008010817 */
[----:B------:R-:W-:Y:S01]  /*2550*/  ISETP.GE.AND P0, PT, R225, 0x8, PT ;  /* 0x00000008e100780c */ /* 0x000fe20003f06270 */
[----:B------:R-:W-:Y:S01]  /*2560*/  MUFU.EX2 R10, R10 ;  /* 0x0000000a000a7308 */ /* 0x000fe20000000800 */
[----:B------:R-:W-:Y:S01]  /*2570*/  ISETP.GT.OR P1, PT, R222, 0x1, !P2 ;  /* 0x00000001de00780c */ /* 0x000fe20005724670 */
[----:B------:R-:W-:Y:S01]  /*2580*/  FFMA.FTZ R14, R14, UR41, -R19 ;  /* 0x000000290e0e7c23 */ /* 0x000fe20008010813 */
[----:B------:R-:W-:-:S02]  /*2590*/  ISETP.GT.OR P0, PT, R222, 0x8, !P0 ;  /* 0x00000008de00780c */ /* 0x000fc40004704670 */
[----:B------:R-:W-:Y:S02]  /*25a0*/  FSEL R186, R187, -INF , !P1 ;  /* 0xff800000bbba7808 */ /* 0x000fe40004800000 */
[----:B------:R-:W-:Y:S01]  /*25b0*/  FSEL R185, R190, -INF , !P0 ;  /* 0xff800000beb97808 */ /* 0x000fe20004000000 */
[----:B------:R-:W-:Y:S01]  /*25c0*/  MUFU.EX2 R11, R11 ;  /* 0x0000000b000b7308 */ /* 0x000fe20000000800 */
[C---:B------:R-:W-:Y:S01]  /*25d0*/  ISETP.GE.AND P0, PT, R225.reuse, 0x10, PT ;  /* 0x00000010e100780c */ /* 0x040fe20003f06270 */
[----:B------:R-:W-:Y:S01]  /*25e0*/  FFMA.FTZ R201, R186, UR41, -R15 ;  /* 0x00000029bac97c23 */ /* 0x000fe2000801080f */
[----:B------:R-:W-:Y:S01]  /*25f0*/  ISETP.GE.AND P1, PT, R225, 0x9, PT ;  /* 0x00000009e100780c */ /* 0x000fe20003f26270 */
[----:B------:R-:W-:Y:S01]  /*2600*/  FFMA.FTZ R200, R185, UR41, -R220 ;  /* 0x00000029b9c87c23 */ /* 0x000fe200080108dc */
[----:B------:R-:W-:Y:S02]  /*2610*/  LOP3.LUT R185, R234, 0x2000000, RZ, 0xfc, !PT ;  /* 0x02000000eab97812 */ /* 0x000fe400078efcff */
[C---:B------:R-:W-:Y:S01]  /*2620*/  ISETP.GT.OR P0, PT, R222.reuse, 0x10, !P0 ;  /* 0x00000010de00780c */ /* 0x040fe20004704670 */
[----:B------:R3:W5:Y:S01]  /*2630*/  MUFU.EX2 R15, R184 ;  /* 0x000000b8000f7308 */ /* 0x0007620000000800 */
[----:B------:R-:W-:Y:S01]  /*2640*/  ISETP.GT.OR P1, PT, R222, 0x9, !P1 ;  /* 0x00000009de00780c */ /* 0x000fe20004f24670 */
[----:B------:R-:W-:Y:S01]  /*2650*/  IMAD R187, R4, 0x400, R185 ;  /* 0x0000040004bb7824 */ /* 0x000fe200078e02b9 */
[----:B------:R-:W-:-:S02]  /*2660*/  FSEL R185, R194, -INF , !P0 ;  /* 0xff800000c2b97808 */ /* 0x000fc40004000000 */
[----:B------:R-:W-:Y:S02]  /*2670*/  ISETP.GE.AND P0, PT, R225, 0x18, PT ;  /* 0x00000018e100780c */ /* 0x000fe40003f06270 */
[----:B------:R-:W-:Y:S01]  /*2680*/  FSEL R186, R191, -INF , !P1 ;  /* 0xff800000bfba7808 */ /* 0x000fe20004800000 */
[----:B------:R-:W-:Y:S01]  /*2690*/  FFMA.FTZ R218, R185, UR41, -R218 ;  /* 0x00000029b9da7c23 */ /* 0x000fe200080108da */
[----:B------:R-:W-:Y:S01]  /*26a0*/  ISETP.GT.OR P0, PT, R222, 0x18, !P0 ;  /* 0x00000018de00780c */ /* 0x000fe20004704670 */
[----:B------:R-:W5:Y:S01]  /*26b0*/  MUFU.EX2 R201, R201 ;  /* 0x000000c900c97308 */ /* 0x000f620000000800 */
[C---:B------:R-:W-:Y:S01]  /*26c0*/  ISETP.GE.AND P1, PT, R225.reuse, 0x11, PT ;  /* 0x00000011e100780c */ /* 0x040fe20003f26270 */
[----:B------:R-:W-:Y:S01]  /*26d0*/  FFMA.FTZ R186, R186, UR41, -R221 ;  /* 0x00000029baba7c23 */ /* 0x000fe200080108dd */
[----:B------:R-:W-:Y:S02]  /*26e0*/  FSEL R185, R198, -INF , !P0 ;  /* 0xff800000c6b97808 */ /* 0x000fe40004000000 */
[----:B------:R-:W-:-:S02]  /*26f0*/  ISETP.GE.AND P0, PT, R225, 0x20, PT ;  /* 0x00000020e100780c */ /* 0x000fc40003f06270 */
[C---:B------:R-:W-:Y:S01]  /*2700*/  ISETP.GT.OR P1, PT, R222.reuse, 0x11, !P1 ;  /* 0x00000011de00780c */ /* 0x040fe20004f24670 */
[----:B------:R-:W-:Y:S01]  /*2710*/  FFMA.FTZ R188, R185, UR41, -R22 ;  /* 0x00000029b9bc7c23 */ /* 0x000fe20008010816 */
[----:B------:R-:W-:Y:S01]  /*2720*/  ISETP.GT.OR P0, PT, R222, 0x20, !P0 ;  /* 0x00000020de00780c */ /* 0x000fe20004704670 */
[----:B------:R-:W5:Y:S01]  /*2730*/  MUFU.EX2 R218, R218 ;  /* 0x000000da00da7308 */ /* 0x000f620000000800 */
[----:B---3--:R-:W-:Y:S02]  /*2740*/  FSEL R184, R195, -INF , !P1 ;  /* 0xff800000c3b87808 */ /* 0x008fe40004800000 */
[----:B------:R-:W-:Y:S02]  /*2750*/  ISETP.GE.AND P1, PT, R225, 0x19, PT ;  /* 0x00000019e100780c */ /* 0x000fe40003f26270 */
[----:B------:R-:W-:Y:S02]  /*2760*/  ISETP.GE.AND P5, PT, R228, 0x28, PT ;  /* 0x00000028e400780c */ /* 0x000fe40003fa6270 */
[----:B------:R-:W-:Y:S01]  /*2770*/  FSEL R185, R202, -INF , !P0 ;  /* 0xff800000cab97808 */ /* 0x000fe20004000000 */
[----:B------:R-:W-:Y:S01]  /*2780*/  MUFU.EX2 R200, R200 ;  /* 0x000000c800c87308 */ /* 0x000fe20000000800 */
[----:B------:R-:W-:-:S02]  /*2790*/  ISETP.GT.OR P1, PT, R222, 0x19, !P1 ;  /* 0x00000019de00780c */ /* 0x000fc40004f24670 */
[----:B------:R-:W-:Y:S01]  /*27a0*/  ISETP.GT.OR P5, PT, R224, 0x28, !P5 ;  /* 0x00000028e000780c */ /* 0x000fe20006fa4670 */
[----:B------:R-:W-:Y:S01]  /*27b0*/  FFMA.FTZ R18, R185, UR41, -R18 ;  /* 0x00000029b9127c23 */ /* 0x000fe20008010812 */
[----:B------:R-:W-:Y:S01]  /*27c0*/  R2UR UR6, R187 ;  /* 0x00000000bb0672ca */ /* 0x000fe200000e0000 */
[----:B------:R-:W-:Y:S01]  /*27d0*/  FFMA.FTZ R187, R184, UR41, -R219 ;  /* 0x00000029b8bb7c23 */ /* 0x000fe200080108db */
[C---:B------:R-:W-:Y:S01]  /*27e0*/  ISETP.GE.AND P3, PT, R228.reuse, 0x29, PT ;  /* 0x00000029e400780c */ /* 0x040fe20003f66270 */
[----:B------:R3:W-:Y:S01]  /*27f0*/  MUFU.EX2 R219, R186 ;  /* 0x000000ba00db7308 */ /* 0x0007e20000000800 */
[----:B------:R-:W-:Y:S02]  /*2800*/  FSEL R184, R199, -INF , !P1 ;  /* 0xff800000c7b87808 */ /* 0x000fe40004800000 */
[----:B------:R-:W-:Y:S02]  /*2810*/  ISETP.GE.AND P2, PT, R225, 0x21, PT ;  /* 0x00000021e100780c */ /* 0x000fe40003f46270 */
[----:B------:R-:W-:-:S02]  /*2820*/  ISETP.GE.AND P4, PT, R228, 0x30, PT ;  /* 0x00000030e400780c */ /* 0x000fc40003f86270 */
[----:B------:R-:W-:Y:S01]  /*2830*/  FSEL R185, R204, -INF , !P5 ;  /* 0xff800000ccb97808 */ /* 0x000fe20006800000 */
[----:B------:R-:W5:Y:S01]  /*2840*/  MUFU.EX2 R22, R187 ;  /* 0x000000bb00167308 */ /* 0x000f620000000800 */
[----:B------:R-:W-:Y:S01]  /*2850*/  ISETP.GE.AND P5, PT, R225, 0x28, PT ;  /* 0x00000028e100780c */ /* 0x000fe20003fa6270 */
[----:B---3--:R-:W-:Y:S01]  /*2860*/  FFMA.FTZ R186, R184, UR41, -R23 ;  /* 0x00000029b8ba7c23 */ /* 0x008fe20008010817 */
[----:B------:R-:W-:Y:S01]  /*2870*/  ISETP.GE.AND P1, PT, R228, 0x31, PT ;  /* 0x00000031e400780c */ /* 0x000fe20003f26270 */
[----:B------:R-:W-:Y:S02]  /*2880*/  WARPGROUP.DEPBAR.LE gsb0, 0x0 ;  /* 0x00008000000079c5 */ /* 0x000fe40000010000 */
[----:B------:R-:W-:Y:S01]  /*2890*/  WARPGROUP.ARRIVE ;  /* 0x00000000000079c5 */ /* 0x000fe20000000000 */
[----:B------:R-:W-:Y:S01]  /*28a0*/  ISETP.GT.OR P3, PT, R224, 0x29, !P3 ;  /* 0x00000029e000780c */ /* 0x000fe20005f64670 */
[----:B------:R3:W-:Y:S01]  /*28b0*/  MUFU.EX2 R23, R188 ;  /* 0x000000bc00177308 */ /* 0x0007e20000000800 */
[----:B------:R-:W-:-:S02]  /*28c0*/  ISETP.GT.OR P2, PT, R222, 0x21, !P2 ;  /* 0x00000021de00780c */ /* 0x000fc40005744670 */
[----:B------:R-:W-:Y:S01]  /*28d0*/  ISETP.GT.OR P4, PT, R224, 0x30, !P4 ;  /* 0x00000030e000780c */ /* 0x000fe20006784670 */
[----:B------:R-:W-:Y:S01]  /*28e0*/  HGMMA.64x64x16.F32.BF16 R152, gdesc[UR8], R152, gsb0 ;  /* 0x00e00000089879f0 */ /* 0x000fe20008001898 */
[----:B------:R-:W-:Y:S01]  /*28f0*/  UIADD3 UR10, UR5, 0x6, URZ ;  /* 0x00000006050a7890 */ /* 0x000fe2000fffe03f */
[----:B------:R-:W-:Y:S01]  /*2900*/  ISETP.GT.OR P5, PT, R222, 0x28, !P5 ;  /* 0x00000028de00780c */ /* 0x000fe20006fa4670 */
[----:B------:R-:W-:Y:S01]  /*2910*/  UIADD3 UR8, UR7, 0x6, URZ ;  /* 0x0000000607087890 */ /* 0x000fe2000fffe03f */
[----:B------:R-:W-:Y:S01]  /*2920*/  ISETP.GT.OR P1, PT, R224, 0x31, !P1 ;  /* 0x00000031e000780c */ /* 0x000fe20004f24670 */
[----:B------:R-:W-:Y:S01]  /*2930*/  UMOV UR11, 0x40000040 ;  /* 0x40000040000b7882 */ /* 0x000fe20000000000 */
[----:B------:R-:W-:Y:S01]  /*2940*/  UMOV UR9, 0x40000040 ;  /* 0x4000004000097882 */ /* 0x000fe20000000000 */
[----:B---3--:R-:W-:Y:S01]  /*2950*/  FSEL R188, R205, -INF , !P3 ;  /* 0xff800000cdbc7808 */ /* 0x008fe20005800000 */
[----:B------:R3:W-:Y:S01]  /*2960*/  MUFU.EX2 R202, R186 ;  /* 0x000000ba00ca7308 */ /* 0x0007e20000000800 */
[----:B------:R-:W-:Y:S01]  /*2970*/  FSEL R184, R203, -INF , !P2 ;  /* 0xff800000cbb87808 */ /* 0x000fe20005000000 */
[----:B------:R-:W-:Y:S01]  /*2980*/  FFMA.FTZ R203, R185, UR41, -R20 ;  /* 0x00000029b9cb7c23 */ /* 0x000fe20008010814 */
[C---:B------:R-:W-:Y:S01]  /*2990*/  ISETP.GE.AND P3, PT, R225.reuse, 0x29, PT ;  /* 0x00000029e100780c */ /* 0x040fe20003f66270 */
[----:B------:R-:W-:Y:S01]  /*29a0*/  FFMA.FTZ R204, R188, UR41, -R21 ;  /* 0x00000029bccc7c23 */ /* 0x000fe20008010815 */
[----:B------:R-:W-:Y:S01]  /*29b0*/  FSEL R191, R208, -INF , !P4 ;  /* 0xff800000d0bf7808 */ /* 0x000fe20006000000 */
[----:B------:R-:W-:Y:S01]  /*29c0*/  FFMA.FTZ R19, R184, UR41, -R19 ;  /* 0x00000029b8137c23 */ /* 0x000fe20008010813 */
[----:B------:R-:W-:Y:S01]  /*29d0*/  ISETP.GE.AND P4, PT, R225, 0x30, PT ;  /* 0x00000030e100780c */ /* 0x000fe20003f86270 */
[----:B------:R-:W5:Y:S01]  /*29e0*/  MUFU.EX2 R12, R12 ;  /* 0x0000000c000c7308 */ /* 0x000f620000000800 */
[----:B------:R-:W-:-:S02]  /*29f0*/  FSEL R187, R206, -INF , !P5 ;  /* 0xff800000cebb7808 */ /* 0x000fc40006800000 */
[----:B------:R-:W-:Y:S02]  /*2a00*/  FSEL R194, R209, -INF , !P1 ;  /* 0xff800000d1c27808 */ /* 0x000fe40004800000 */
[----:B------:R-:W-:Y:S01]  /*2a10*/  ISETP.GE.AND P0, PT, R228, 0x38, PT ;  /* 0x00000038e400780c */ /* 0x000fe20003f06270 */
[----:B------:R-:W-:Y:S01]  /*2a20*/  FFMA.FTZ R20, R187, UR41, -R20 ;  /* 0x00000029bb147c23 */ /* 0x000fe20008010814 */
[----:B------:R-:W-:Y:S01]  /*2a30*/  ISETP.GE.AND P5, PT, R225, 0x31, PT ;  /* 0x00000031e100780c */ /* 0x000fe20003fa6270 */
[----:B------:R-:W-:Y:S01]  /*2a40*/  FFMA.FTZ R209, R194, UR41, -R217 ;  /* 0x00000029c2d17c23 */ /* 0x000fe200080108d9 */
[C---:B------:R-:W-:Y:S01]  /*2a50*/  ISETP.GT.OR P3, PT, R222.reuse, 0x29, !P3 ;  /* 0x00000029de00780c */ /* 0x040fe20005f64670 */
[----:B------:R-:W5:Y:S01]  /*2a60*/  MUFU.EX2 R13, R13 ;  /* 0x0000000d000d7308 */ /* 0x000f620000000800 */
[----:B------:R-:W-:Y:S02]  /*2a70*/  ISETP.GT.OR P4, PT, R222, 0x30, !P4 ;  /* 0x00000030de00780c */ /* 0x000fe40006784670 */
[----:B------:R-:W-:-:S02]  /*2a80*/  ISETP.GT.OR P0, PT, R224, 0x38, !P0 ;  /* 0x00000038e000780c */ /* 0x000fc40004704670 */
[----:B------:R-:W-:Y:S02]  /*2a90*/  ISETP.GT.OR P5, PT, R222, 0x31, !P5 ;  /* 0x00000031de00780c */ /* 0x000fe40006fa4670 */
[----:B------:R-:W-:Y:S01]  /*2aa0*/  FSEL R190, R207, -INF , !P3 ;  /* 0xff800000cfbe7808 */ /* 0x000fe20005800000 */
[----:B------:R-:W-:Y:S01]  /*2ab0*/  MUFU.EX2 R14, R14 ;  /* 0x0000000e000e7308 */ /* 0x000fe20000000800 */
[----:B------:R-:W-:Y:S01]  /*2ac0*/  FSEL R193, R210, -INF , !P4 ;  /* 0xff800000d2c17808 */ /* 0x000fe20006000000 */
[--C-:B------:R-:W-:Y:S01]  /*2ad0*/  FFMA.FTZ R210, R191, UR41, -R216.reuse ;  /* 0x00000029bfd27c23 */ /* 0x100fe200080108d8 */
[----:B------:R-:W-:Y:S01]  /*2ae0*/  FSEL R196, R211, -INF , !P5 ;  /* 0xff800000d3c47808 */ /* 0x000fe20006800000 */
[----:B------:R-:W-:Y:S01]  /*2af0*/  FFMA.FTZ R21, R190, UR41, -R21 ;  /* 0x00000029be157c23 */ /* 0x000fe20008010815 */
[----:B------:R-:W-:Y:S01]  /*2b00*/  FSEL R197, R212, -INF , !P0 ;  /* 0xff800000d4c57808 */ /* 0x000fe20004000000 */
[----:B------:R-:W-:Y:S01]  /*2b10*/  FFMA.FTZ R205, R193, UR41, -R216 ;  /* 0x00000029c1cd7c23 */ /* 0x000fe200080108d8 */
[C---:B------:R-:W-:Y:S01]  /*2b20*/  ISETP.GE.AND P3, PT, R225.reuse, 0x38, PT ;  /* 0x00000038e100780c */ /* 0x040fe20003f66270 */
[----:B------:R-:W-:Y:S01]  /*2b30*/  FFMA.FTZ R217, R196, UR41, -R217 ;  /* 0x00000029c4d97c23 */ /* 0x000fe200080108d9 */
[----:B------:R-:W-:Y:S01]  /*2b40*/  ISETP.GE.AND P4, PT, R225, 0x39, PT ;  /* 0x00000039e100780c */ /* 0x000fe20003f86270 */
[----:B------:R-:W-:Y:S01]  /*2b50*/  FFMA.FTZ R198, R197, UR41, -R16 ;  /* 0x00000029c5c67c23 */ /* 0x000fe20008010810 */
[C---:B------:R-:W-:Y:S01]  /*2b60*/  ISETP.GT.OR P3, PT, R222.reuse, 0x38, !P3 ;  /* 0x00000038de00780c */ /* 0x040fe20005f64670 */
[----:B------:R-:W5:Y:S01]  /*2b70*/  MUFU.EX2 R18, R18 ;  /* 0x0000001200127308 */ /* 0x000f620000000800 */
[----:B------:R-:W-:-:S02]  /*2b80*/  ISETP.GT.OR P4, PT, R222, 0x39, !P4 ;  /* 0x00000039de00780c */ /* 0x000fc40006784670 */
[----:B------:R-:W-:Y:S02]  /*2b90*/  ISETP.GE.AND P2, PT, R228, 0x39, PT ;  /* 0x00000039e400780c */ /* 0x000fe40003f46270 */
[----:B------:R-:W-:Y:S02]  /*2ba0*/  FSEL R208, R215, -INF , !P4 ;  /* 0xff800000d7d07808 */ /* 0x000fe40006000000 */
[----:B------:R-:W-:Y:S01]  /*2bb0*/  ISETP.GT.OR P2, PT, R224, 0x39, !P2 ;  /* 0x00000039e000780c */ /* 0x000fe20005744670 */
[----:B------:R-:W5:Y:S01]  /*2bc0*/  MUFU.EX2 R19, R19 ;  /* 0x0000001300137308 */ /* 0x000f620000000800 */
[----:B------:R-:W-:Y:S02]  /*2bd0*/  FSEL R199, R214, -INF , !P3 ;  /* 0xff800000d6c77808 */ /* 0x000fe40005800000 */
[----:B------:R-:W-:-:S03]  /*2be0*/  FSEL R206, R213, -INF , !P2 ;  /* 0xff800000d5ce7808 */ /* 0x000fc60005000000 */
[----:B------:R-:W-:Y:S02]  /*2bf0*/  FFMA.FTZ R199, R199, UR41, -R16 ;  /* 0x00000029c7c77c23 */ /* 0x000fe40008010810 */
[--C-:B------:R-:W-:Y:S01]  /*2c00*/  FFMA.FTZ R207, R206, UR41, -R17.reuse ;  /* 0x00000029cecf7c23 */ /* 0x100fe20008010811 */
[----:B------:R-:W-:Y:S01]  /*2c10*/  FFMA.FTZ R206, R208, UR41, -R17 ;  /* 0x00000029d0ce7c23 */ /* 0x000fe20008010811 */
[----:B------:R-:W5:Y:S08]  /*2c20*/  MUFU.EX2 R203, R203 ;  /* 0x000000cb00cb7308 */ /* 0x000f700000000800 */
[----:B------:R-:W5:Y:S01]  /*2c30*/  MUFU.EX2 R20, R20 ;  /* 0x0000001400147308 */ /* 0x000f620000000800 */
[----:B------:R-:W-:-:S02]  /*2c40*/  WARPGROUP.DEPBAR.LE gsb0, 0x0 ;  /* 0x00008000000079c5 */ /* 0x000fc40000010000 */
[----:B------:R-:W-:-:S05]  /*2c50*/  WARPGROUP.ARRIVE ;  /* 0x00000000000079c5 */ /* 0x000fca0000000000 */
[----:B------:R-:W5:Y:S01]  /*2c60*/  MUFU.EX2 R204, R204 ;  /* 0x000000cc00cc7308 */ /* 0x000f620000000800 */
[----:B------:R-:W-:Y:S01]  /*2c70*/  HGMMA.64x64x16.F32.BF16 R152, gdesc[UR8], R152, gsb0 ;  /* 0x00e00000089879f0 */ /* 0x000fe20008001898 */
[----:B------:R-:W-:Y:S02]  /*2c80*/  UIADD3 UR10, UR5, 0x200, URZ ;  /* 0x00000200050a7890 */ /* 0x000fe4000fffe03f */
[----:B------:R-:W-:-:S04]  /*2c90*/  UIADD3 UR8, UR7, 0x400, URZ ;  /* 0x0000040007087890 */ /* 0x000fc8000fffe03f */
[----:B------:R-:W5:Y:S01]  /*2ca0*/  MUFU.EX2 R21, R21 ;  /* 0x0000001500157308 */ /* 0x000f620000000800 */
[----:B------:R-:W-:Y:S01]  /*2cb0*/  UMOV UR11, 0x40000040 ;  /* 0x40000040000b7882 */ /* 0x000fe20000000000 */
[----:B------:R-:W-:-:S06]  /*2cc0*/  UMOV UR9, 0x40000040 ;  /* 0x4000004000097882 */ /* 0x000fcc0000000000 */
[----:B------:R-:W5:Y:S08]  /*2cd0*/  MUFU.EX2 R16, R210 ;  /* 0x000000d200107308 */ /* 0x000f700000000800 */
[----:B------:R-:W5:Y:S08]  /*2ce0*/  MUFU.EX2 R205, R205 ;  /* 0x000000cd00cd7308 */ /* 0x000f700000000800 */
[----:B------:R-:W5:Y:S01]  /*2cf0*/  MUFU.EX2 R17, R209 ;  /* 0x000000d100117308 */ /* 0x000f620000000800 */
        /* <DEDUP_REMOVED lines=31> */
[----:B------:R-:W1:Y:S04]  /*2ef0*/  LDS.64 R184, [R223+0x28200] ;  /* 0x02820000dfb87984 */ /* 0x000e680000000a00 */
[----:B---3--:R-:W3:Y:S04]  /*2f00*/  LDS.64 R186, [R223+0x28220] ;  /* 0x02822000dfba7984 */ /* 0x008ee80000000a00 */
[----:B------:R-:W2:Y:S04]  /*2f10*/  LDS.64 R188, [R223+0x28240] ;  /* 0x02824000dfbc7984 */ /* 0x000ea80000000a00 */
[----:B------:R-:W5:Y:S04]  /*2f20*/  LDS.64 R194, [R223+0x282a0] ;  /* 0x0282a000dfc27984 */ /* 0x000f680000000a00 */
[----:B------:R-:W5:Y:S04]  /*2f30*/  LDS.64 R190, [R223+0x28260] ;  /* 0x02826000dfbe7984 */ /* 0x000f680000000a00 */
[----:B------:R-:W5:Y:S04]  /*2f40*/  LDS.64 R192, [R223+0x28280] ;  /* 0x02828000dfc07984 */ /* 0x000f680000000a00 */
[----:B------:R-:W5:Y:S04]  /*2f50*/  LDS.64 R196, [R223+0x282c0] ;  /* 0x0282c000dfc47984 */ /* 0x000f680000000a00 */
[----:B----4-:R-:W4:Y:S01]  /*2f60*/  LDS.64 R222, [R223+0x282e0] ;  /* 0x0282e000dfde7984 */ /* 0x010f220000000a00 */
[--C-:B-1----:R-:W-:Y:S01]  /*2f70*/  FADD.FTZ R208, R155, -R185.reuse ;  /* 0x800000b99bd07221 */ /* 0x102fe20000010000 */
[--C-:B------:R-:W-:Y:S01]  /*2f80*/  FADD.FTZ R152, R152, -R184.reuse ;  /* 0x800000b898987221 */ /* 0x100fe20000010000 */
[----:B------:R-:W-:Y:S01]  /*2f90*/  FADD.FTZ R154, R154, -R184 ;  /* 0x800000b89a9a7221 */ /* 0x000fe20000010000 */
[----:B------:R-:W-:Y:S01]  /*2fa0*/  FADD.FTZ R153, R153, -R185 ;  /* 0x800000b999997221 */ /* 0x000fe20000010000 */
[--C-:B---3--:R-:W-:Y:S01]  /*2fb0*/  FADD.FTZ R155, R158, -R186.reuse ;  /* 0x800000ba9e9b7221 */ /* 0x108fe20000010000 */
[--C-:B------:R-:W-:Y:S01]  /*2fc0*/  FADD.FTZ R158, R159, -R187.reuse ;  /* 0x800000bb9f9e7221 */ /* 0x100fe20000010000 */
[----:B------:R-:W-:Y:S01]  /*2fd0*/  FADD.FTZ R184, R156, -R186 ;  /* 0x800000ba9cb87221 */ /* 0x000fe20000010000 */
[----:B------:R-:W-:Y:S01]  /*2fe0*/  FADD.FTZ R185, R157, -R187 ;  /* 0x800000bb9db97221 */ /* 0x000fe20000010000 */
[--C-:B--2---:R-:W-:Y:S01]  /*2ff0*/  FADD.FTZ R161, R161, -R189.reuse ;  /* 0x800000bda1a17221 */ /* 0x104fe20000010000 */
[----:B------:R-:W-:Y:S01]  /*3000*/  FADD.FTZ R163, R163, -R189 ;  /* 0x800000bda3a37221 */ /* 0x000fe20000010000 */
[----:B------:R-:W-:Y:S01]  /*3010*/  FADD.FTZ R159, R162, -R188 ;  /* 0x800000bca29f7221 */ /* 0x000fe20000010000 */
[----:B------:R-:W1:Y:S01]  /*3020*/  MUFU.EX2 R156, R217 ;  /* 0x000000d9009c7308 */ /* 0x000e620000000800 */
[----:B-----5:R-:W-:Y:S01]  /*3030*/  FADD.FTZ R189, R174, -R194 ;  /* 0x800000c2aebd7221 */ /* 0x020fe20000010000 */
[----:B------:R-:W-:Y:S01]  /*3040*/  FADD.FTZ R186, R175, -R195 ;  /* 0x800000c3afba7221 */ /* 0x000fe20000010000 */
[----:B------:R-:W-:Y:S01]  /*3050*/  FMUL.FTZ R152, R5, R152 ;  /* 0x0000009805987220 */ /* 0x000fe20000410000 */
[----:B------:R-:W-:Y:S01]  /*3060*/  FMUL.FTZ R175, R6, R153 ;  /* 0x0000009906af7220 */ /* 0x000fe20000410000 */
[----:B------:R-:W-:Y:S01]  /*3070*/  FADD.FTZ R187, R165, -R191 ;  /* 0x800000bfa5bb7221 */ /* 0x000fe20000010000 */
[----:B------:R-:W-:Y:S01]  /*3080*/  FMUL.FTZ R154, R15, R154 ;  /* 0x0000009a0f9a7220 */ /* 0x000fe20000410000 */
[----:B------:R-:W-:Y:S01]  /*3090*/  FADD.FTZ R160, R160, -R188 ;  /* 0x800000bca0a07221 */ /* 0x000fe20000010000 */
[----:B------:R-:W-:Y:S01]  /*30a0*/  MUFU.EX2 R174, R207 ;  /* 0x000000cf00ae7308 */ /* 0x000fe20000000800 */
[----:B------:R-:W-:Y:S01]  /*30b0*/  FADD.FTZ R165, R170, -R192 ;  /* 0x800000c0aaa57221 */ /* 0x000fe20000010000 */
[----:B------:R-:W-:Y:S01]  /*30c0*/  FADD.FTZ R170, R171, -R193 ;  /* 0x800000c1abaa7221 */ /* 0x000fe20000010000 */
[--C-:B------:R-:W-:Y:S01]  /*30d0*/  FADD.FTZ R164, R164, -R190.reuse ;  /* 0x800000bea4a47221 */ /* 0x100fe20000010000 */
[----:B------:R-:W-:Y:S01]  /*30e0*/  FADD.FTZ R166, R166, -R190 ;  /* 0x800000bea6a67221 */ /* 0x000fe20000010000 */
[--C-:B------:R-:W-:Y:S01]  /*30f0*/  FADD.FTZ R171, R176, -R196.reuse ;  /* 0x800000c4b0ab7221 */ /* 0x100fe20000010000 */
[--C-:B------:R-:W-:Y:S01]  /*3100*/  FADD.FTZ R176, R177, -R197.reuse ;  /* 0x800000c5b1b07221 */ /* 0x100fe20000010000 */
[----:B------:R-:W-:Y:S01]  /*3110*/  FADD.FTZ R179, R179, -R197 ;  /* 0x800000c5b3b37221 */ /* 0x000fe20000010000 */
[----:B------:R-:W2:Y:S01]  /*3120*/  MUFU.EX2 R157, R198 ;  /* 0x000000c6009d7308 */ /* 0x000ea20000000800 */
[----:B------:R-:W-:Y:S01]  /*3130*/  FADD.FTZ R178, R178, -R196 ;  /* 0x800000c4b2b27221 */ /* 0x000fe20000010000 */
[----:B------:R-:W-:Y:S01]  /*3140*/  FMUL.FTZ R197, R201, R208 ;  /* 0x000000d0c9c57220 */ /* 0x000fe20000410000 */
[----:B------:R-:W-:Y:S01]  /*3150*/  F2FP.BF16.F32.PACK_AB R196, R175, R152 ;  /* 0x00000098afc4723e */ /* 0x000fe200000010ff */
[----:B------:R-:W-:Y:S01]  /*3160*/  FADD.FTZ R167, R167, -R191 ;  /* 0x800000bfa7a77221 */ /* 0x000fe20000010000 */
[----:B------:R-:W-:Y:S01]  /*3170*/  FMUL.FTZ R159, R218, R159 ;  /* 0x0000009fda9f7220 */ /* 0x000fe20000410000 */
[----:B------:R-:W-:Y:S01]  /*3180*/  FMUL.FTZ R152, R22, R163 ;  /* 0x000000a316987220 */ /* 0x000fe20000410000 */
[----:B------:R-:W-:Y:S01]  /*3190*/  FADD.FTZ R168, R168, -R192 ;  /* 0x800000c0a8a87221 */ /* 0x000fe20000010000 */
[----:B------:R-:W3:Y:S01]  /*31a0*/  MUFU.EX2 R162, R199 ;  /* 0x000000c700a27308 */ /* 0x000ee20000000800 */
[----:B------:R-:W-:Y:S01]  /*31b0*/  FADD.FTZ R169, R169, -R193 ;  /* 0x800000c1a9a97221 */ /* 0x000fe20000010000 */
[----:B------:R-:W-:Y:S01]  /*31c0*/  FADD.FTZ R172, R172, -R194 ;  /* 0x800000c2acac7221 */ /* 0x000fe20000010000 */
[----:B------:R-:W-:Y:S01]  /*31d0*/  FADD.FTZ R173, R173, -R195 ;  /* 0x800000c3adad7221 */ /* 0x000fe20000010000 */
[--C-:B----4-:R-:W-:Y:S01]  /*31e0*/  FADD.FTZ R180, R180, -R222.reuse ;  /* 0x800000deb4b47221 */ /* 0x110fe20000010000 */
[----:B------:R-:W-:Y:S01]  /*31f0*/  FADD.FTZ R153, R182, -R222 ;  /* 0x800000deb6997221 */ /* 0x000fe20000010000 */
[--C-:B------:R-:W-:Y:S01]  /*3200*/  FADD.FTZ R181, R181, -R223.reuse ;  /* 0x800000dfb5b57221 */ /* 0x100fe20000010000 */
[----:B------:R-:W-:Y:S01]  /*3210*/  FADD.FTZ R183, R183, -R223 ;  /* 0x800000dfb7b77221 */ /* 0x000fe20000010000 */
[----:B------:R-:W4:Y:S01]  /*3220*/  MUFU.EX2 R207, R206 ;  /* 0x000000ce00cf7308 */ /* 0x000f220000000800 */
        /* <DEDUP_REMOVED lines=24> */
[----:B-1----:R-:W-:Y:S01]  /*33b0*/  FMUL.FTZ R179, R156, R179 ;  /* 0x000000b39cb37220 */ /* 0x002fe20000410000 */
[----:B--2---:R-:W-:Y:S01]  /*33c0*/  FMUL.FTZ R180, R157, R180 ;  /* 0x000000b49db47220 */ /* 0x004fe20000410000 */
[----:B---3--:R-:W-:Y:S01]  /*33d0*/  FMUL.FTZ R153, R162, R153 ;  /* 0x00000099a2997220 */ /* 0x008fe20000410000 */
[----:B------:R-:W-:Y:S01]  /*33e0*/  FMUL.FTZ R181, R174, R181 ;  /* 0x000000b5aeb57220 */ /* 0x000fe20000410000 */
[----:B----4-:R-:W-:Y:S01]  /*33f0*/  FMUL.FTZ R152, R207, R183 ;  /* 0x000000b7cf987220 */ /* 0x010fe20000410000 */
        /* <DEDUP_REMOVED lines=46> */
[----:B------:R-:W-:Y:S01]  /*36e0*/  UMOV UR8, UR5 ;  /* 0x0000000500087c82 */ /* 0x000fe20008000000 */
[----:B------:R-:W-:Y:S02]  /*36f0*/  WARPGROUP.DEPBAR.LE gsb0, 0x0 ;  /* 0x00008000000079c5 */ /* 0x000fe40000010000 */
[----:B------:R-:W-:Y:S02]  /*3700*/  F2FP.BF16.F32.PACK_AB R152, R14, R13 ;  /* 0x0000000d0e98723e */ /* 0x000fe400000010ff */
[----:B------:R-:W-:Y:S02]  /*3710*/  F2FP.BF16.F32.PACK_AB R153, R19, R18 ;  /* 0x000000121399723e */ /* 0x000fe400000010ff */
[----:B------:R-:W-:-:S02]  /*3720*/  F2FP.BF16.F32.PACK_AB R154, R204, R203 ;  /* 0x000000cbcc9a723e */ /* 0x000fc400000010ff */
[----:B------:R-:W-:Y:S02]  /*3730*/  F2FP.BF16.F32.PACK_AB R155, R21, R20 ;  /* 0x00000014159b723e */ /* 0x000fe400000010ff */
[----:B------:R-:W-:Y:S02]  /*3740*/  F2FP.BF16.F32.PACK_AB R204, R17, R16 ;  /* 0x0000001011cc723e */ /* 0x000fe400000010ff */
[----:B------:R-:W-:-:S06]  /*3750*/  WARPGROUP.ARRIVE ;  /* 0x00000000000079c5 */ /* 0x000fcc0000000000 */
[----:B------:R-:W-:Y:S01]  /*3760*/  HGMMA.64x128x16.F32.BF16 R88, R152, gdesc[UR8].tnspB, R88, gsb0 ;  /* 0x41e0000898587df0 */ /* 0x000fe20008001858 */
[----:B------:R-:W-:Y:S01]  /*3770*/  UMOV UR10, UR6 ;  /* 0x00000006000a7c82 */ /* 0x000fe20008000000 */
[----:B------:R-:W-:Y:S01]  /*3780*/  UMOV UR11, 0x40000040 ;  /* 0x40000040000b7882 */ /* 0x000fe20000000000 */
[----:B------:R-:W-:Y:S02]  /*3790*/  WARPGROUP.DEPBAR.LE gsb0, 0x0 ;  /* 0x00008000000079c5 */ /* 0x000fe40000010000 */
[----:B------:R-:W-:-:S07]  /*37a0*/  WARPGROUP.ARRIVE ;  /* 0x00000000000079c5 */ /* 0x000fce0000000000 */
        /* <DEDUP_REMOVED lines=65> */
.L_x_1291:
        /* <DEDUP_REMOVED lines=49> */
.L_x_1292:
[----:B------:R-:W-:Y:S01]  /*3ed0*/  UIADD3 UR37, UR37, 0x1, URZ ;  /* 0x0000000125257890 */ /* 0x000fe2000fffe03f */
[----:B------:R-:W-:Y:S02]  /*3ee0*/  VIADD R4, R4, 0x1 ;  /* 0x0000000104047836 */ /* 0x000fe40000000000 */
[----:B------:R-:W-:Y:S01]  /*3ef0*/  VIADD R0, R0, 0x30820 ;  /* 0x0003082000007836 */ /* 0x000fe20000000000 */
[----:B------:R-:W-:Y:S02]  /*3f00*/  UISETP.GE.AND UP0, UPT, UR37, UR36, UPT ;  /* 0x000000242500728c */ /* 0x000fe4000bf06270 */
[----:B------:R-:W-:Y:S02]  /*3f10*/  ISETP.NE.AND P0, PT, R4, 0x2, PT ;  /* 0x000000020400780c */ /* 0x000fe40003f05270 */
[----:B------:R-:W-:Y:S02]  /*3f20*/  PRMT R0, RZ, 0x654, R0 ;  /* 0x00000654ff007816 */ /* 0x000fe40000000000 */
[----:B------:R-:W-:-:S02]  /*3f30*/  PLOP3.LUT P1, PT, PT, PT, UP0, 0x80, 0x0 ;  /* 0x000000000000781c */ /* 0x000fc40003f2f008 */
[----:B-1----:R-:W-:Y:S01]  /*3f40*/  SEL R5, RZ, 0x1, P0 ;  /* 0x00000001ff057807 */ /* 0x002fe20000000000 */
[----:B------:R2:W-:Y:S01]  /*3f50*/  SYNCS.ARRIVE.TRANS64.RED.A1T0 RZ, [R0+URZ], RZ ;  /* 0x000000ff00ff79a7 */ /* 0x0005e2000810043f */
[----:B------:R-:W-:Y:S02]  /*3f60*/  SEL R4, R4, RZ, P0 ;  /* 0x000000ff04047207 */ /* 0x000fe40000000000 */
[----:B------:R-:W-:-:S07]  /*3f70*/  LOP3.LUT R226, R226, R5, RZ, 0x3c, !PT ;  /* 0x00000005e2e27212 */ /* 0x000fce00078e3cff */
[----:B--2---:R-:W-:Y:S05]  /*3f80*/  @!P1 BRA `(.L_x_1293) ;  /* 0xffffffd800789947 */ /* 0x004fea000383ffff */
        /* <DEDUP_REMOVED lines=66> */
.L_x_1275:
[----:B------:R-:W-:Y:S05]  /*43b0*/  @P0 BRA `(.L_x_1294) ;  /* 0x0000000c00a80947 */ /* 0x000fea0003800000 */
[----:B------:R-:W1:Y:S01]  /*43c0*/  S2UR UR4, SR_CgaCtaId ;  /* 0x00000000000479c3 */ /* 0x000e620000008800 */
[----:B------:R-:W-:Y:S02]  /*43d0*/  UMOV UR36, 0x400 ;  /* 0x0000040000247882 */ /* 0x000fe40000000000 */
[----:B-1----:R-:W-:-:S06]  /*43e0*/  ULEA UR36, UR4, UR36, 0x18 ;  /* 0x0000002404247291 */ /* 0x002fcc000f8ec03f */
[----:B------:R-:W-:-:S05]  /*43f0*/  IMAD.U32 R16, RZ, RZ, UR36 ;  /* 0x00000024ff107e24 */ /* 0x000fca000f8e00ff */
        /* <DEDUP_REMOVED lines=18> */
.L_x_1295:
        /* <DEDUP_REMOVED lines=20> */
.L_x_1296:
        /* <DEDUP_REMOVED lines=18> */
.L_x_1297:
        /* <DEDUP_REMOVED lines=18> */
.L_x_1298:
[----:B------:R-:W1:Y:S01]  /*48a0*/  S2R R0, SR_TID.X ;  /* 0x0000000000007919 */ /* 0x000e620000002100 */
        /* <DEDUP_REMOVED lines=17> */
[----:B-1----:R-:W-:Y:S01]  /*49c0*/  VIADD R7, R0, 0xffffff80 ;  /* 0xffffff8000077836 */ /* 0x002fe20000000000 */
        /* <DEDUP_REMOVED lines=8> */
[----:B------:R-:W-:Y:S01]  /*4a50*/  SHF.R.S32.HI R6, RZ, 0x5, R2 ;  /* 0x00000005ff067819 */ /* 0x000fe20000011402 */
        /* <DEDUP_REMOVED lines=125> */
.L_x_1300:
[----:B------:R-:W-:Y:S05]  /*5230*/  BSYNC B0 ;  /* 0x0000000000007941 */ /* 0x000fea0003800000 */
.L_x_1299:
[----:B------:R-:W-:-:S04]  /*5240*/  DEPBAR.LE SB0, 0x0 ;  /* 0x000080000000791a */ /* 0x000fc80000000000 */
[----:B------:R-:W-:Y:S05]  /*5250*/  BRA `(.L_x_1273) ;  /* 0x0000005000647947 */ /* 0x000fea0003800000 */
.L_x_1294:
[----:B------:R-:W1:Y:S01]  /*5260*/  S2R R0, SR_TID.X ;  /* 0x0000000000007919 */ /* 0x000e620000002100 */
[----:B------:R-:W2:Y:S01]  /*5270*/  S2UR UR9, SR_CTAID.Y ;  /* 0x00000000000979c3 */ /* 0x000ea20000002600 */
[----:B------:R-:W-:Y:S01]  /*5280*/  BSSY B0, `(.L_x_1301) ;  /* 0x0000033000007945 */ /* 0x000fe20003800000 */
[----:B------:R-:W3:Y:S06]  /*5290*/  S2R R11, SR_CTAID.X ;  /* 0x00000000000b7919 */ /* 0x000eec0000002500 */
[----:B------:R-:W4:Y:S08]  /*52a0*/  LDC.64 R4, c[0x0][0x820] ;  /* 0x00020800ff047b82 */ /* 0x000f300000000a00 */
[----:B------:R-:W3:Y:S08]  /*52b0*/  LDC.64 R20, c[0x0][0x808] ;  /* 0x00020200ff147b82 */ /* 0x000ef00000000a00 */
[----:B------:R-:W5:Y:S01]  /*52c0*/  S2UR UR8, SR_CTAID.Z ;  /* 0x00000000000879c3 */ /* 0x000f620000002700 */
[----:B--2---:R-:W-:Y:S01]  /*52d0*/  USHF.R.S32.HI UR5, URZ, 0x1f, UR9 ;  /* 0x0000001f3f057899 */ /* 0x004fe20008011409 */
[----:B-1----:R-:W-:-:S06]  /*52e0*/  VIADD R3, R0, 0xffffff80 ;  /* 0xffffff8000037836 */ /* 0x002fcc0000000000 */
[----:B------:R-:W1:Y:S01]  /*52f0*/  LDC.64 R12, c[0x0][0x828] ;  /* 0x00020a00ff0c7b82 */ /* 0x000e620000000a00 */
[----:B------:R-:W-:-:S04]  /*5300*/  SHF.R.S32.HI R0, RZ, 0x1f, R3 ;  /* 0x0000001fff007819 */ /* 0x000fc80000011403 */
[----:B------:R-:W-:Y:S01]  /*5310*/  LEA.HI R8, R0, R3, RZ, 0x4 ;  /* 0x0000000300087211 */ /* 0x000fe200078f20ff */
[----:B---3--:R-:W-:Y:S02]  /*5320*/  IMAD R17, R11, -0x80, R20 ;  /* 0xffffff800b117824 */ /* 0x008fe400078e0214 */
[----:B------:R-:W2:Y:S01]  /*5330*/  LDC.64 R18, c[0x0][0x850] ;  /* 0x00021400ff127b82 */ /* 0x000ea20000000a00 */
[----:B------:R-:W-:Y:S01]  /*5340*/  LOP3.LUT R0, R8, 0x1ffffff0, RZ, 0xc0, !PT ;  /* 0x1ffffff008007812 */ /* 0x000fe200078ec0ff */
[----:B-----5:R-:W-:-:S04]  /*5350*/  USHF.R.S32.HI UR4, URZ, 0x1f, UR8 ;  /* 0x0000001f3f047899 */ /* 0x020fc80008011408 */
[----:B------:R-:W-:Y:S02]  /*5360*/  IMAD.IADD R0, R3, 0x1, -R0 ;  /* 0x0000000103007824 */ /* 0x000fe400078e0a00 */
[----:B------:R-:W3:Y:S02]  /*5370*/  LDC.64 R22, c[0x0][0x858] ;  /* 0x00021600ff167b82 */ /* 0x000ee40000000a00 */
[----:B------:R-:W-:Y:S02]  /*5380*/  IMAD.SHL.U32 R6, R0, 0x8, RZ ;  /* 0x0000000800067824 */ /* 0x000fe400078e00ff */
[----:B----4-:R-:W-:-:S03]  /*5390*/  IMAD R0, R4, UR5, RZ ;  /* 0x0000000504007c24 */ /* 0x010fc6000f8e02ff */
        /* <DEDUP_REMOVED lines=14> */
[----:B-1----:R-:W-:Y:S01]  /*5480*/  IMAD.WIDE.U32 R8, R12, UR8, R2 ;  /* 0x000000080c087c25 */ /* 0x002fe2000f8e0002 */
        /* <DEDUP_REMOVED lines=18> */
.L_x_1302:
[----:B------:R-:W-:Y:S05]  /*55b0*/  BSYNC B0 ;  /* 0x0000000000007941 */ /* 0x000fea0003800000 */
.L_x_1301:
        /* <DEDUP_REMOVED lines=16> */
.L_x_1304:
[----:B------:R-:W-:Y:S05]  /*56c0*/  BSYNC B0 ;  /* 0x0000000000007941 */ /* 0x000fea0003800000 */
.L_x_1303:
[----:B------:R-:W-:Y:S01]  /*56d0*/  BSSY B0, `(.L_x_1305) ;  /* 0x0000010000007945 */ /* 0x000fe20003800000 */
[----:B------:R-:W-:-:S03]  /*56e0*/  ISETP.GE.OR P3, PT, R6, R21, P1 ;  /* 0x000000150600720c */ /* 0x000fc60000f66670 */
[----:B------:R-:W-:Y:S10]  /*56f0*/  @P4 BRA `(.L_x_1306) ;  /* 0x0000000000344947 */ /* 0x000ff40003800000 */
[----:B-1--4-:R-:W-:Y:S01]  /*5700*/  IADD3 R15, P4, R2, 0x20, RZ ;  /* 0x00000020020f7810 */ /* 0x012fe20007f9e0ff */
        /* <DEDUP_REMOVED lines=12> */
.L_x_1306:
[----:B------:R-:W-:Y:S05]  /*57d0*/  BSYNC B0 ;  /* 0x0000000000007941 */ /* 0x000fea0003800000 */
.L_x_1305:
[----:B------:R-:W-:Y:S01]  /*57e0*/  BSSY B0, `(.L_x_1307) ;  /* 0x0000011000007945 */ /* 0x000fe20003800000 */
[----:B------:R-:W-:Y:S01]  /*57f0*/  ISETP.GE.OR P4, PT, R6, R21, P2 ;  /* 0x000000150600720c */ /* 0x000fe20001786670 */
[----:B------:R-:W-:Y:S02]  /*5800*/  VIADD R0, R4, 0x50 ;  /* 0x0000005004007836 */ /* 0x000fe40000000000 */
[----:B------:R-:W-:Y:S10]  /*5810*/  @P3 BRA `(.L_x_1308) ;  /* 0x0000000000343947 */ /* 0x000ff40003800000 */
[----:B-1--4-:R-:W-:Y:S01]  /*5820*/  IADD3 R15, P3, R2, 0x30, RZ ;  /* 0x00000030020f7810 */ /* 0x012fe20007f7e0ff */
        /* <DEDUP_REMOVED lines=12> */
.L_x_1308:
[----:B------:R-:W-:Y:S05]  /*58f0*/  BSYNC B0 ;  /* 0x0000000000007941 */ /* 0x000fea0003800000 */
.L_x_1307:
[----:B------:R-:W-:Y:S01]  /*5900*/  BSSY B0, `(.L_x_1309) ;  /* 0x0000010000007945 */ /* 0x000fe20003800000 */
[----:B------:R-:W-:-:S03]  /*5910*/  ISETP.GE.AND P3, PT, R0, R17, PT ;  /* 0x000000110000720c */ /* 0x000fc60003f66270 */
        /* <DEDUP_REMOVED lines=14> */
.L_x_1310:
[----:B------:R-:W-:Y:S05]  /*5a00*/  BSYNC B0 ;  /* 0x0000000000007941 */ /* 0x000fea0003800000 */
.L_x_1309:
[----:B------:R-:W-:Y:S01]  /*5a10*/  ISETP.GE.OR P4, PT, R6, R21, P3 ;  /* 0x000000150600720c */ /* 0x000fe20001f86670 */
[----:B------:R-:W-:Y:S01]  /*5a20*/  BSSY B0, `(.L_x_1311) ;  /* 0x0000011000007945 */ /* 0x000fe20003800000 */
[----:B--2---:R-:W-:Y:S02]  /*5a30*/  IMAD R16, R18, UR5, RZ ;  /* 0x0000000512107c24 */ /* 0x004fe4000f8e02ff */
[----:B------:R-:W-:-:S09]  /*5a40*/  VIADD R0, R4, 0x60 ;  /* 0x0000006004007836 */ /* 0x000fd20000000000 */
[----:B------:R-:W-:Y:S05]  /*5a50*/  @P4 BRA `(.L_x_1312) ;  /* 0x0000000000344947 */ /* 0x000fea0003800000 */
        /* <DEDUP_REMOVED lines=13> */
.L_x_1312:
[----:B------:R-:W-:Y:S05]  /*5b30*/  BSYNC B0 ;  /* 0x0000000000007941 */ /* 0x000fea0003800000 */
.L_x_1311:
[----:B------:R-:W-:Y:S01]  /*5b40*/  ULDC UR6, c[0x0][0x83c] ;  /* 0x00020f0000067ab9 */ /* 0x000fe20000000800 */
[----:B------:R-:W-:Y:S01]  /*5b50*/  ISETP.GE.AND P4, PT, R0, R17, PT ;  /* 0x000000110000720c */ /* 0x000fe20003f86270 */
[----:B-12-4-:R-:W-:Y:S01]  /*5b60*/  IMAD R15, R19, UR9, R16 ;  /* 0x00000009130f7c24 */ /* 0x016fe2000f8e0210 */
        /* <DEDUP_REMOVED lines=28> */
.L_x_1314:
[----:B------:R-:W-:Y:S05]  /*5d30*/  BSYNC B0 ;  /* 0x0000000000007941 */ /* 0x000fea0003800000 */
.L_x_1313:
[----:B------:R-:W-:Y:S01]  /*5d40*/  ISETP.GE.AND P6, PT, R0, R17, PT ;  /* 0x000000110000720c */ /* 0x000fe20003fc6270 */
[----:B---3--:R-:W-:Y:S01]  /*5d50*/  IMAD R0, R22, UR4, RZ ;  /* 0x0000000416007c24 */ /* 0x008fe2000f8e02ff */
        /* <DEDUP_REMOVED lines=20> */
.L_x_1316:
[----:B------:R-:W-:Y:S05]  /*5ea0*/  BSYNC B0 ;  /* 0x0000000000007941 */ /* 0x000fea0003800000 */
.L_x_1315:
        /* <DEDUP_REMOVED lines=14> */
.L_x_1318:
[----:B------:R-:W-:Y:S05]  /*5f90*/  BSYNC B0 ;  /* 0x0000000000007941 */ /* 0x000fea0003800000 */
.L_x_1317:
        /* <DEDUP_REMOVED lines=16> */
.L_x_1320:
[----:B------:R-:W-:Y:S05]  /*60a0*/  BSYNC B0 ;  /* 0x0000000000007941 */ /* 0x000fea0003800000 */
.L_x_1319:
        /* <DEDUP_REMOVED lines=15> */
.L_x_1322:
[----:B------:R-:W-:Y:S05]  /*61a0*/  BSYNC B0 ;  /* 0x0000000000007941 */ /* 0x000fea0003800000 */
.L_x_1321:
        /* <DEDUP_REMOVED lines=15> */
.L_x_1324:
[----:B------:R-:W-:Y:S05]  /*62a0*/  BSYNC B0 ;  /* 0x0000000000007941 */ /* 0x000fea0003800000 */
.L_x_1323:
        /* <DEDUP_REMOVED lines=15> */
.L_x_1326:
[----:B------:R-:W-:Y:S05]  /*63a0*/  BSYNC B0 ;  /* 0x0000000000007941 */ /* 0x000fea0003800000 */
.L_x_1325:
        /* <DEDUP_REMOVED lines=15> */
.L_x_1328:
[----:B------:R-:W-:Y:S05]  /*64a0*/  BSYNC B0 ;  /* 0x0000000000007941 */ /* 0x000fea0003800000 */
.L_x_1327:
        /* <DEDUP_REMOVED lines=15> */
.L_x_1330:
[----:B------:R-:W-:Y:S05]  /*65a0*/  BSYNC B0 ;  /* 0x0000000000007941 */ /* 0x000fea0003800000 */
.L_x_1329:
        /* <DEDUP_REMOVED lines=15> */
.L_x_1271:
        /* <DEDUP_REMOVED lines=13> */
[----:B------:R-:W-:Y:S02]  /*6770*/  ULDC UR4, c[0x0][0x280] ;  /* 0x0000a00000047ab9 */ /* 0x000fe40000000800 */
[----:B------:R-:W-:-:S04]  /*6780*/  UIADD3 UR5, UR4, 0x3f, URZ ;  /* 0x0000003f04057890 */ /* 0x000fc8000fffe03f */
[----:B------:R-:W-:Y:S01]  /*6790*/  USHF.R.S32.HI UR6, URZ, 0x1f, UR5 ;  /* 0x0000001f3f067899 */ /* 0x000fe20008011405 */
[----:B------:R-:W2:Y:S03]  /*67a0*/  S2UR UR17, SR_CTAID.Y ;  /* 0x00000000001179c3 */ /* 0x000ea60000002600 */
[----:B------:R-:W-:-:S04]  /*67b0*/  ULEA.HI UR5, UR6, UR5, URZ, 0x6 ;  /* 0x0000000506057291 */ /* 0x000fc8000f8f303f */
[----:B------:R-:W-:Y:S01]  /*67c0*/  USHF.R.S32.HI UR5, URZ, 0x6, UR5 ;  /* 0x000000063f057899 */ /* 0x000fe20008011405 */
[----:B-1----:R-:W-:Y:S01]  /*67d0*/  ISETP.LE.AND P0, PT, RZ, UR23, PT ;  /* 0x00000017ff007c0c */ /* 0x002fe2000bf03270 */
[----:B--2---:R-:W-:-:S12]  /*67e0*/  USHF.R.S32.HI UR18, URZ, 0x1f, UR17 ;  /* 0x0000001f3f127899 */ /* 0x004fd80008011411 */
[----:B------:R-:W-:Y:S05]  /*67f0*/  @!P0 BRA `(.L_x_1332) ;  /* 0x00000000002c8947 */ /* 0x000fea0003800000 */
        /* <DEDUP_REMOVED lines=9> */
[----:B------:R-:W-:Y:S01]  /*6890*/  USEL UR11, UR5, UR7, UP0 ;  /* 0x00000007050b7287 */ /* 0x000fe20008000000 */
[----:B------:R-:W-:Y:S11]  /*68a0*/  BRA `(.L_x_1333) ;  /* 0x0000000000047947 */ /* 0x000ff60003800000 */
.L_x_1332:
[----:B------:R-:W-:-:S05]  /*68b0*/  UMOV UR11, UR5 ;  /* 0x00000005000b7c82 */ /* 0x000fca0008000000 */
.L_x_1333:
[----:B------:R-:W-:Y:S01]  /*68c0*/  ULEA UR4, UR23, UR4, 0x7 ;  /* 0x0000000417047291 */ /* 0x000fe2000f8e383f */
[----:B------:R-:W-:Y:S01]  /*68d0*/  ULDC UR6, c[0x0][0x290] ;  /* 0x0000a40000067ab9 */ /* 0x000fe20000000800 */
[----:B------:R-:W-:Y:S01]  /*68e0*/  ULDC UR7, c[0x0][0x74c] ;  /* 0x0001d30000077ab9 */ /* 0x000fe20000000800 */
[----:B------:R-:W-:Y:S01]  /*68f0*/  ULDC.64 UR12, c[0x0][0x2e0] ;  /* 0x0000b800000c7ab9 */ /* 0x000fe20000000a00 */
[----:B------:R-:W-:Y:S01]  /*6900*/  UIADD3 UR8, -UR7, UR4, -UR6 ;  /* 0x0000000407087290 */ /* 0x000fe2000fffe906 */
[----:B------:R-:W-:Y:S02]  /*6910*/  ULDC UR15, c[0x0][0x288] ;  /* 0x0000a200000f7ab9 */ /* 0x000fe40000000800 */
[----:B------:R-:W-:Y:S01]  /*6920*/  ULDC.64 UR6, c[0x0][0x2d8] ;  /* 0x0000b60000067ab9 */ /* 0x000fe20000000a00 */
[----:B------:R-:W-:Y:S02]  /*6930*/  USHF.R.S32.HI UR9, URZ, 0x1f, UR8 ;  /* 0x0000001f3f097899 */ /* 0x000fe40008011408 */
[----:B------:R-:W-:-:S02]  /*6940*/  UIMAD UR4, UR18, UR6, URZ ;  /* 0x00000006120472a4 */ /* 0x000fc4000f8e023f */
[----:B------:R-:W-:Y:S02]  /*6950*/  ULEA.HI UR10, UR9, UR8, URZ, 0x6 ;  /* 0x00000008090a7291 */ /* 0x000fe4000f8f303f */
[----:B------:R-:W-:Y:S02]  /*6960*/  UIMAD.WIDE.U32 UR8, UR17, UR6, URZ ;  /* 0x00000006110872a5 */ /* 0x000fe4000f8e003f */
[----:B------:R-:W-:Y:S02]  /*6970*/  USHF.R.S32.HI UR10, URZ, 0x6, UR10 ;  /* 0x000000063f0a7899 */ /* 0x000fe4000801140a */
[----:B------:R-:W-:Y:S02]  /*6980*/  UIMAD UR4, UR17, UR7, UR4 ;  /* 0x00000007110472a4 */ /* 0x000fe4000f8e0204 */
[----:B------:R-:W-:Y:S02]  /*6990*/  UISETP.LT.AND UP0, UPT, URZ, UR10, UPT ;  /* 0x0000000a3f00728c */ /* 0x000fe4000bf01270 */
[----:B------:R-:W-:-:S02]  /*69a0*/  USHF.R.S32.HI UR7, URZ, 0x1f, UR16 ;  /* 0x0000001f3f077899 */ /* 0x000fc40008011410 */
[----:B------:R-:W-:Y:S02]  /*69b0*/  USEL UR6, URZ, UR10, !UP0 ;  /* 0x0000000a3f067287 */ /* 0x000fe4000c000000 */
[----:B------:R-:W-:Y:S02]  /*69c0*/  UIMAD UR7, UR7, UR12, URZ ;  /* 0x0000000c070772a4 */ /* 0x000fe4000f8e023f */
[----:B------:R-:W-:Y:S02]  /*69d0*/  UISETP.GT.AND UP0, UPT, UR11, UR6, UPT ;  /* 0x000000060b00728c */ /* 0x000fe4000bf04270 */
[----:B------:R-:W-:Y:S02]  /*69e0*/  UIMAD UR10, UR16, UR15, URZ ;  /* 0x0000000f100a72a4 */ /* 0x000fe4000f8e023f */
[----:B------:R-:W-:Y:S02]  /*69f0*/  UIMAD UR14, UR16, UR13, UR7 ;  /* 0x0000000d100e72a4 */ /* 0x000fe4000f8e0207 */
[----:B------:R-:W-:Y:S01]  /*6a00*/  PLOP3.LUT P1, PT, PT, PT, UP0, 0x80, 0x0 ;  /* 0x000000000000781c */ /* 0x000fe20003f2f008 */
[----:B------:R-:W-:-:S02]  /*6a10*/  UIADD3 UR9, UR9, UR4, URZ ;  /* 0x0000000409097290 */ /* 0x000fc4000fffe03f */
[----:B------:R-:W-:Y:S02]  /*6a20*/  UIADD3 UR7, UP1, UR10, UR17, URZ ;  /* 0x000000110a077290 */ /* 0x000fe4000ff3e03f */
[----:B------:R-:W-:Y:S01]  /*6a30*/  UIMAD.WIDE.U32 UR8, UR16, UR12, UR8 ;  /* 0x0000000c100872a5 */ /* 0x000fe2000f8e0008 */
[----:B------:R-:W-:Y:S01]  /*6a40*/  ELECT P0, URZ, PT ;  /* 0x00000000003f782f */ /* 0x000fe20003800000 */
[----:B------:R-:W-:-:S06]  /*6a50*/  ULEA.HI.X.SX32 UR10, UR10, UR18, 0x1, UP1 ;  /* 0x000000120a0a7291 */ /* 0x000fcc00088f0e3f */
[----:B------:R-:W-:Y:S06]  /*6a60*/  @!P1 BRA `(.L_x_1334) ;  /* 0x00000010004c9947 */ /* 0x000fec0003800000 */
[----:B------:R-:W1:Y:S01]  /*6a70*/  S2R R0, SR_TID.X ;  /* 0x0000000000007919 */ /* 0x000e620000002100 */
[----:B------:R-:W-:Y:S02]  /*6a80*/  UIADD3 UR4, -UR6, UR11, URZ ;  /* 0x0000000b06047290 */ /* 0x000fe4000fffe13f */
[----:B------:R-:W-:Y:S02]  /*6a90*/  UIADD3 UR14, UR9, UR14, URZ ;  /* 0x0000000e090e7290 */ /* 0x000fe4000fffe03f */
[----:B------:R-:W-:-:S04]  /*6aa0*/  ULOP3.LUT UR4, UR4, 0x1, URZ, 0xc0, !UPT ;  /* 0x0000000104047892 */ /* 0x000fc8000f8ec03f */
[----:B------:R-:W-:-:S03]  /*6ab0*/  UISETP.NE.U32.AND UP0, UPT, UR4, 0x1, UPT ;  /* 0x000000010400788c */ /* 0x000fc6000bf05070 */
[----:B------:R-:W-:Y:S02]  /*6ac0*/  ULDC UR4, c[0x0][0x760] ;  /* 0x0001d80000047ab9 */ /* 0x000fe40000000800 */
[----:B------:R-:W-:Y:S01]  /*6ad0*/  UIMAD UR15, UR15, UR4, URZ ;  /* 0x000000040f0f72a4 */ /* 0x000fe2000f8e023f */
[----:B------:R-:W-:Y:S02]  /*6ae0*/  PLOP3.LUT P1, PT, PT, PT, UP0, 0x80, 0x0 ;  /* 0x000000000000781c */ /* 0x000fe40003f2f008 */
[----:B-1----:R-:W-:-:S11]  /*6af0*/  LOP3.LUT R9, R0, 0x1f, RZ, 0xc0, !PT ;  /* 0x0000001f00097812 */ /* 0x002fd600078ec0ff */
[----:B------:R-:W-:Y:S05]  /*6b00*/  @P1 BRA `(.L_x_1335) ;  /* 0x00000004006c1947 */ /* 0x000fea0003800000 */
        /* <DEDUP_REMOVED lines=8> */
[----:B------:R-:W-:-:S04]  /*6b90*/  IMAD.U32 R2, RZ, RZ, UR13 ;  /* 0x0000000dff027e24 */ /* 0x000fc8000f8e00ff */
[----:B------:R-:W-:Y:S01]  /*6ba0*/  IMAD.U32 R3, RZ, RZ, UR4 ;  /* 0x00000004ff037e24 */ /* 0x000fe2000f8e00ff */
[----:B------:R-:W-:Y:S06]  /*6bb0*/  @P2 BRA `(.L_x_1337) ;  /* 0x0000000000142947 */ /* 0x000fec0003800000 */
.L_x_1338:
[----:B------:R-:W2:Y:S04]  /*6bc0*/  LDG.E.STRONG.GPU R0, desc[UR46][R2.64] ;  /* 0x0000002e02007981 */ /* 0x000ea8000c1ef900 */
[----:B--2---:R-:W-:Y:S01]  /*6bd0*/  CCTL.IVALL ;  /* 0x00000000ff00798f */ /* 0x004fe20002000000 */
[----:B------:R-:W-:Y:S05]  /*6be0*/  YIELD ;  /* 0x0000000000007946 */ /* 0x000fea0003800000 */
[----:B------:R-:W-:-:S13]  /*6bf0*/  ISETP.NE.AND P1, PT, R0, UR23, PT ;  /* 0x0000001700007c0c */ /* 0x000fda000bf25270 */
[----:B------:R-:W-:Y:S05]  /*6c00*/  @P1 BRA `(.L_x_1338) ;  /* 0xfffffffc00ec1947 */ /* 0x000fea000383ffff */
.L_x_1337:
[----:B------:R-:W-:Y:S05]  /*6c10*/  BSYNC B0 ;  /* 0x0000000000007941 */ /* 0x000fea0003800000 */
.L_x_1336:
[----:B------:R-:W-:-:S03]  /*6c20*/  UMOV UR4, 0xffffffff ;  /* 0xffffffff00047882 */ /* 0x000fc60000000000 */
[----:B------:R-:W-:Y:S05]  /*6c30*/  BRA.DIV UR4, `(.L_x_1339) ;  /* 0x0000003a044c7947 */ /* 0x000fea000b800000 */
[----:B------:R-:W-:Y:S01]  /*6c40*/  NOP ;  /* 0x0000000000007918 */ /* 0x000fe20000000000 */
.L_x_1416:
[----:B------:R-:W-:Y:S01]  /*6c50*/  IMAD.U32 R8, RZ, RZ, UR6 ;  /* 0x00000006ff087e24 */ /* 0x000fe2000f8e00ff */
[----:B------:R-:W-:Y:S05]  /*6c60*/  WARPSYNC.ALL ;  /* 0x0000000000007948 */ /* 0x000fea0003800000 */
[----:B------:R-:W-:Y:S01]  /*6c70*/  BAR.SYNC.DEFER_BLOCKING 0xd, 0xa0 ;  /* 0x0342800000007b1d */ /* 0x000fe20000010000 */
[----:B------:R-:W-:-:S05]  /*6c80*/  IMAD.SHL.U32 R8, R8, 0x2000, RZ ;  /* 0x0000200008087824 */ /* 0x000fca00078e00ff */
        /* <DEDUP_REMOVED lines=18> */
.L_x_1341:
[----:B------:R-:W-:Y:S05]  /*6db0*/  BSYNC B0 ;  /* 0x0000000000007941 */ /* 0x000fea0003800000 */
.L_x_1340:
        /* <DEDUP_REMOVED lines=20> */
.L_x_1343:
[----:B------:R-:W-:Y:S05]  /*6f00*/  BSYNC B0 ;  /* 0x0000000000007941 */ /* 0x000fea0003800000 */
.L_x_1342:
[----:B------:R-:W-:Y:S06]  /*6f10*/  BAR.ARV 0xa, 0xa0 ;  /* 0x0282800000007b1d */ /* 0x000fec0000002000 */
[----:B------:R-:W-:Y:S04]  /*6f20*/  BSSY B0, `(.L_x_1344) ;  /* 0x0000003000007945 */ /* 0x000fe80003800000 */
[----:B------:R-:W-:Y:S05]  /*6f30*/  @!P0 BRA `(.L_x_1345) ;  /* 0x0000000000048947 */ /* 0x000fea0003800000 */
[----:B------:R-:W-:-:S04]  /*6f40*/  DEPBAR.LE SB0, 0x0 ;  /* 0x000080000000791a */ /* 0x000fc80000000000 */
.L_x_1345:
[----:B------:R-:W-:Y:S05]  /*6f50*/  BSYNC B0 ;  /* 0x0000000000007941 */ /* 0x000fea0003800000 */
.L_x_1344:
        /* <DEDUP_REMOVED lines=19> */
.L_x_1347:
[----:B------:R-:W-:Y:S05]  /*7090*/  BSYNC B0 ;  /* 0x0000000000007941 */ /* 0x000fea0003800000 */
.L_x_1346:
[----:B------:R-:W-:Y:S01]  /*70a0*/  UIADD3 UR18, UR6, 0x1, URZ ;  /* 0x0000000106127890 */ /* 0x000fe2000fffe03f */
[----:B------:R-:W-:Y:S11]  /*70b0*/  BRA `(.L_x_1348) ;  /* 0x0000000000047947 */ /* 0x000ff60003800000 */
.L_x_1335:
[----:B------:R-:W-:-:S05]  /*70c0*/  UMOV UR18, UR6 ;  /* 0x0000000600127c82 */ /* 0x000fca0008000000 */
.L_x_1348:
[----:B------:R-:W-:-:S03]  /*70d0*/  UIADD3 UR4, UR6, 0x1, URZ ;  /* 0x0000000106047890 */ /* 0x000fc6000fffe03f */
[----:B------:R-:W-:Y:S01]  /*70e0*/  UMOV UR6, UR18 ;  /* 0x0000001200067c82 */ /* 0x000fe20008000000 */
[----:B------:R-:W-:-:S06]  /*70f0*/  UISETP.NE.AND UP0, UPT, UR11, UR4, UPT ;  /* 0x000000040b00728c */ /* 0x000fcc000bf05270 */
[----:B------:R-:W-:-:S13]  /*7100*/  PLOP3.LUT P1, PT, PT, PT, UP0, 0x80, 0x0 ;  /* 0x000000000000781c */ /* 0x000fda0003f2f008 */
[----:B------:R-:W-:Y:S05]  /*7110*/  @!P1 BRA `(.L_x_1334) ;  /* 0x0000000800a09947 */ /* 0x000fea0003800000 */
[----:B------:R-:W-:Y:S01]  /*7120*/  ULDC.64 UR20, c[0x0][0x2c0] ;  /* 0x0000b00000147ab9 */ /* 0x000fe20000000a00 */
[----:B------:R-:W-:Y:S01]  /*7130*/  UMOV UR4, URZ ;  /* 0x0000003f00047c82 */ /* 0x000fe20008000000 */
[----:B------:R-:W-:Y:S01]  /*7140*/  ULEA UR20, UP0, UR8, UR20, 0x2 ;  /* 0x0000001408147291 */ /* 0x000fe2000f80103f */
[----:B------:R-:W-:-:S03]  /*7150*/  UMOV UR6, UR18 ;  /* 0x0000001200067c82 */ /* 0x000fc60008000000 */
[----:B------:R-:W-:Y:S02]  /*7160*/  ULEA.HI.X UR21, UR8, UR21, UR14, 0x2, UP0 ;  /* 0x0000001508157291 */ /* 0x000fe400080f140e */
[----:B------:R-:W-:-:S04]  /*7170*/  UIADD3 UR20, UP0, UR20, 0x4000, URZ ;  /* 0x0000400014147890 */ /* 0x000fc8000ff1e03f */
[----:B------:R-:W-:-:S12]  /*7180*/  UIADD3.X UR21, URZ, UR21, URZ, UP0, !UPT ;  /* 0x000000153f157290 */ /* 0x000fd800087fe43f */
.L_x_1373:
        /* <DEDUP_REMOVED lines=11> */
.L_x_1351:
[----:B------:R-:W2:Y:S04]  /*7240*/  LDG.E.STRONG.GPU R0, desc[UR46][R2.64] ;  /* 0x0000002e02007981 */ /* 0x000ea8000c1ef900 */
[----:B--2---:R-:W-:Y:S01]  /*7250*/  CCTL.IVALL ;  /* 0x00000000ff00798f */ /* 0x004fe20002000000 */
[----:B------:R-:W-:Y:S05]  /*7260*/  YIELD ;  /* 0x0000000000007946 */ /* 0x000fea0003800000 */
[----:B------:R-:W-:-:S13]  /*7270*/  ISETP.NE.AND P1, PT, R0, UR23, PT ;  /* 0x0000001700007c0c */ /* 0x000fda000bf25270 */
[----:B------:R-:W-:Y:S05]  /*7280*/  @P1 BRA `(.L_x_1351) ;  /* 0xfffffffc00ec1947 */ /* 0x000fea000383ffff */
.L_x_1350:
[----:B------:R-:W-:Y:S05]  /*7290*/  BSYNC B0 ;  /* 0x0000000000007941 */ /* 0x000fea0003800000 */
.L_x_1349:
[----:B------:R-:W-:-:S03]  /*72a0*/  UMOV UR16, 0xffffffff ;  /* 0xffffffff00107882 */ /* 0x000fc60000000000 */
[----:B------:R-:W-:Y:S05]  /*72b0*/  BRA.DIV UR16, `(.L_x_1352) ;  /* 0x0000003210c87947 */ /* 0x000fea000b800000 */
[----:B------:R-:W-:Y:S01]  /*72c0*/  NOP ;  /* 0x0000000000007918 */ /* 0x000fe20000000000 */
.L_x_1419:
[----:B------:R-:W-:Y:S05]  /*72d0*/  WARPSYNC.ALL ;  /* 0x0000000000007948 */ /* 0x000fea0003800000 */
[----:B------:R-:W-:Y:S06]  /*72e0*/  BAR.SYNC.DEFER_BLOCKING 0xd, 0xa0 ;  /* 0x0342800000007b1d */ /* 0x000fec0000010000 */
[----:B------:R-:W-:Y:S04]  /*72f0*/  BSSY B0, `(.L_x_1353) ;  /* 0x0000011000007945 */ /* 0x000fe80003800000 */
[----:B------:R-:W-:Y:S05]  /*7300*/  @!P0 BRA `(.L_x_1354) ;  /* 0x00000000003c8947 */ /* 0x000fea0003800000 */
[----:B------:R-:W1:Y:S01]  /*7310*/  S2UR UR22, SR_CgaCtaId ;  /* 0x00000000001679c3 */ /* 0x000e620000008800 */
[----:B------:R-:W-:Y:S01]  /*7320*/  USHF.L.U32 UR16, UR6, 0xd, URZ ;  /* 0x0000000d06107899 */ /* 0x000fe2000800063f */
        /* <DEDUP_REMOVED lines=11> */
[----:B------:R1:W-:Y:S02]  /*73e0*/  UBLKRED.G.S.ADD.F32.RN [UR16], [UR22], UR24, desc[UR26] ;  /* 0x00001a10160073bb */ /* 0x0003e400080a1418 */
[----:B-1----:R0:W-:Y:S02]  /*73f0*/  UTMACMDFLUSH ;  /* 0x00000000000079b7 */ /* 0x0021e40000000000 */
.L_x_1354:
[----:B------:R-:W-:Y:S05]  /*7400*/  BSYNC B0 ;  /* 0x0000000000007941 */ /* 0x000fea0003800000 */
.L_x_1353:
[----:B------:R-:W-:Y:S01]  /*7410*/  ULEA UR16, UR18, UR4, 0xd ;  /* 0x0000000412107291 */ /* 0x000fe2000f8e683f */
[----:B------:R-:W-:Y:S03]  /*7420*/  BAR.SYNC.DEFER_BLOCKING 0xe, 0xa0 ;  /* 0x0382800000007b1d */ /* 0x000fe60000010000 */
[----:B------:R-:W-:-:S03]  /*7430*/  UIMAD.WIDE UR16, UR16, 0x4, UR20 ;  /* 0x00000004101078a5 */ /* 0x000fc6000f8e0214 */
        /* <DEDUP_REMOVED lines=12> */
.L_x_1356:
[----:B------:R-:W-:Y:S05]  /*7500*/  BSYNC B0 ;  /* 0x0000000000007941 */ /* 0x000fea0003800000 */
.L_x_1355:
[----:B------:R-:W-:Y:S06]  /*7510*/  BAR.ARV 0xa, 0xa0 ;  /* 0x0282800000007b1d */ /* 0x000fec0000002000 */
[----:B------:R-:W-:Y:S04]  /*7520*/  BSSY B0, `(.L_x_1357) ;  /* 0x0000003000007945 */ /* 0x000fe80003800000 */
[----:B------:R-:W-:Y:S05]  /*7530*/  @!P0 BRA `(.L_x_1358) ;  /* 0x0000000000048947 */ /* 0x000fea0003800000 */
[----:B------:R-:W-:-:S04]  /*7540*/  DEPBAR.LE SB0, 0x0 ;  /* 0x000080000000791a */ /* 0x000fc80000000000 */
.L_x_1358:
[----:B------:R-:W-:Y:S05]  /*7550*/  BSYNC B0 ;  /* 0x0000000000007941 */ /* 0x000fea0003800000 */
.L_x_1357:
        /* <DEDUP_REMOVED lines=19> */
.L_x_1360:
[----:B------:R-:W-:Y:S05]  /*7690*/  BSYNC B0 ;  /* 0x0000000000007941 */ /* 0x000fea0003800000 */
.L_x_1359:
        /* <DEDUP_REMOVED lines=9> */
.L_x_1363:
[----:B------:R-:W2:Y:S04]  /*7730*/  LDG.E.STRONG.GPU R0, desc[UR46][R2.64] ;  /* 0x0000002e02007981 */ /* 0x000ea8000c1ef900 */
[----:B--2---:R-:W-:Y:S01]  /*7740*/  CCTL.IVALL ;  /* 0x00000000ff00798f */ /* 0x004fe20002000000 */
[----:B------:R-:W-:Y:S05]  /*7750*/  YIELD ;  /* 0x0000000000007946 */ /* 0x000fea0003800000 */
[----:B------:R-:W-:-:S13]  /*7760*/  ISETP.NE.AND P1, PT, R0, UR23, PT ;  /* 0x0000001700007c0c */ /* 0x000fda000bf25270 */
[----:B------:R-:W-:Y:S05]  /*7770*/  @P1 BRA `(.L_x_1363) ;  /* 0xfffffffc00ec1947 */ /* 0x000fea000383ffff */
.L_x_1362:
[----:B------:R-:W-:Y:S05]  /*7780*/  BSYNC B0 ;  /* 0x0000000000007941 */ /* 0x000fea0003800000 */
.L_x_1361:
[----:B------:R-:W-:-:S03]  /*7790*/  UMOV UR12, 0xffffffff ;  /* 0xffffffff000c7882 */ /* 0x000fc60000000000 */
[----:B------:R-:W-:Y:S05]  /*77a0*/  BRA.DIV UR12, `(.L_x_1364) ;  /* 0x0000002e0ca87947 */ /* 0x000fea000b800000 */
[----:B------:R-:W-:Y:S01]  /*77b0*/  NOP ;  /* 0x0000000000007918 */ /* 0x000fe20000000000 */
.L_x_1422:
[----:B------:R-:W-:Y:S05]  /*77c0*/  WARPSYNC.ALL ;  /* 0x0000000000007948 */ /* 0x000fea0003800000 */
[----:B------:R-:W-:Y:S06]  /*77d0*/  BAR.SYNC.DEFER_BLOCKING 0xd, 0xa0 ;  /* 0x0342800000007b1d */ /* 0x000fec0000010000 */
[----:B------:R-:W-:Y:S04]  /*77e0*/  BSSY B0, `(.L_x_1365) ;  /* 0x000000d000007945 */ /* 0x000fe80003800000 */
[----:B------:R-:W-:Y:S05]  /*77f0*/  @!P0 BRA `(.L_x_1366) ;  /* 0x00000000002c8947 */ /* 0x000fea0003800000 */
[----:B------:R-:W1:Y:S01]  /*7800*/  S2UR UR13, SR_CgaCtaId ;  /* 0x00000000000d79c3 */ /* 0x000e620000008800 */
[----:B------:R-:W-:Y:S01]  /*7810*/  UMOV UR12, 0x400 ;  /* 0x00000400000c7882 */ /* 0x000fe20000000000 */
[----:B------:R-:W-:Y:S01]  /*7820*/  UIADD3 UR24, UP0, UR16, 0x4000, URZ ;  /* 0x0000400010187890 */ /* 0x000fe2000ff1e03f */
[----:B------:R-:W-:Y:S01]  /*7830*/  UMOV UR26, 0x0 ;  /* 0x00000000001a7882 */ /* 0x000fe20000000000 */
[----:B------:R-:W-:Y:S02]  /*7840*/  UMOV UR27, 0x14f00000 ;  /* 0x14f00000001b7882 */ /* 0x000fe40000000000 */
[----:B------:R-:W-:Y:S02]  /*7850*/  UIADD3.X UR25, URZ, UR17, URZ, UP0, !UPT ;  /* 0x000000113f197290 */ /* 0x000fe400087fe43f */
[----:B-1----:R-:W-:-:S03]  /*7860*/  ULEA UR12, UR13, UR12, 0x18 ;  /* 0x0000000c0d0c7291 */ /* 0x002fc6000f8ec03f */
[----:B------:R-:W-:Y:S01]  /*7870*/  UMOV UR13, 0x400 ;  /* 0x00000400000d7882 */ /* 0x000fe20000000000 */
[----:B------:R-:W-:-:S09]  /*7880*/  UIADD3 UR12, UR12, 0x10000, URZ ;  /* 0x000100000c0c7890 */ /* 0x000fd2000fffe03f */
[----:B------:R1:W-:Y:S02]  /*7890*/  UBLKRED.G.S.ADD.F32.RN [UR24], [UR12], UR13, desc[UR26] ;  /* 0x00001a180c0073bb */ /* 0x0003e400080a140d */
[----:B-1----:R0:W-:Y:S02]  /*78a0*/  UTMACMDFLUSH ;  /* 0x00000000000079b7 */ /* 0x0021e40000000000 */
.L_x_1366:
[----:B------:R-:W-:Y:S05]  /*78b0*/  BSYNC B0 ;  /* 0x0000000000007941 */ /* 0x000fea0003800000 */
.L_x_1365:
        /* <DEDUP_REMOVED lines=12> */
[----:B------:R1:W-:Y:S01]  /*7980*/  UBLKRED.G.S.ADD.F32.RN [UR24], [UR12], UR13, desc[UR26] ;  /* 0x00001a180c0073bb */ /* 0x0003e200080a140d */
[----:B------:R0:W-:Y:S01]  /*7990*/  UTMACMDFLUSH ;  /* 0x00000000000079b7 */ /* 0x0001e20000000000 */
[----:B-1----:R-:W-:-:S04]  /*79a0*/  DEPBAR.LE SB0, 0x1 ;  /* 0x000080400000791a */ /* 0x002fc80000000000 */
.L_x_1368:
[----:B------:R-:W-:Y:S05]  /*79b0*/  BSYNC B0 ;  /* 0x0000000000007941 */ /* 0x000fea0003800000 */
.L_x_1367:
[----:B------:R-:W-:Y:S06]  /*79c0*/  BAR.ARV 0xa, 0xa0 ;  /* 0x0282800000007b1d */ /* 0x000fec0000002000 */
[----:B------:R-:W-:Y:S04]  /*79d0*/  BSSY B0, `(.L_x_1369) ;  /* 0x0000003000007945 */ /* 0x000fe80003800000 */
[----:B------:R-:W-:Y:S05]  /*79e0*/  @!P0 BRA `(.L_x_1370) ;  /* 0x0000000000048947 */ /* 0x000fea0003800000 */
[----:B------:R-:W-:-:S04]  /*79f0*/  DEPBAR.LE SB0, 0x0 ;  /* 0x000080000000791a */ /* 0x000fc80000000000 */
.L_x_1370:
[----:B------:R-:W-:Y:S05]  /*7a00*/  BSYNC B0 ;  /* 0x0000000000007941 */ /* 0x000fea0003800000 */
.L_x_1369:
        /* <DEDUP_REMOVED lines=19> */
.L_x_1372:
[----:B------:R-:W-:Y:S05]  /*7b40*/  BSYNC B0 ;  /* 0x0000000000007941 */ /* 0x000fea0003800000 */
.L_x_1371:
[----:B------:R-:W-:Y:S02]  /*7b50*/  UIADD3 UR6, UR6, 0x2, URZ ;  /* 0x0000000206067890 */ /* 0x000fe4000fffe03f */
[----:B------:R-:W-:Y:S02]  /*7b60*/  UIADD3 UR4, UR4, 0x4000, URZ ;  /* 0x0000400004047890 */ /* 0x000fe4000fffe03f */
[----:B------:R-:W-:-:S06]  /*7b70*/  UISETP.GE.AND UP0, UPT, UR6, UR11, UPT ;  /* 0x0000000b0600728c */ /* 0x000fcc000bf06270 */
[----:B------:R-:W-:-:S13]  /*7b80*/  PLOP3.LUT P1, PT, PT, PT, UP0, 0x80, 0x0 ;  /* 0x000000000000781c */ /* 0x000fda0003f2f008 */
[----:B------:R-:W-:Y:S05]  /*7b90*/  @!P1 BRA `(.L_x_1373) ;  /* 0xfffffff4007c9947 */ /* 0x000fea000383ffff */
.L_x_1334:
[----:B------:R-:W-:-:S06]  /*7ba0*/  UISETP.GT.AND UP0, UPT, UR5, UR6, UPT ;  /* 0x000000060500728c */ /* 0x000fcc000bf04270 */
[----:B------:R-:W-:-:S13]  /*7bb0*/  PLOP3.LUT P0, PT, PT, PT, UP0, 0x80, 0x0 ;  /* 0x000000000000781c */ /* 0x000fda0003f0f008 */
[----:B------:R-:W-:Y:S05]  /*7bc0*/  @!P0 BRA `(.L_x_1273) ;  /* 0x0000002800088947 */ /* 0x000fea0003800000 */
[----:B------:R-:W2:Y:S01]  /*7bd0*/  S2R R0, SR_TID.X ;  /* 0x0000000000007919 */ /* 0x000ea20000002100 */
[----:B------:R-:W-:Y:S01]  /*7be0*/  UIADD3 UR4, UR5, -UR6, URZ ;  /* 0x8000000605047290 */ /* 0x000fe2000fffe03f */
[----:B------:R-:W-:Y:S01]  /*7bf0*/  ULDC UR16, c[0x0][0x288] ;  /* 0x0000a20000107ab9 */ /* 0x000fe20000000800 */
[----:B------:R-:W-:Y:S02]  /*7c00*/  ULDC UR17, c[0x0][0x760] ;  /* 0x0001d80000117ab9 */ /* 0x000fe40000000800 */
[----:B------:R-:W-:Y:S02]  /*7c10*/  ULOP3.LUT UR4, UR4, 0x1, URZ, 0xc0, !UPT ;  /* 0x0000000104047892 */ /* 0x000fe4000f8ec03f */
[----:B------:R-:W-:Y:S02]  /*7c20*/  UIMAD UR18, UR16, UR17, URZ ;  /* 0x00000011101272a4 */ /* 0x000fe4000f8e023f */
[----:B------:R-:W-:-:S06]  /*7c30*/  UISETP.NE.U32.AND UP0, UPT, UR4, 0x1, UPT ;  /* 0x000000010400788c */ /* 0x000fcc000bf05070 */
[----:B------:R-:W-:Y:S02]  /*7c40*/  PLOP3.LUT P0, PT, PT, PT, UP0, 0x80, 0x0 ;  /* 0x000000000000781c */ /* 0x000fe40003f0f008 */
[----:B--2---:R-:W-:-:S11]  /*7c50*/  LOP3.LUT R0, R0, 0x1f, RZ, 0xc0, !PT ;  /* 0x0000001f00007812 */ /* 0x004fd600078ec0ff */
[----:B------:R-:W-:Y:S05]  /*7c60*/  @P0 BRA `(.L_x_1374) ;  /* 0x0000000000780947 */ /* 0x000fea0003800000 */
[----:B------:R-:W-:Y:S01]  /*7c70*/  UIMAD UR4, UR18, UR6, URZ ;  /* 0x00000006120472a4 */ /* 0x000fe2000f8e023f */
[----:B------:R-:W-:Y:S01]  /*7c80*/  ISETP.NE.AND P0, PT, R0, RZ, PT ;  /* 0x000000ff0000720c */ /* 0x000fe20003f05270 */
[----:B------:R-:W-:Y:S01]  /*7c90*/  ULDC.64 UR12, c[0x0][0x768] ;  /* 0x0001da00000c7ab9 */ /* 0x000fe20000000a00 */
[----:B------:R-:W-:Y:S01]  /*7ca0*/  BSSY B0, `(.L_x_1375) ;  /* 0x0000019000007945 */ /* 0x000fe20003800000 */
[----:B------:R-:W-:-:S04]  /*7cb0*/  UIADD3 UR8, UP0, UR4, UR7, URZ ;  /* 0x0000000704087290 */ /* 0x000fc8000ff1e03f */
[----:B------:R-:W-:Y:S02]  /*7cc0*/  ULEA.HI.X.SX32 UR9, UR4, UR10, 0x1, UP0 ;  /* 0x0000000a04097291 */ /* 0x000fe400080f0e3f */
[----:B------:R-:W-:Y:S02]  /*7cd0*/  ULEA UR11, UP0, UR8, UR12, 0x2 ;  /* 0x0000000c080b7291 */ /* 0x000fe4000f80103f */
[----:B------:R-:W-:Y:S02]  /*7ce0*/  UIADD3 UR4, UR6, 0x1, URZ ;  /* 0x0000000106047890 */ /* 0x000fe4000fffe03f */
[----:B------:R-:W-:Y:S01]  /*7cf0*/  ULEA.HI.X UR9, UR8, UR13, UR9, 0x2, UP0 ;  /* 0x0000000d08097291 */ /* 0x000fe200080f1409 */
[----:B------:R-:W-:Y:S01]  /*7d00*/  NOP ;  /* 0x0000000000007918 */ /* 0x000fe20000000000 */
[----:B------:R-:W-:Y:S10]  /*7d10*/  @P0 BRA `(.L_x_1376) ;  /* 0x0000000000440947 */ /* 0x000ff40003800000 */
        /* <DEDUP_REMOVED lines=9> */
[----:B-1----:R-:W1:Y:S01]  /*7db0*/  S2R R2, SR_LANEID ;  /* 0x0000000000027919 */ /* 0x002e620000000000 */
[----:B------:R-:W-:Y:S01]  /*7dc0*/  VOTEU.ANY UR8, UPT, PT ;  /* 0x0000000000087886 */ /* 0x000fe200038e0100 */
[----:B------:R-:W-:Y:S01]  /*7dd0*/  IMAD.U32 R3, RZ, RZ, UR9 ;  /* 0x00000009ff037e24 */ /* 0x000fe2000f8e00ff */
[----:B------:R-:W-:-:S02]  /*7de0*/  UFLO.U32 UR12, UR8 ;  /* 0x00000008000c72bd */ /* 0x000fc400080e0000 */
[----:B------:R-:W2:Y:S04]  /*7df0*/  POPC R5, UR8 ;  /* 0x0000000800057d09 */ /* 0x000ea80008000000 */
[----:B-1----:R-:W-:Y:S01]  /*7e00*/  ISETP.EQ.U32.AND P0, PT, R2, UR12, PT ;  /* 0x0000000c02007c0c */ /* 0x002fe2000bf02070 */
[----:B------:R-:W-:-:S12]  /*7e10*/  IMAD.U32 R2, RZ, RZ, UR11 ;  /* 0x0000000bff027e24 */ /* 0x000fd8000f8e00ff */
[----:B--2---:R2:W-:Y:S02]  /*7e20*/  @P0 REDG.E.ADD.S32.STRONG.GPU desc[UR46][R2.64], R5 ;  /* 0x000000050200098e */ /* 0x0045e4000c10e3ae */
.L_x_1376:
[----:B------:R-:W-:Y:S05]  /*7e30*/  BSYNC B0 ;  /* 0x0000000000007941 */ /* 0x000fea0003800000 */
.L_x_1375:
[----:B------:R-:W-:Y:S05]  /*7e40*/  BRA `(.L_x_1377) ;  /* 0x0000000000047947 */ /* 0x000fea0003800000 */
.L_x_1374:
[----:B------:R-:W-:-:S05]  /*7e50*/  UMOV UR4, UR6 ;  /* 0x0000000600047c82 */ /* 0x000fca0008000000 */
.L_x_1377:
[----:B------:R-:W-:-:S04]  /*7e60*/  UIADD3 UR8, UR6, 0x1, URZ ;  /* 0x0000000106087890 */ /* 0x000fc8000fffe03f */
[----:B------:R-:W-:-:S06]  /*7e70*/  UISETP.NE.AND UP0, UPT, UR5, UR8, UPT ;  /* 0x000000080500728c */ /* 0x000fcc000bf05270 */
[----:B------:R-:W-:-:S13]  /*7e80*/  PLOP3.LUT P0, PT, PT, PT, UP0, 0x80, 0x0 ;  /* 0x000000000000781c */ /* 0x000fda0003f0f008 */
[----:B------:R-:W-:Y:S05]  /*7e90*/  @!P0 BRA `(.L_x_1273) ;  /* 0x0000002400548947 */ /* 0x000fea0003800000 */
[----:B------:R-:W-:Y:S01]  /*7ea0*/  UIADD3 UR8, UR4, 0x1, URZ ;  /* 0x0000000104087890 */ /* 0x000fe2000fffe03f */
[----:B------:R-:W-:Y:S01]  /*7eb0*/  ISETP.NE.AND P1, PT, R0, RZ, PT ;  /* 0x000000ff0000720c */ /* 0x000fe20003f25270 */
[----:B------:R-:W-:Y:S02]  /*7ec0*/  UIMAD UR9, UR4, UR16, URZ ;  /* 0x00000010040972a4 */ /* 0x000fe4000f8e023f */
[----:B------:R-:W-:Y:S02]  /*7ed0*/  UIADD3 UR11, -UR5, UR4, URZ ;  /* 0x00000004050b7290 */ /* 0x000fe4000fffe13f */
[----:B------:R-:W-:Y:S02]  /*7ee0*/  UIMAD UR8, UR18, UR8, URZ ;  /* 0x00000008120872a4 */ /* 0x000fe4000f8e023f */
[----:B------:R-:W-:Y:S01]  /*7ef0*/  UIMAD UR9, UR9, UR17, URZ ;  /* 0x00000011090972a4 */ /* 0x000fe2000f8e023f */
[----:B------:R-:W-:-:S11]  /*7f00*/  ULDC.64 UR20, c[0x0][0x768] ;  /* 0x0001da0000147ab9 */ /* 0x000fd60000000a00 */
.L_x_1382:
[----:B------:R-:W-:Y:S01]  /*7f10*/  UIADD3 UR12, UP0, UR9, UR7, URZ ;  /* 0x00000007090c7290 */ /* 0x000fe2000ff1e03f */
[----:B------:R-:W-:-:S03]  /*7f20*/  NOP ;  /* 0x0000000000007918 */ /* 0x000fc60000000000 */
[----:B------:R-:W-:Y:S01]  /*7f30*/  ULEA.HI.X.SX32 UR13, UR9, UR10, 0x1, UP0 ;  /* 0x0000000a090d7291 */ /* 0x000fe200080f0e3f */
[----:B------:R-:W-:Y:S01]  /*7f40*/  BSSY B0, `(.L_x_1378) ;  /* 0x0000015000007945 */ /* 0x000fe20003800000 */
[----:B------:R-:W-:-:S04]  /*7f50*/  ULEA UR15, UP0, UR12, UR20, 0x2 ;  /* 0x000000140c0f7291 */ /* 0x000fc8000f80103f */
[----:B------:R-:W-:Y:S01]  /*7f60*/  ULEA.HI.X UR13, UR12, UR21, UR13, 0x2, UP0 ;  /* 0x000000150c0d7291 */ /* 0x000fe200080f140d */
[----:B---34-:R-:W-:Y:S11]  /*7f70*/  @P1 BRA `(.L_x_1379) ;  /* 0x0000000000441947 */ /* 0x018ff60003800000 */
[----:B------:R-:W-:Y:S01]  /*7f80*/  @!PT LDS RZ, [RZ] ;  /* 0x00000000fffff984 */ /* 0x000fe20000000800 */
[----:B------:R-:W-:Y:S01]  /*7f90*/  @!PT LDS RZ, [RZ] ;  /* 0x00000000fffff984 */ /* 0x000fe20000000800 */
[----:B------:R-:W-:Y:S01]  /*7fa0*/  @!PT LDS RZ, [RZ] ;  /* 0x00000000fffff984 */ /* 0x000fe20000000800 */
[----:B------:R-:W-:Y:S01]  /*7fb0*/  @!PT LDS RZ, [RZ] ;  /* 0x00000000fffff984 */ /* 0x000fe20000000800 */
[----:B------:R3:W-:Y:S06]  /*7fc0*/  MEMBAR.ALL.CTA ;  /* 0x0000000000007992 */ /* 0x0007ec0000008000 */
[----:B---3--:R-:W-:Y:S06]  /*7fd0*/  MEMBAR.ALL.GPU ;  /* 0x0000000000007992 */ /* 0x008fec000000a000 */
[----:B------:R-:W-:-:S00]  /*7fe0*/  ERRBAR ;  /* 0x00000000000079ab */ /* 0x000fc00000000000 */
[----:B------:R-:W-:Y:S06]  /*7ff0*/  CGAERRBAR ;  /* 0x00000000000075ab */ /* 0x000fec0000000000 */
[----:B012345:R-:W-:Y:S01]  /*8000*/  CCTL.IVALL ;  /* 0x00000000ff00798f */ /* 0x03ffe20002000000 */
[----:B------:R-:W3:Y:S01]  /*8010*/  S2R R0, SR_LANEID ;  /* 0x0000000000007919 */ /* 0x000ee20000000000 */
[----:B------:R-:W-:Y:S01]  /*8020*/  VOTEU.ANY UR12, UPT, PT ;  /* 0x00000000000c7886 */ /* 0x000fe200038e0100 */
[----:B-12---:R-:W-:Y:S01]  /*8030*/  IMAD.U32 R2, RZ, RZ, UR15 ;  /* 0x0000000fff027e24 */ /* 0x006fe2000f8e00ff */
[----:B------:R-:W-:-:S02]  /*8040*/  UFLO.U32 UR14, UR12 ;  /* 0x0000000c000e72bd */ /* 0x000fc400080e0000 */
[----:B------:R-:W1:Y:S01]  /*8050*/  POPC R5, UR12 ;  /* 0x0000000c00057d09 */ /* 0x000e620008000000 */
[----:B------:R-:W-:-:S03]  /*8060*/  IMAD.U32 R3, RZ, RZ, UR13 ;  /* 0x0000000dff037e24 */ /* 0x000fc6000f8e00ff */
[----:B---3--:R-:W-:-:S13]  /*8070*/  ISETP.EQ.U32.AND P0, PT, R0, UR14, PT ;  /* 0x0000000e00007c0c */ /* 0x008fda000bf02070 */
[----:B-1----:R3:W-:Y:S02]  /*8080*/  @P0 REDG.E.ADD.S32.STRONG.GPU desc[UR46][R2.64], R5 ;  /* 0x000000050200098e */ /* 0x0027e4000c10e3ae */
.L_x_1379:
[----:B------:R-:W-:Y:S05]  /*8090*/  BSYNC B0 ;  /* 0x0000000000007941 */ /* 0x000fea0003800000 */
.L_x_1378:
[----:B------:R-:W-:Y:S01]  /*80a0*/  UIADD3 UR12, UP0, UR8, UR7, URZ ;  /* 0x00000007080c7290 */ /* 0x000fe2000ff1e03f */
[----:B------:R-:W-:-:S03]  /*80b0*/  NOP ;  /* 0x0000000000007918 */ /* 0x000fc60000000000 */
[----:B------:R-:W-:Y:S01]  /*80c0*/  ULEA.HI.X.SX32 UR13, UR8, UR10, 0x1, UP0 ;  /* 0x0000000a080d7291 */ /* 0x000fe200080f0e3f */
[----:B------:R-:W-:Y:S01]  /*80d0*/  BSSY B0, `(.L_x_1380) ;  /* 0x0000015000007945 */ /* 0x000fe20003800000 */
[----:B------:R-:W-:-:S04]  /*80e0*/  ULEA UR15, UP0, UR12, UR20, 0x2 ;  /* 0x000000140c0f7291 */ /* 0x000fc8000f80103f */
[----:B------:R-:W-:Y:S01]  /*80f0*/  ULEA.HI.X UR13, UR12, UR21, UR13, 0x2, UP0 ;  /* 0x000000150c0d7291 */ /* 0x000fe200080f140d */
[----:B------:R-:W-:Y:S11]  /*8100*/  @P1 BRA `(.L_x_1381) ;  /* 0x0000000000441947 */ /* 0x000ff60003800000 */
[----:B------:R-:W-:Y:S01]  /*8110*/  @!PT LDS RZ, [RZ] ;  /* 0x00000000fffff984 */ /* 0x000fe20000000800 */
[----:B------:R-:W-:Y:S01]  /*8120*/  @!PT LDS RZ, [RZ] ;  /* 0x00000000fffff984 */ /* 0x000fe20000000800 */
[----:B------:R-:W-:Y:S01]  /*8130*/  @!PT LDS RZ, [RZ] ;  /* 0x00000000fffff984 */ /* 0x000fe20000000800 */
[----:B------:R-:W-:Y:S01]  /*8140*/  @!PT LDS RZ, [RZ] ;  /* 0x00000000fffff984 */ /* 0x000fe20000000800 */
[----:B------:R4:W-:Y:S06]  /*8150*/  MEMBAR.ALL.CTA ;  /* 0x0000000000007992 */ /* 0x0009ec0000008000 */
[----:B----4-:R-:W-:Y:S06]  /*8160*/  MEMBAR.ALL.GPU ;  /* 0x0000000000007992 */ /* 0x010fec000000a000 */
[----:B------:R-:W-:-:S00]  /*8170*/  ERRBAR ;  /* 0x00000000000079ab */ /* 0x000fc00000000000 */
[----:B------:R-:W-:Y:S06]  /*8180*/  CGAERRBAR ;  /* 0x00000000000075ab */ /* 0x000fec0000000000 */
[----:B012345:R-:W-:Y:S01]  /*8190*/  CCTL.IVALL ;  /* 0x00000000ff00798f */ /* 0x03ffe20002000000 */
[----:B------:R-:W4:Y:S01]  /*81a0*/  S2R R0, SR_LANEID ;  /* 0x0000000000007919 */ /* 0x000f220000000000 */
[----:B------:R-:W-:Y:S01]  /*81b0*/  VOTEU.ANY UR12, UPT, PT ;  /* 0x00000000000c7886 */ /* 0x000fe200038e0100 */
[----:B-123--:R-:W-:Y:S01]  /*81c0*/  IMAD.U32 R2, RZ, RZ, UR15 ;  /* 0x0000000fff027e24 */ /* 0x00efe2000f8e00ff */
[----:B------:R-:W-:-:S02]  /*81d0*/  UFLO.U32 UR14, UR12 ;  /* 0x0000000c000e72bd */ /* 0x000fc400080e0000 */
[----:B------:R-:W1:Y:S01]  /*81e0*/  POPC R5, UR12 ;  /* 0x0000000c00057d09 */ /* 0x000e620008000000 */
[----:B------:R-:W-:-:S03]  /*81f0*/  IMAD.U32 R3, RZ, RZ, UR13 ;  /* 0x0000000dff037e24 */ /* 0x000fc6000f8e00ff */
[----:B----4-:R-:W-:-:S13]  /*8200*/  ISETP.EQ.U32.AND P0, PT, R0, UR14, PT ;  /* 0x0000000e00007c0c */ /* 0x010fda000bf02070 */
[----:B-1----:R4:W-:Y:S02]  /*8210*/  @P0 REDG.E.ADD.S32.STRONG.GPU desc[UR46][R2.64], R5 ;  /* 0x000000050200098e */ /* 0x0029e4000c10e3ae */
.L_x_1381:
[----:B------:R-:W-:Y:S05]  /*8220*/  BSYNC B0 ;  /* 0x0000000000007941 */ /* 0x000fea0003800000 */
.L_x_1380:
[----:B------:R-:W-:Y:S02]  /*8230*/  UIADD3 UR11, UR11, 0x2, URZ ;  /* 0x000000020b0b7890 */ /* 0x000fe4000fffe03f */
[----:B------:R-:W-:Y:S02]  /*8240*/  ULEA UR8, UR18, UR8, 0x1 ;  /* 0x0000000812087291 */ /* 0x000fe4000f8e083f */
[----:B------:R-:W-:Y:S02]  /*8250*/  ULEA UR9, UR18, UR9, 0x1 ;  /* 0x0000000912097291 */ /* 0x000fe4000f8e083f */
[----:B------:R-:W-:-:S13]  /*8260*/  ISETP.NE.AND P0, PT, RZ, UR11, PT ;  /* 0x0000000bff007c0c */ /* 0x000fda000bf05270 */
[----:B------:R-:W-:Y:S05]  /*8270*/  @!P0 BRA `(.L_x_1273) ;  /* 0x00000020005c8947 */ /* 0x000fea0003800000 */
[----:B------:R-:W-:Y:S05]  /*8280*/  BRA `(.L_x_1382) ;  /* 0xfffffffc00207947 */ /* 0x000fea000383ffff */
.L_x_1331:
        /* <DEDUP_REMOVED lines=33> */
.L_x_1384:
        /* <DEDUP_REMOVED lines=43> */
.L_x_1423:
        /* <DEDUP_REMOVED lines=15> */
.L_x_1387:
        /* <DEDUP_REMOVED lines=98> */
.L_x_1398:
[----:B--234-:R-:W-:-:S04]  /*8e60*/  SHF.L.U32 R21, R11, 0x1f, RZ ;  /* 0x0000001f0b157819 */ /* 0x01cfc800000006ff */
[----:B------:R-:W1:Y:S02]  /*8e70*/  SYNCS.PHASECHK.TRANS64.TRYWAIT P1, [R16+URZ+0x30840], R21 ;  /* 0x03084015100075a7 */ /* 0x000e64000802017f */
[----:B-1----:R-:W-:Y:S05]  /*8e80*/  @!P1 BRA `(.L_x_1390) ;  /* 0x0000001800209947 */ /* 0x002fea0003800000 */
.L_x_1424:
[----:B------:R-:W-:Y:S05]  /*8e90*/  @P0 BRA `(.L_x_1391) ;  /* 0x0000000000140947 */ /* 0x000fea0003800000 */
[----:B------:R-:W-:Y:S01]  /*8ea0*/  ISETP.NE.AND P1, PT, R6, RZ, PT ;  /* 0x000000ff0600720c */ /* 0x000fe20003f25270 */
[----:B------:R-:W-:-:S04]  /*8eb0*/  IMAD.MOV.U32 R3, RZ, RZ, 0x4100 ;  /* 0x00004100ff037424 */ /* 0x000fc800078e00ff */
[----:B------:R3:W-:Y:S08]  /*8ec0*/  SYNCS.ARRIVE.TRANS64 RZ, [R16+URZ+0x30830], R3 ;  /* 0x0308300310ff79a7 */ /* 0x0007f0000800003f */
[----:B------:R-:W-:Y:S05]  /*8ed0*/  @!P1 BRA `(.L_x_1391) ;  /* 0x0000000000049947 */ /* 0x000fea0003800000 */
[----:B------:R-:W-:Y:S01]  /*8ee0*/  BPT.TRAP 0x1 ;  /* 0x000000040000795c */ /* 0x000fe20000300000 */
.L_x_1391:
        /* <DEDUP_REMOVED lines=36> */
.L_x_1425:
[----:B------:R-:W-:Y:S05]  /*9130*/  @P0 BRA `(.L_x_1393) ;  /* 0x0000000000140947 */ /* 0x000fea0003800000 */
[----:B------:R-:W-:Y:S01]  /*9140*/  ISETP.NE.AND P1, PT, R6, RZ, PT ;  /* 0x000000ff0600720c */ /* 0x000fe20003f25270 */
[----:B------:R-:W-:-:S04]  /*9150*/  IMAD.MOV.U32 R2, RZ, RZ, 0x4100 ;  /* 0x00004100ff027424 */ /* 0x000fc800078e00ff */
[----:B------:R3:W-:Y:S08]  /*9160*/  SYNCS.ARRIVE.TRANS64 RZ, [R16+URZ+0x30818], R2 ;  /* 0x0308180210ff79a7 */ /* 0x0007f0000800003f */
[----:B------:R-:W-:Y:S05]  /*9170*/  @!P1 BRA `(.L_x_1393) ;  /* 0x0000000000049947 */ /* 0x000fea0003800000 */
[----:B------:R-:W-:Y:S01]  /*9180*/  BPT.TRAP 0x1 ;  /* 0x000000040000795c */ /* 0x000fe20000300000 */
.L_x_1393:
        /* <DEDUP_REMOVED lines=36> */
.L_x_1426:
[----:B------:R-:W-:Y:S05]  /*93d0*/  @P0 BRA `(.L_x_1395) ;  /* 0x0000000000140947 */ /* 0x000fea0003800000 */
[----:B------:R-:W-:Y:S01]  /*93e0*/  ISETP.NE.AND P1, PT, R6, RZ, PT ;  /* 0x000000ff0600720c */ /* 0x000fe20003f25270 */
[----:B-123--:R-:W-:-:S04]  /*93f0*/  IMAD.MOV.U32 R21, RZ, RZ, 0x4100 ;  /* 0x00004100ff157424 */ /* 0x00efc800078e00ff */
[----:B------:R4:W-:Y:S08]  /*9400*/  SYNCS.ARRIVE.TRANS64 RZ, [R16+URZ+0x30838], R21 ;  /* 0x0308381510ff79a7 */ /* 0x0009f0000800003f */
[----:B------:R-:W-:Y:S05]  /*9410*/  @!P1 BRA `(.L_x_1395) ;  /* 0x0000000000049947 */ /* 0x000fea0003800000 */
[----:B------:R-:W-:Y:S01]  /*9420*/  BPT.TRAP 0x1 ;  /* 0x000000040000795c */ /* 0x000fe20000300000 */
.L_x_1395:
        /* <DEDUP_REMOVED lines=31> */
.L_x_1428:
[----:B------:R-:W-:Y:S05]  /*9620*/  @P0 BRA `(.L_x_1397) ;  /* 0x0000000000140947 */ /* 0x000fea0003800000 */
[----:B------:R-:W-:Y:S01]  /*9630*/  ISETP.NE.AND P1, PT, R6, RZ, PT ;  /* 0x000000ff0600720c */ /* 0x000fe20003f25270 */
[----:B------:R-:W-:-:S04]  /*9640*/  IMAD.MOV.U32 R5, RZ, RZ, 0x4100 ;  /* 0x00004100ff057424 */ /* 0x000fc800078e00ff */
[----:B------:R1:W-:Y:S08]  /*9650*/  SYNCS.ARRIVE.TRANS64 RZ, [R16+URZ+0x30810], R5 ;  /* 0x0308100510ff79a7 */ /* 0x0003f0000800003f */
[----:B------:R-:W-:Y:S05]  /*9660*/  @!P1 BRA `(.L_x_1397) ;  /* 0x0000000000049947 */ /* 0x000fea0003800000 */
[----:B------:R-:W-:Y:S01]  /*9670*/  BPT.TRAP 0x1 ;  /* 0x000000040000795c */ /* 0x000fe20000300000 */
.L_x_1397:
        /* <DEDUP_REMOVED lines=37> */
.L_x_1389:
[----:B------:R-:W3:Y:S02]  /*98d0*/  LDL.LU R4, [R1+0x4] ;  /* 0x0000040001047983 */ /* 0x000ee40000300800 */
[----:B---3--:R-:W-:Y:S02]  /*98e0*/  ISETP.NE.AND P1, PT, R4, RZ, PT ;  /* 0x000000ff0400720c */ /* 0x008fe40003f25270 */
[----:B------:R1:W5:Y:S11]  /*98f0*/  LDL R4, [R1] ;  /* 0x0000000001047983 */ /* 0x0003760000100800 */
[----:B-1----:R-:W-:Y:S05]  /*9900*/  @!P1 BRA `(.L_x_1388) ;  /* 0x0000000400489947 */ /* 0x002fea0003800000 */
[----:B------:R-:W-:-:S04]  /*9910*/  SHF.L.U32 R13, R11, 0x1f, RZ ;  /* 0x0000001f0b0d7819 */ /* 0x000fc800000006ff */
[----:B------:R-:W1:Y:S02]  /*9920*/  SYNCS.PHASECHK.TRANS64.TRYWAIT P1, [R16+URZ+0x30840], R13 ;  /* 0x0308400d100075a7 */ /* 0x000e64000802017f */
[----:B-1----:R-:W-:Y:S05]  /*9930*/  @!P1 BRA `(.L_x_1399) ;  /* 0x0000000c00c89947 */ /* 0x002fea0003800000 */
.L_x_1429:
[----:B------:R-:W-:Y:S05]  /*9940*/  @P0 BRA `(.L_x_1400) ;  /* 0x0000000000140947 */ /* 0x000fea0003800000 */
[----:B------:R-:W-:Y:S01]  /*9950*/  ISETP.NE.AND P1, PT, R6, RZ, PT ;  /* 0x000000ff0600720c */ /* 0x000fe20003f25270 */
[----:B--2---:R-:W-:-:S04]  /*9960*/  IMAD.MOV.U32 R5, RZ, RZ, 0x4100 ;  /* 0x00004100ff057424 */ /* 0x004fc800078e00ff */
[----:B------:R3:W-:Y:S08]  /*9970*/  SYNCS.ARRIVE.TRANS64 RZ, [R16+URZ+0x30830], R5 ;  /* 0x0308300510ff79a7 */ /* 0x0007f0000800003f */
[----:B------:R-:W-:Y:S05]  /*9980*/  @!P1 BRA `(.L_x_1400) ;  /* 0x0000000000049947 */ /* 0x000fea0003800000 */
[----:B------:R-:W-:Y:S01]  /*9990*/  BPT.TRAP 0x1 ;  /* 0x000000040000795c */ /* 0x000fe20000300000 */
.L_x_1400:
        /* <DEDUP_REMOVED lines=33> */
.L_x_1430:
[----:B------:R-:W-:Y:S05]  /*9bb0*/  @P0 BRA `(.L_x_1402) ;  /* 0x0000000000140947 */ /* 0x000fea0003800000 */
[----:B------:R-:W-:Y:S01]  /*9bc0*/  ISETP.NE.AND P0, PT, R6, RZ, PT ;  /* 0x000000ff0600720c */ /* 0x000fe20003f05270 */
[----:B------:R-:W-:-:S04]  /*9bd0*/  IMAD.MOV.U32 R5, RZ, RZ, 0x4100 ;  /* 0x00004100ff057424 */ /* 0x000fc800078e00ff */
[----:B------:R3:W-:Y:S08]  /*9be0*/  SYNCS.ARRIVE.TRANS64 RZ, [R16+URZ+0x30818], R5 ;  /* 0x0308180510ff79a7 */ /* 0x0007f0000800003f */
[----:B------:R-:W-:Y:S05]  /*9bf0*/  @!P0 BRA `(.L_x_1402) ;  /* 0x0000000000048947 */ /* 0x000fea0003800000 */
[----:B------:R-:W-:Y:S01]  /*9c00*/  BPT.TRAP 0x1 ;  /* 0x000000040000795c */ /* 0x000fe20000300000 */
.L_x_1402:
        /* <DEDUP_REMOVED lines=34> */
.L_x_1388:
[----:B------:R-:W3:Y:S01]  /*9e30*/  S2R R0, SR_TID.X ;  /* 0x0000000000007919 */ /* 0x000ee20000002100 */
[----:B------:R-:W-:Y:S01]  /*9e40*/  IMAD R3, R19, 0x8, R16 ;  /* 0x0000000813037824 */ /* 0x000fe200078e0210 */
[----:B---3--:R-:W-:Y:S02]  /*9e50*/  LOP3.LUT R2, R0, 0x7f, RZ, 0xc0, !PT ;  /* 0x0000007f00027812 */ /* 0x008fe400078ec0ff */
[----:B------:R-:W-:Y:S02]  /*9e60*/  SHF.L.U32 R0, R11, 0x1f, RZ ;  /* 0x0000001f0b007819 */ /* 0x000fe400000006ff */
[----:B------:R-:W-:Y:S02]  /*9e70*/  ISETP.NE.AND P1, PT, R2, RZ, PT ;  /* 0x000000ff0200720c */ /* 0x000fe40003f25270 */
[----:B------:R-:W3:Y:S02]  /*9e80*/  SYNCS.PHASECHK.TRANS64.TRYWAIT P0, [R3+URZ+0x30840], R0 ;  /* 0x03084000030075a7 */ /* 0x000ee4000800017f */
[----:B---3--:R-:W-:Y:S09]  /*9e90*/  @!P0 BRA `(.L_x_1403) ;  /* 0x0000000800988947 */ /* 0x008ff20003800000 */
.L_x_1431:
[----:B------:R-:W-:Y:S05]  /*9ea0*/  @P1 BRA `(.L_x_1404) ;  /* 0x0000000000181947 */ /* 0x000fea0003800000 */
[----:B------:R-:W1:Y:S01]  /*9eb0*/  S2R R2, SR_TID.X ;  /* 0x0000000000027919 */ /* 0x000e620000002100 */
[----:B---3--:R-:W-:-:S04]  /*9ec0*/  IMAD.MOV.U32 R0, RZ, RZ, 0x4100 ;  /* 0x00004100ff007424 */ /* 0x008fc800078e00ff */
[----:B------:R3:W-:Y:S01]  /*9ed0*/  SYNCS.ARRIVE.TRANS64 RZ, [R3+URZ+0x30830], R0 ;  /* 0x0308300003ff79a7 */ /* 0x0007e2000800003f */
[----:B-1----:R-:W-:-:S13]  /*9ee0*/  LOP3.LUT P0, RZ, R2, 0x1f, RZ, 0xc0, !PT ;  /* 0x0000001f02ff7812 */ /* 0x002fda000780c0ff */
[----:B---3--:R-:W-:Y:S05]  /*9ef0*/  @!P0 BRA `(.L_x_1404) ;  /* 0x0000000000048947 */ /* 0x008fea0003800000 */
[----:B------:R-:W-:Y:S01]  /*9f00*/  BPT.TRAP 0x1 ;  /* 0x000000040000795c */ /* 0x000fe20000300000 */
.L_x_1404:
        /* <DEDUP_REMOVED lines=40> */
.L_x_1385:
[----:B------:R-:W-:Y:S05]  /*a190*/  BSYNC B0 ;  /* 0x0000000000007941 */ /* 0x000fea0003800000 */
.L_x_1383:
[----:B------:R-:W-:-:S03]  /*a1a0*/  UMOV UR7, 0xffffffff ;  /* 0xffffffff00077882 */ /* 0x000fc60000000000 */
[----:B------:R-:W-:Y:S05]  /*a1b0*/  BRA.DIV UR7, `(.L_x_1405) ;  /* 0x0000000607e47947 */ /* 0x000fea000b800000 */
[----:B------:R-:W-:-:S13]  /*a1c0*/  ELECT P6, URZ, PT ;  /* 0x00000000003f782f */ /* 0x000fda00038c0000 */
.L_x_1434:
[----:B------:R-:W-:Y:S05]  /*a1d0*/  @!P6 BRA `(.L_x_1273) ;  /* 0x000000000084e947 */ /* 0x000fea0003800000 */
[----:B------:R-:W-:-:S06]  /*a1e0*/  ULOP3.LUT UR7, UR38, 0x2, URZ, 0xfc, !UPT ;  /* 0x0000000226077892 */ /* 0x000fcc000f8efc3f */
[----:B------:R-:W-:-:S05]  /*a1f0*/  IMAD.U32 R2, RZ, RZ, UR7 ;  /* 0x00000007ff027e24 */ /* 0x000fca000f8e00ff */
[----:B------:R-:W-:-:S13]  /*a200*/  ISETP.NE.AND P2, PT, R2, 0x3, PT ;  /* 0x000000030200780c */ /* 0x000fda0003f45270 */
[----:B------:R-:W-:Y:S05]  /*a210*/  @!P2 BRA `(.L_x_1406) ;  /* 0x000000000004a947 */ /* 0x000fea0003800000 */
[----:B------:R-:W-:Y:S01]  /*a220*/  BPT.TRAP 0x1 ;  /* 0x000000040000795c */ /* 0x000fe20000300000 */
.L_x_1406:
        /* <DEDUP_REMOVED lines=15> */
.L_x_1435:
[----:B------:R-:W2:Y:S02]  /*a320*/  SYNCS.PHASECHK.TRANS64.TRYWAIT P0, [R3+URZ], R2 ;  /* 0x00000002030075a7 */ /* 0x000ea4000800017f */
[----:B--2---:R-:W-:Y:S05]  /*a330*/  @!P0 BRA `(.L_x_1408) ;  /* 0x0000000400b88947 */ /* 0x004fea0003800000 */
.L_x_1436:
[----:B------:R-:W-:Y:S05]  /*a340*/  @!P2 BRA `(.L_x_1409) ;  /* 0x000000000004a947 */ /* 0x000fea0003800000 */
[----:B------:R-:W-:Y:S01]  /*a350*/  BPT.TRAP 0x1 ;  /* 0x000000040000795c */ /* 0x000fe20000300000 */
.L_x_1409:
[----:B--2---:R-:W-:-:S04]  /*a360*/  VIADD R3, R7, 0x30840 ;  /* 0x0003084007037836 */ /* 0x004fc80000000000 */
[----:B------:R-:W-:-:S04]  /*a370*/  IMAD R0, R0, 0x8, R3 ;  /* 0x0000000800007824 */ /* 0x000fc800078e0203 */
[----:B------:R-:W2:Y:S02]  /*a380*/  SYNCS.PHASECHK.TRANS64.TRYWAIT P0, [R0+URZ], R5 ;  /* 0x00000005000075a7 */ /* 0x000ea4000800017f */
[----:B--2---:R-:W-:Y:S05]  /*a390*/  @!P0 BRA `(.L_x_1410) ;  /* 0x0000000400b48947 */ /* 0x004fea0003800000 */
.L_x_1437:
[----:B------:R-:W-:-:S07]  /*a3a0*/  IMAD R3, R4, 0x8, R3 ;  /* 0x0000000804037824 */ /* 0x000fce00078e0203 */
.L_x_1411:
[----:B---3--:R3:W4:Y:S02]  /*a3b0*/  SYNCS.PHASECHK.TRANS64.TRYWAIT P0, [R3+URZ], R2 ;  /* 0x00000002030075a7 */ /* 0x008724000800017f */
[----:B----4-:R-:W-:Y:S05]  /*a3c0*/  @!P0 NANOSLEEP.SYNCS 0x989680 ;  /* 0x009896800000895d */ /* 0x010fea0003900000 */
[----:B------:R-:W4:Y:S02]  /*a3d0*/  @!P0 SYNCS.PHASECHK.TRANS64 P0, [R3+URZ], R2 ;  /* 0x00000002030085a7 */ /* 0x000f24000800007f */
[----:B----4-:R-:W-:Y:S05]  /*a3e0*/  @!P0 BRA `(.L_x_1411) ;  /* 0xfffffffc00f08947 */ /* 0x010fea000383ffff */
.L_x_1273:
[----:B------:R-:W-:Y:S05]  /*a3f0*/  BSYNC B6 ;  /* 0x0000000000067941 */ /* 0x000fea0003800000 */
.L_x_1270:
[----:B------:R-:W-:Y:S05]  /*a400*/  EXIT ;  /* 0x000000000000794d */ /* 0x000fea0003800000 */
.L_x_1280:
[----:B------:R-:W-:Y:S02]  /*a410*/  IMAD.MOV.U32 R12, RZ, RZ, RZ ;  /* 0x000000ffff0c7224 */ /* 0x000fe400078e00ff */
[----:B------:R-:W-:Y:S02]  /*a420*/  IMAD.MOV.U32 R11, RZ, RZ, 0x1f ;  /* 0x0000001fff0b7424 */ /* 0x000fe400078e00ff */
[----:B------:R-:W-:-:S07]  /*a430*/  IMAD.MOV.U32 R15, RZ, RZ, -0x1 ;  /* 0xffffffffff0f7424 */ /* 0x000fce00078e00ff */
[----:B------:R-:W-:Y:S05]  /*a440*/  WARPSYNC.COLLECTIVE R15, `(.L_x_1412) ;  /* 0x000000000f087348 */ /* 0x000fea0003c00000 */
[----:B------:R1:W2:Y:S02]  /*a450*/  SHFL.IDX P6, R14, R13, R12, R11 ;  /* 0x0000000c0d0e7389 */ /* 0x0002a400000c000b */
[----:B-12---:R-:W-:Y:S01]  /*a460*/  ENDCOLLECTIVE ;  /* 0x000000000000791b */ /* 0x006fe20003800000 */
.L_x_1412:
[----:B------:R-:W-:Y:S05]  /*a470*/  BRA `(.L_x_1413) ;  /* 0xffffff6c005c7947 */ /* 0x000fea000383ffff */
.L_x_1282:
[----:B--2---:R2:W3:Y:S02]  /*a480*/  SYNCS.PHASECHK.TRANS64.TRYWAIT P0, [R231+URZ+0x30800], R8 ;  /* 0x03080008e70075a7 */ /* 0x0044e4000800017f */
[----:B---3--:R-:W-:Y:S05]  /*a490*/  @!P0 NANOSLEEP.SYNCS 0x989680 ;  /* 0x009896800000895d */ /* 0x008fea0003900000 */
[----:B------:R-:W3:Y:S02]  /*a4a0*/  @!P0 SYNCS.PHASECHK.TRANS64 P0, [R231+URZ+0x30800], R8 ;  /* 0x03080008e70085a7 */ /* 0x000ee4000800007f */
[----:B---3--:R-:W-:Y:S05]  /*a4b0*/  @!P0 BRA `(.L_x_1282) ;  /* 0xfffffffc00f08947 */ /* 0x008fea000383ffff */
[----:B------:R-:W-:Y:S05]  /*a4c0*/  BRA `(.L_x_1281) ;  /* 0xffffff6c00a47947 */ /* 0x000fea000383ffff */
.L_x_1286:
[----:B---3--:R3:W4:Y:S02]  /*a4d0*/  SYNCS.PHASECHK.TRANS64.TRYWAIT P0, [R0+URZ+0x30810], R7 ;  /* 0x03081007000075a7 */ /* 0x008724000800017f */
[----:B----4-:R-:W-:Y:S05]  /*a4e0*/  @!P0 NANOSLEEP.SYNCS 0x989680 ;  /* 0x009896800000895d */ /* 0x010fea0003900000 */
[----:B------:R-:W4:Y:S02]  /*a4f0*/  @!P0 SYNCS.PHASECHK.TRANS64 P0, [R0+URZ+0x30810], R7 ;  /* 0x03081007000085a7 */ /* 0x000f24000800007f */
[----:B----4-:R-:W-:Y:S05]  /*a500*/  @!P0 BRA `(.L_x_1286) ;  /* 0xfffffffc00f08947 */ /* 0x010fea000383ffff */
[----:B------:R-:W-:Y:S05]  /*a510*/  BRA `(.L_x_1285) ;  /* 0xffffff7400447947 */ /* 0x000fea000383ffff */
.L_x_1290:
[----:B------:R1:W1:Y:S02]  /*a520*/  SYNCS.PHASECHK.TRANS64.TRYWAIT P0, [R0+URZ+0x30830], R7 ;  /* 0x03083007000075a7 */ /* 0x000264000800017f */
[----:B-1----:R-:W-:Y:S05]  /*a530*/  @!P0 NANOSLEEP.SYNCS 0x989680 ;  /* 0x009896800000895d */ /* 0x002fea0003900000 */
[----:B------:R-:W1:Y:S02]  /*a540*/  @!P0 SYNCS.PHASECHK.TRANS64 P0, [R0+URZ+0x30830], R7 ;  /* 0x03083007000085a7 */ /* 0x000e64000800007f */
[----:B-1----:R-:W-:Y:S05]  /*a550*/  @!P0 BRA `(.L_x_1290) ;  /* 0xfffffffc00f08947 */ /* 0x002fea000383ffff */
[----:B------:R-:W-:Y:S05]  /*a560*/  BRA `(.L_x_1289) ;  /* 0xffffff78009c7947 */ /* 0x000fea000383ffff */
.L_x_1339:
[----:B------:R-:W-:Y:S01]  /*a570*/  BSSY B0, `(.L_x_1414) ;  /* 0x0000005000007945 */ /* 0x000fe20003800000 */
[----:B------:R-:W-:-:S07]  /*a580*/  IMAD.MOV.U32 R15, RZ, RZ, -0x1 ;  /* 0xffffffffff0f7424 */ /* 0x000fce00078e00ff */
[----:B------:R-:W-:Y:S05]  /*a590*/  WARPSYNC.COLLECTIVE R15, `(.L_x_1415) ;  /* 0x000000000f087348 */ /* 0x000fea0003c00000 */
[----:B------:R-:W-:Y:S01]  /*a5a0*/  NOP ;  /* 0x0000000000007918 */ /* 0x000fe20000000000 */
[----:B------:R-:W-:Y:S01]  /*a5b0*/  ENDCOLLECTIVE ;  /* 0x000000000000791b */ /* 0x000fe20003800000 */
.L_x_1415:
[----:B------:R-:W-:Y:S05]  /*a5c0*/  BSYNC B0 ;  /* 0x0000000000007941 */ /* 0x000fea0003800000 */
.L_x_1414:
[----:B------:R-:W-:Y:S05]  /*a5d0*/  BRA `(.L_x_1416) ;  /* 0xffffffc4009c7947 */ /* 0x000fea000383ffff */
.L_x_1352:
[----:B------:R-:W-:Y:S01]  /*a5e0*/  BSSY B0, `(.L_x_1417) ;  /* 0x0000005000007945 */ /* 0x000fe20003800000 */
[----:B------:R-:W-:-:S07]  /*a5f0*/  IMAD.MOV.U32 R15, RZ, RZ, -0x1 ;  /* 0xffffffffff0f7424 */ /* 0x000fce00078e00ff */
[----:B------:R-:W-:Y:S05]  /*a600*/  WARPSYNC.COLLECTIVE R15, `(.L_x_1418) ;  /* 0x000000000f087348 */ /* 0x000fea0003c00000 */
[----:B------:R-:W-:Y:S01]  /*a610*/  NOP ;  /* 0x0000000000007918 */ /* 0x000fe20000000000 */
[----:B------:R-:W-:Y:S01]  /*a620*/  ENDCOLLECTIVE ;  /* 0x000000000000791b */ /* 0x000fe20003800000 */
.L_x_1418:
[----:B------:R-:W-:Y:S05]  /*a630*/  BSYNC B0 ;  /* 0x0000000000007941 */ /* 0x000fea0003800000 */
.L_x_1417:
[----:B------:R-:W-:Y:S05]  /*a640*/  BRA `(.L_x_1419) ;  /* 0xffffffcc00207947 */ /* 0x000fea000383ffff */
.L_x_1364:
[----:B------:R-:W-:Y:S01]  /*a650*/  BSSY B0, `(.L_x_1420) ;  /* 0x0000005000007945 */ /* 0x000fe20003800000 */
[----:B------:R-:W-:-:S07]  /*a660*/  IMAD.MOV.U32 R15, RZ, RZ, -0x1 ;  /* 0xffffffffff0f7424 */ /* 0x000fce00078e00ff */
[----:B------:R-:W-:Y:S05]  /*a670*/  WARPSYNC.COLLECTIVE R15, `(.L_x_1421) ;  /* 0x000000000f087348 */ /* 0x000fea0003c00000 */
[----:B------:R-:W-:Y:S01]  /*a680*/  NOP ;  /* 0x0000000000007918 */ /* 0x000fe20000000000 */
[----:B------:R-:W-:Y:S01]  /*a690*/  ENDCOLLECTIVE ;  /* 0x000000000000791b */ /* 0x000fe20003800000 */
.L_x_1421:
[----:B------:R-:W-:Y:S05]  /*a6a0*/  BSYNC B0 ;  /* 0x0000000000007941 */ /* 0x000fea0003800000 */
.L_x_1420:
[----:B------:R-:W-:Y:S05]  /*a6b0*/  BRA `(.L_x_1422) ;  /* 0xffffffd000407947 */ /* 0x000fea000383ffff */
.L_x_1386:
[----:B-1----:R1:W2:Y:S02]  /*a6c0*/  SYNCS.PHASECHK.TRANS64.TRYWAIT P0, [R16+URZ+0x30820], R3 ;  /* 0x03082003100075a7 */ /* 0x0022a4000800017f */
[----:B--2---:R-:W-:Y:S05]  /*a6d0*/  @!P0 NANOSLEEP.SYNCS 0x989680 ;  /* 0x009896800000895d */ /* 0x004fea0003900000 */
[----:B------:R-:W2:Y:S02]  /*a6e0*/  @!P0 SYNCS.PHASECHK.TRANS64 P0, [R16+URZ+0x30820], R3 ;  /* 0x03082003100085a7 */ /* 0x000ea4000800007f */
[----:B--2---:R-:W-:Y:S05]  /*a6f0*/  @!P0 BRA `(.L_x_1386) ;  /* 0xfffffffc00f08947 */ /* 0x004fea000383ffff */
[----:B------:R-:W-:Y:S05]  /*a700*/  BRA `(.L_x_1423) ;  /* 0xffffffe000107947 */ /* 0x000fea000383ffff */
.L_x_1390:
[----:B-1----:R1:W3:Y:S02]  /*a710*/  SYNCS.PHASECHK.TRANS64.TRYWAIT P1, [R16+URZ+0x30840], R21 ;  /* 0x03084015100075a7 */ /* 0x0022e4000802017f */
[----:B---3--:R-:W-:Y:S05]  /*a720*/  @!P1 NANOSLEEP.SYNCS 0x989680 ;  /* 0x009896800000995d */ /* 0x008fea0003900000 */
[----:B------:R-:W3:Y:S02]  /*a730*/  @!P1 SYNCS.PHASECHK.TRANS64 P1, [R16+URZ+0x30840], R21 ;  /* 0x03084015100095a7 */ /* 0x000ee4000802007f */
[----:B---3--:R-:W-:Y:S05]  /*a740*/  @!P1 BRA `(.L_x_1390) ;  /* 0xfffffffc00f09947 */ /* 0x008fea000383ffff */
[----:B------:R-:W-:Y:S05]  /*a750*/  BRA `(.L_x_1424) ;  /* 0xffffffe400cc7947 */ /* 0x000fea000383ffff */
.L_x_1392:
[----:B--2---:R2:W3:Y:S02]  /*a760*/  SYNCS.PHASECHK.TRANS64.TRYWAIT P1, [R16+URZ+0x30828], R21 ;  /* 0x03082815100075a7 */ /* 0x0044e4000802017f */
[----:B---3--:R-:W-:Y:S05]  /*a770*/  @!P1 NANOSLEEP.SYNCS 0x989680 ;  /* 0x009896800000995d */ /* 0x008fea0003900000 */
[----:B------:R-:W3:Y:S02]  /*a780*/  @!P1 SYNCS.PHASECHK.TRANS64 P1, [R16+URZ+0x30828], R21 ;  /* 0x03082815100095a7 */ /* 0x000ee4000802007f */
[----:B---3--:R-:W-:Y:S05]  /*a790*/  @!P1 BRA `(.L_x_1392) ;  /* 0xfffffffc00f09947 */ /* 0x008fea000383ffff */
[----:B------:R-:W-:Y:S05]  /*a7a0*/  BRA `(.L_x_1425) ;  /* 0xffffffe800607947 */ /* 0x000fea000383ffff */
.L_x_1394:
[----:B---3--:R3:W4:Y:S02]  /*a7b0*/  SYNCS.PHASECHK.TRANS64.TRYWAIT P1, [R16+URZ+0x30848], R21 ;  /* 0x03084815100075a7 */ /* 0x008724000802017f */
[----:B----4-:R-:W-:Y:S05]  /*a7c0*/  @!P1 NANOSLEEP.SYNCS 0x989680 ;  /* 0x009896800000995d */ /* 0x010fea0003900000 */
[----:B------:R-:W4:Y:S02]  /*a7d0*/  @!P1 SYNCS.PHASECHK.TRANS64 P1, [R16+URZ+0x30848], R21 ;  /* 0x03084815100095a7 */ /* 0x000f24000802007f */
[----:B----4-:R-:W-:Y:S05]  /*a7e0*/  @!P1 BRA `(.L_x_1394) ;  /* 0xfffffffc00f09947 */ /* 0x010fea000383ffff */
[----:B------:R-:W-:Y:S05]  /*a7f0*/  BRA `(.L_x_1426) ;  /* 0xffffffe800f47947 */ /* 0x000fea000383ffff */
.L_x_1396:
[----:B------:R-:W-:-:S07]  /*a800*/  SHF.L.U32 R5, R11, 0x1f, RZ ;  /* 0x0000001f0b057819 */ /* 0x000fce00000006ff */
.L_x_1427:
[----:B------:R1:W1:Y:S02]  /*a810*/  SYNCS.PHASECHK.TRANS64.TRYWAIT P1, [R16+URZ+0x30820], R5 ;  /* 0x03082005100075a7 */ /* 0x000264000802017f */
[----:B-1----:R-:W-:Y:S05]  /*a820*/  @!P1 NANOSLEEP.SYNCS 0x989680 ;  /* 0x009896800000995d */ /* 0x002fea0003900000 */
[----:B------:R-:W1:Y:S02]  /*a830*/  @!P1 SYNCS.PHASECHK.TRANS64 P1, [R16+URZ+0x30820], R5 ;  /* 0x03082005100095a7 */ /* 0x000e64000802007f */
[----:B-1----:R-:W-:Y:S05]  /*a840*/  @!P1 BRA `(.L_x_1427) ;  /* 0xfffffffc00f09947 */ /* 0x002fea000383ffff */
[----:B------:R-:W-:Y:S05]  /*a850*/  BRA `(.L_x_1428) ;  /* 0xffffffec00707947 */ /* 0x000fea000383ffff */
.L_x_1399:
[----:B-1----:R1:W3:Y:S02]  /*a860*/  SYNCS.PHASECHK.TRANS64.TRYWAIT P1, [R16+URZ+0x30840], R13 ;  /* 0x0308400d100075a7 */ /* 0x0022e4000802017f */
[----:B---3--:R-:W-:Y:S05]  /*a870*/  @!P1 NANOSLEEP.SYNCS 0x989680 ;  /* 0x009896800000995d */ /* 0x008fea0003900000 */
[----:B------:R-:W3:Y:S02]  /*a880*/  @!P1 SYNCS.PHASECHK.TRANS64 P1, [R16+URZ+0x30840], R13 ;  /* 0x0308400d100095a7 */ /* 0x000ee4000802007f */
[----:B---3--:R-:W-:Y:S05]  /*a890*/  @!P1 BRA `(.L_x_1399) ;  /* 0xfffffffc00f09947 */ /* 0x008fea000383ffff */
[----:B------:R-:W-:Y:S05]  /*a8a0*/  BRA `(.L_x_1429) ;  /* 0xfffffff000247947 */ /* 0x000fea000383ffff */
.L_x_1401:
[----:B--2---:R2:W3:Y:S02]  /*a8b0*/  SYNCS.PHASECHK.TRANS64.TRYWAIT P1, [R16+URZ+0x30828], R13 ;  /* 0x0308280d100075a7 */ /* 0x0044e4000802017f */
[----:B---3--:R-:W-:Y:S05]  /*a8c0*/  @!P1 NANOSLEEP.SYNCS 0x989680 ;  /* 0x009896800000995d */ /* 0x008fea0003900000 */
[----:B------:R-:W3:Y:S02]  /*a8d0*/  @!P1 SYNCS.PHASECHK.TRANS64 P1, [R16+URZ+0x30828], R13 ;  /* 0x0308280d100095a7 */ /* 0x000ee4000802007f */
[----:B---3--:R-:W-:Y:S05]  /*a8e0*/  @!P1 BRA `(.L_x_1401) ;  /* 0xfffffffc00f09947 */ /* 0x008fea000383ffff */
[----:B------:R-:W-:Y:S05]  /*a8f0*/  BRA `(.L_x_1430) ;  /* 0xfffffff000ac7947 */ /* 0x000fea000383ffff */
.L_x_1403:
[----:B---3--:R3:W1:Y:S02]  /*a900*/  SYNCS.PHASECHK.TRANS64.TRYWAIT P0, [R3+URZ+0x30840], R0 ;  /* 0x03084000030075a7 */ /* 0x008664000800017f */
[----:B-1----:R-:W-:Y:S05]  /*a910*/  @!P0 NANOSLEEP.SYNCS 0x989680 ;  /* 0x009896800000895d */ /* 0x002fea0003900000 */
[----:B------:R-:W1:Y:S02]  /*a920*/  @!P0 SYNCS.PHASECHK.TRANS64 P0, [R3+URZ+0x30840], R0 ;  /* 0x03084000030085a7 */ /* 0x000e64000800007f */
[----:B-1----:R-:W-:Y:S05]  /*a930*/  @!P0 BRA `(.L_x_1403) ;  /* 0xfffffffc00f08947 */ /* 0x002fea000383ffff */
[----:B------:R-:W-:Y:S05]  /*a940*/  BRA `(.L_x_1431) ;  /* 0xfffffff400547947 */ /* 0x000fea000383ffff */
.L_x_1405:
[----:B------:R-:W-:Y:S01]  /*a950*/  BSSY B0, `(.L_x_1432) ;  /* 0x0000006000007945 */ /* 0x000fe20003800000 */
[----:B------:R-:W-:-:S07]  /*a960*/  IMAD.MOV.U32 R15, RZ, RZ, -0x1 ;  /* 0xffffffffff0f7424 */ /* 0x000fce00078e00ff */
[----:B------:R-:W-:Y:S05]  /*a970*/  WARPSYNC.COLLECTIVE R15, `(.L_x_1433) ;  /* 0x000000000f0c7348 */ /* 0x000fea0003c00000 */
[----:B------:R-:W-:Y:S02]  /*a980*/  ELECT P6, UR62, PT ;  /* 0x00000000003e782f */ /* 0x000fe400038c0000 */
[----:B------:R-:W-:Y:S01]  /*a990*/  MOV R14, UR62 ;  /* 0x0000003e000e7c02 */ /* 0x000fe20008000f00 */
[----:B------:R-:W-:Y:S10]  /*a9a0*/  ENDCOLLECTIVE ;  /* 0x000000000000791b */ /* 0x000ff40003800000 */
.L_x_1433:
[----:B------:R-:W-:Y:S05]  /*a9b0*/  BSYNC B0 ;  /* 0x0000000000007941 */ /* 0x000fea0003800000 */
.L_x_1432:
[----:B------:R-:W-:Y:S05]  /*a9c0*/  BRA `(.L_x_1434) ;  /* 0xfffffff800007947 */ /* 0x000fea000383ffff */
.L_x_1407:
[----:B-1----:R1:W2:Y:S02]  /*a9d0*/  SYNCS.PHASECHK.TRANS64.TRYWAIT P0, [R6+URZ], R5 ;  /* 0x00000005060075a7 */ /* 0x0022a4000800017f */
[----:B--2---:R-:W-:Y:S05]  /*a9e0*/  @!P0 NANOSLEEP.SYNCS 0x989680 ;  /* 0x009896800000895d */ /* 0x004fea0003900000 */
[----:B------:R-:W2:Y:S02]  /*a9f0*/  @!P0 SYNCS.PHASECHK.TRANS64 P0, [R6+URZ], R5 ;  /* 0x00000005060085a7 */ /* 0x000ea4000800007f */
[----:B--2---:R-:W-:Y:S05]  /*aa00*/  @!P0 BRA `(.L_x_1407) ;  /* 0xfffffffc00f08947 */ /* 0x004fea000383ffff */
[----:B------:R-:W-:Y:S05]  /*aa10*/  BRA `(.L_x_1435) ;  /* 0xfffffff800407947 */ /* 0x000fea000383ffff */
.L_x_1408:
[----:B--2---:R2:W3:Y:S02]  /*aa20*/  SYNCS.PHASECHK.TRANS64.TRYWAIT P0, [R3+URZ], R2 ;  /* 0x00000002030075a7 */ /* 0x0044e4000800017f */
[----:B---3--:R-:W-:Y:S05]  /*aa30*/  @!P0 NANOSLEEP.SYNCS 0x989680 ;  /* 0x009896800000895d */ /* 0x008fea0003900000 */
[----:B------:R-:W3:Y:S02]  /*aa40*/  @!P0 SYNCS.PHASECHK.TRANS64 P0, [R3+URZ], R2 ;  /* 0x00000002030085a7 */ /* 0x000ee4000800007f */
[----:B---3--:R-:W-:Y:S05]  /*aa50*/  @!P0 BRA `(.L_x_1408) ;  /* 0xfffffffc00f08947 */ /* 0x008fea000383ffff */
[----:B------:R-:W-:Y:S05]  /*aa60*/  BRA `(.L_x_1436) ;  /* 0xfffffff800347947 */ /* 0x000fea000383ffff */
.L_x_1410:
[----:B--2---:R2:W3:Y:S02]  /*aa70*/  SYNCS.PHASECHK.TRANS64.TRYWAIT P0, [R0+URZ], R5 ;  /* 0x00000005000075a7 */ /* 0x0044e4000800017f */
[----:B---3--:R-:W-:Y:S05]  /*aa80*/  @!P0 NANOSLEEP.SYNCS 0x989680 ;  /* 0x009896800000895d */ /* 0x008fea0003900000 */
[----:B------:R-:W3:Y:S02]  /*aa90*/  @!P0 SYNCS.PHASECHK.TRANS64 P0, [R0+URZ], R5 ;  /* 0x00000005000085a7 */ /* 0x000ee4000800007f */
[----:B---3--:R-:W-:Y:S05]  /*aaa0*/  @!P0 BRA `(.L_x_1410) ;  /* 0xfffffffc00f08947 */ /* 0x008fea000383ffff */
[----:B------:R-:W-:Y:S05]  /*aab0*/  BRA `(.L_x_1437) ;  /* 0xfffffff800387947 */ /* 0x000fea000383ffff */
.L_x_1438:
        /* <DEDUP_REMOVED lines=12> */
.L_x_3694:


//--------------------- .text._ZN7cutlass13device_kernelIN5flash11enable_sm90INS1_16FlashAttnBwdSm90INS1_25CollectiveMainloopBwdSm90ILi2ELi2ELi2EN4cute5tupleIJNS5_1CILi1EEES8_S8_EEENS6_IJNS7_ILi64EEENS7_ILi128EEESB_EEENS_10bfloat16_tEfNS_4arch4Sm90ELb0ELb1ELb0ELb0ELb0ELb1ELb0ELb0ELi2ELi1ELi2ELi1ELb0EEENS1_24CollectiveEpilogueBwdGQAISC_fSF_Li256ELb0ELb0EEENS1_19SingleTileSchedulerILb0ELb0ELb0ELi128EEEEEEEEEvNT_6ParamsE --------------------------
	.section	.text._ZN7cutlass13device_kernelIN5flash11enable_sm90INS1_16FlashAttnBwdSm90INS1_25CollectiveMainloopBwdSm90ILi2ELi2ELi2EN4cute5tupleIJNS5_1CILi1EEES8_S8_EEENS6_IJNS7_ILi64EEENS7_ILi128EEESB_EEENS_10bfloat16_tEfNS_4arch4Sm90ELb0ELb1ELb0ELb0ELb0ELb1ELb0ELb0ELi2ELi1ELi2ELi1ELb0EEENS1_24CollectiveEpilogueBwdGQAISC_fSF_Li256ELb0ELb0EEENS1_19SingleTileSchedulerILb0ELb0ELb0ELi128EEEEEEEEEvNT_6ParamsE,"ax",@progbits
	.align	128
.text._ZN7cutlass13device_kernelIN5flash11enable_sm90INS1_16FlashAttnBwdSm90INS1_25CollectiveMainloopBwdSm90ILi2ELi2ELi2EN4cute5tupleIJNS5_1CILi1EEES8_S8_EEENS6_IJNS7_ILi64EEENS7_ILi128EEESB_EEENS_10bfloat16_tEfNS_4arch4Sm90ELb0ELb1ELb0ELb0ELb0ELb1ELb0ELb0ELi2ELi1ELi2ELi1ELb0EEENS1_24CollectiveEpilogueBwdGQAISC_fSF_Li256ELb0ELb0EEENS1_19SingleTileSchedulerILb0ELb0ELb0ELi128EEEEEEEEEvNT_6ParamsE:
        .type           _ZN7cutlass13device_kernelIN5flash11enable_sm90INS1_16FlashAttnBwdSm90INS1_25CollectiveMainloopBwdSm90ILi2ELi2ELi2EN4cute5tupleIJNS5_1CILi1EEES8_S8_EEENS6_IJNS7_ILi64EEENS7_ILi128EEESB_EEENS_10bfloat16_tEfNS_4arch4Sm90ELb0ELb1ELb0ELb0ELb0ELb1ELb0ELb0ELi2ELi1ELi2ELi1ELb0EEENS1_24CollectiveEpilogueBwdGQAISC_fSF_Li256ELb0ELb0EEENS1_19SingleTileSchedulerILb0ELb0ELb0ELi128EEEEEEEEEvNT_6ParamsE,@function
        .size           _ZN7cutlass13device_kernelIN5flash11enable_sm90INS1_16FlashAttnBwdSm90INS1_25CollectiveMainloopBwdSm90ILi2ELi2ELi2EN4cute5tupleIJNS5_1CILi1EEES8_S8_EEENS6_IJNS7_ILi64EEENS7_ILi128EEESB_EEENS_10bfloat16_tEfNS_4arch4Sm90ELb0ELb1ELb0ELb0ELb0ELb1ELb0ELb0ELi2ELi1ELi2ELi1ELb0EEENS1_24CollectiveEpilogueBwdGQAISC_fSF_Li256ELb0ELb0EEENS1_19SingleTileSchedulerILb0ELb0ELb0ELi128EEEEEEEEEvNT_6ParamsE,(.L_x_3695 - _ZN7cutlass13device_kernelIN5flash11enable_sm90INS1_16FlashAttnBwdSm90INS1_25CollectiveMainloopBwdSm90ILi2ELi2ELi2EN4cute5tupleIJNS5_1CILi1EEES8_S8_EEENS6_IJNS7_ILi64EEENS7_ILi128EEESB_EEENS_10bfloat16_tEfNS_4arch4Sm90ELb0ELb1ELb0ELb0ELb0ELb1ELb0ELb0ELi2ELi1ELi2ELi1ELb0EEENS1_24CollectiveEpilogueBwdGQAISC_fSF_Li256ELb0ELb0EEENS1_19SingleTileSchedulerILb0ELb0ELb0ELi128EEEEEEEEEvNT_6ParamsE)
        .other          _ZN7cutlass13device_kernelIN5flash11enable_sm90INS1_16FlashAttnBwdSm90INS1_25CollectiveMainloopBwdSm90ILi2ELi2ELi2EN4cute5tupleIJNS5_1CILi1EEES8_S8_EEENS6_IJNS7_ILi64EEENS7_ILi128EEESB_EEENS_10bfloat16_tEfNS_4arch4Sm90ELb0ELb1ELb0ELb0ELb0ELb1ELb0ELb0ELi2ELi1ELi2ELi1ELb0EEENS1_24CollectiveEpilogueBwdGQAISC_fSF_Li256ELb0ELb0EEENS1_19SingleTileSchedulerILb0ELb0ELb0ELi128EEEEEEEEEvNT_6ParamsE,@"STO_CUDA_ENTRY STV_DEFAULT"
_ZN7cutlass13device_kernelIN5flash11enable_sm90INS1_16FlashAttnBwdSm90INS1_25CollectiveMainloopBwdSm90ILi2ELi2ELi2EN4cute5tupleIJNS5_1CILi1EEES8_S8_EEENS6_IJNS7_ILi64EEENS7_ILi128EEESB_EEENS_10bfloat16_tEfNS_4arch4Sm90ELb0ELb1ELb0ELb0ELb0ELb1ELb0ELb0ELi2ELi1ELi2ELi1ELb0EEENS1_24CollectiveEpilogueBwdGQAISC_fSF_Li256ELb0ELb0EEENS1_19SingleTileSchedulerILb0ELb0ELb0ELi128EEEEEEEEEvNT_6ParamsE:
        /* <DEDUP_REMOVED lines=24> */
.L_x_1440:
[----:B------:R-:W-:Y:S05]  /*0180*/  BSYNC B0 ;  /* 0x0000000000007941 */ /* 0x000fea0003800000 */
.L_x_1439:
        /* <DEDUP_REMOVED lines=37> */
.L_x_1441:
        /* <DEDUP_REMOVED lines=22> */
.L_x_1442:
[----:B------:R-:W-:Y:S01]  /*0540*/  PLOP3.LUT P0, PT, PT, PT, UP0, 0x80, 0x0 ;  /* 0x000000000000781c */ /* 0x000fe20003f0f008 */
[----:B------:R-:W-:Y:S01]  /*0550*/  NOP ;  /* 0x0000000000007918 */ /* 0x000fe20000000000 */
[----:B------:R-:W-:Y:S01]  /*0560*/  BSSY B6, `(.L_x_1443) ;  /* 0x0000747000067945 */ /* 0x000fe20003800000 */
[----:B-12-4-:R-:W-:Y:S10]  /*0570*/  BAR.SYNC.DEFER_BLOCKING 0x0 ;  /* 0x0000000000007b1d */ /* 0x016ff40000010000 */
[----:B------:R-:W-:Y:S05]  /*0580*/  @!P0 BRA `(.L_x_1444) ;  /* 0x00000044007c8947 */ /* 0x000fea0003800000 */
.L_x_1445:
        /* <DEDUP_REMOVED lines=101> */
.L_x_1447:
        /* <DEDUP_REMOVED lines=30> */
.L_x_1450:
        /* <DEDUP_REMOVED lines=15> */
.L_x_1449:
        /* <DEDUP_REMOVED lines=22> */
.L_x_1452:
        /* <DEDUP_REMOVED lines=15> */
.L_x_1451:
        /* <DEDUP_REMOVED lines=8> */
.L_x_1524:
        /* <DEDUP_REMOVED lines=23> */
.L_x_1454:
        /* <DEDUP_REMOVED lines=97> */
.L_x_1466:
[----:B------:R-:W-:-:S13]  /*1900*/  ISETP.NE.AND P6, PT, R233, 0x3, PT ;  /* 0x00000003e900780c */ /* 0x000fda0003fc5270 */
[----:B-1----:R-:W-:Y:S05]  /*1910*/  @!P6 BRA `(.L_x_1456) ;  /* 0x000000000004e947 */ /* 0x002fea0003800000 */
[----:B------:R-:W-:Y:S01]  /*1920*/  BPT.TRAP 0x1 ;  /* 0x000000040000795c */ /* 0x000fe20000300000 */
.L_x_1456:
[----:B------:R-:W-:Y:S01]  /*1930*/  IMAD R0, R4, 0x8, R229 ;  /* 0x0000000804007824 */ /* 0x000fe200078e02e5 */
[----:B------:R-:W-:-:S04]  /*1940*/  SHF.L.U32 R9, R223, 0x1f, RZ ;  /* 0x0000001fdf097819 */ /* 0x000fc800000006ff */
[----:B------:R2:W3:Y:S01]  /*1950*/  SYNCS.PHASECHK.TRANS64.TRYWAIT P0, [R0+URZ+0x30810], R9 ;  /* 0x03081009000075a7 */ /* 0x0004e2000800017f */
[----:B------:R-:W-:Y:S05]  /*1960*/  @!P6 BRA `(.L_x_1457) ;  /* 0x000000000004e947 */ /* 0x000fea0003800000 */
[----:B------:R-:W-:Y:S01]  /*1970*/  BPT.TRAP 0x1 ;  /* 0x000000040000795c */ /* 0x000fe20000300000 */
.L_x_1457:
[----:B---3--:R-:W-:Y:S05]  /*1980*/  @P0 BRA `(.L_x_1458) ;  /* 0x0000000000080947 */ /* 0x008fea0003800000 */
[----:B------:R-:W3:Y:S02]  /*1990*/  SYNCS.PHASECHK.TRANS64.TRYWAIT P0, [R0+URZ+0x30810], R9 ;  /* 0x03081009000075a7 */ /* 0x000ee4000800017f */
[----:B---3--:R-:W-:Y:S05]  /*19a0*/  @!P0 BRA `(.L_x_1459) ;  /* 0x0000006000408947 */ /* 0x008fea0003800000 */
.L_x_1458:
        /* <DEDUP_REMOVED lines=81> */
.L_x_1460:
[----:B------:R1:W1:Y:S01]  /*1ec0*/  SYNCS.PHASECHK.TRANS64.TRYWAIT P0, [R0+URZ+0x30830], R9 ;  /* 0x03083009000075a7 */ /* 0x000262000800017f */
[----:B------:R-:W-:Y:S05]  /*1ed0*/  @!P6 BRA `(.L_x_1461) ;  /* 0x000000000004e947 */ /* 0x000fea0003800000 */
[----:B------:R-:W-:Y:S01]  /*1ee0*/  BPT.TRAP 0x1 ;  /* 0x000000040000795c */ /* 0x000fe20000300000 */
.L_x_1461:
[----:B------:R-:W-:-:S05]  /*1ef0*/  VIADD R5, R229, 0x20000 ;  /* 0x00020000e5057836 */ /* 0x000fca0000000000 */
[----:B------:R-:W-:-:S04]  /*1f00*/  SHF.R.U32.HI R5, RZ, 0x4, R5 ;  /* 0x00000004ff057819 */ /* 0x000fc80000011605 */
[----:B------:R-:W-:-:S04]  /*1f10*/  LOP3.LUT R230, R5, 0x3fff, RZ, 0xc0, !PT ;  /* 0x00003fff05e67812 */ /* 0x000fc800078ec0ff */
[----:B------:R-:W-:Y:S01]  /*1f20*/  LOP3.LUT R5, R230, 0x10000, RZ, 0xfc, !PT ;  /* 0x00010000e6057812 */ /* 0x000fe200078efcff */
[----:B-1----:R-:W-:Y:S06]  /*1f30*/  @P0 BRA `(.L_x_1462) ;  /* 0x0000000000080947 */ /* 0x002fec0003800000 */
[----:B------:R-:W1:Y:S02]  /*1f40*/  SYNCS.PHASECHK.TRANS64.TRYWAIT P0, [R0+URZ+0x30830], R9 ;  /* 0x03083009000075a7 */ /* 0x000e64000800017f */
[----:B-1----:R-:W-:Y:S05]  /*1f50*/  @!P0 BRA `(.L_x_1463) ;  /* 0x0000005800e88947 */ /* 0x002fea0003800000 */
.L_x_1462:
        /* <DEDUP_REMOVED lines=446> */
.L_x_1464:
        /* <DEDUP_REMOVED lines=49> */
.L_x_1465:
        /* <DEDUP_REMOVED lines=78> */
.L_x_1448:
[----:B------:R-:W-:Y:S05]  /*4330*/  @P0 BRA `(.L_x_1446) ;  /* 0x0000003400a40947 */ /* 0x000fea0003800000 */
[----:B------:R-:W1:Y:S01]  /*4340*/  S2R R4, SR_TID.X ;  /* 0x0000000000047919 */ /* 0x000e620000002100 */
[----:B------:R-:W2:Y:S01]  /*4350*/  S2UR UR6, SR_CgaCtaId ;  /* 0x00000000000679c3 */ /* 0x000ea20000008800 */
[----:B------:R-:W-:Y:S01]  /*4360*/  ULDC UR7, c[0x0][0x850] ;  /* 0x0002140000077ab9 */ /* 0x000fe20000000800 */
[----:B------:R-:W-:Y:S01]  /*4370*/  UMOV UR4, 0x400 ;  /* 0x0000040000047882 */ /* 0x000fe20000000000 */
[----:B------:R-:W-:Y:S01]  /*4380*/  UISETP.NE.AND UP0, UPT, UR7, 0x1, UPT ;  /* 0x000000010700788c */ /* 0x000fe2000bf05270 */
[----:B------:R-:W-:Y:S01]  /*4390*/  BSSY B0, `(.L_x_1467) ;  /* 0x0000056000007945 */ /* 0x000fe20003800000 */
[----:B------:R-:W-:Y:S01]  /*43a0*/  ULDC.64 UR12, c[0x0][0x818] ;  /* 0x00020600000c7ab9 */ /* 0x000fe20000000a00 */
[----:B------:R-:W-:Y:S01]  /*43b0*/  ULDC.64 UR14, c[0x0][0x820] ;  /* 0x00020800000e7ab9 */ /* 0x000fe20000000a00 */
[----:B------:R-:W-:Y:S01]  /*43c0*/  ULDC.64 UR16, c[0x0][0x848] ;  /* 0x0002120000107ab9 */ /* 0x000fe20000000a00 */
[----:B------:R-:W3:Y:S06]  /*43d0*/  S2UR UR5, SR_CTAID.Y ;  /* 0x00000000000579c3 */ /* 0x000eec0000002600 */
[----:B------:R-:W-:-:S02]  /*43e0*/  @UP0 ULDC UR9, c[0x0][0x858] ;  /* 0x0002160000090ab9 */ /* 0x000fc40000000800 */
[----:B------:R-:W4:Y:S01]  /*43f0*/  S2UR UR8, SR_CTAID.X ;  /* 0x00000000000879c3 */ /* 0x000f220000002500 */
[----:B--2---:R-:W-:-:S07]  /*4400*/  ULEA UR4, UR6, UR4, 0x18 ;  /* 0x0000000406047291 */ /* 0x004fce000f8ec03f */
[----:B------:R-:W2:Y:S01]  /*4410*/  S2UR UR18, SR_CTAID.Z ;  /* 0x00000000001279c3 */ /* 0x000ea20000002700 */
[----:B------:R-:W-:Y:S01]  /*4420*/  @UP0 ULDC UR6, c[0x0][0x854] ;  /* 0x0002150000060ab9 */ /* 0x000fe20000000800 */
[----:B-1----:R-:W-:Y:S01]  /*4430*/  VIADD R5, R4, 0xffffff80 ;  /* 0xffffff8004057836 */ /* 0x002fe20000000000 */
[----:B---3--:R-:W-:-:S04]  /*4440*/  UIMAD.WIDE.U32 UR6, UR5, UR6, URZ ;  /* 0x00000006050672a5 */ /* 0x008fc8000f8e003f */
[----:B------:R-:W-:Y:S01]  /*4450*/  SHF.R.S32.HI R0, RZ, 0x1f, R5 ;  /* 0x0000001fff007819 */ /* 0x000fe20000011405 */
[----:B------:R-:W-:Y:S01]  /*4460*/  @UP0 USHF.R.U32.HI UR5, URZ, UR9, UR7 ;  /* 0x000000093f050299 */ /* 0x000fe20008011607 */
[----:B------:R-:W-:Y:S01]  /*4470*/  BAR.SYNC.DEFER_BLOCKING 0x1, 0x100 ;  /* 0x0044000000007b1d */ /* 0x000fe20000010000 */
[----:B------:R-:W-:Y:S01]  /*4480*/  ISETP.NE.AND P0, PT, R5, RZ, PT ;  /* 0x000000ff0500720c */ /* 0x000fe20003f05270 */
[----:B----4-:R-:W-:Y:S01]  /*4490*/  USHF.L.U32 UR8, UR8, 0xe, URZ ;  /* 0x0000000e08087899 */ /* 0x010fe2000800063f */
[----:B------:R-:W-:Y:S01]  /*44a0*/  LEA.HI R2, R0, R5, RZ, 0x7 ;  /* 0x0000000500027211 */ /* 0x000fe200078f38ff */
[----:B------:R-:W-:Y:S02]  /*44b0*/  USHF.R.S32.HI UR10, URZ, 0x1f, UR5 ;  /* 0x0000001f3f0a7899 */ /* 0x000fe40008011405 */
[----:B------:R-:W-:Y:S01]  /*44c0*/  USHF.R.S32.HI UR9, URZ, 0x1f, UR8 ;  /* 0x0000001f3f097899 */ /* 0x000fe20008011408 */
[C---:B------:R-:W-:Y:S01]  /*44d0*/  LOP3.LUT R0, R2.reuse, 0xfffff80, RZ, 0xc0, !PT ;  /* 0x0fffff8002007812 */ /* 0x040fe200078ec0ff */
[----:B------:R-:W-:Y:S01]  /*44e0*/  IMAD.SHL.U32 R2, R2, 0x40, RZ ;  /* 0x0000004002027824 */ /* 0x000fe200078e00ff */
[----:B------:R-:W-:-:S02]  /*44f0*/  UIMAD UR11, UR10, UR12, URZ ;  /* 0x0000000c0a0b72a4 */ /* 0x000fc4000f8e023f */
[----:B------:R-:W-:Y:S01]  /*4500*/  UIMAD.WIDE.U32 UR6, UR5, UR12, UR8 ;  /* 0x0000000c050672a5 */ /* 0x000fe2000f8e0008 */
[----:B------:R-:W-:Y:S01]  /*4510*/  IMAD.IADD R0, R5, 0x1, -R0 ;  /* 0x0000000105007824 */ /* 0x000fe200078e0a00 */
[----:B------:R-:W-:Y:S01]  /*4520*/  LOP3.LUT R3, R2, 0x3fffe000, RZ, 0xc0, !PT ;  /* 0x3fffe00002037812 */ /* 0x000fe200078ec0ff */
[----:B------:R-:W-:-:S03]  /*4530*/  UIMAD UR11, UR5, UR13, UR11 ;  /* 0x0000000d050b72a4 */ /* 0x000fc6000f8e020b */
[----:B------:R-:W-:Y:S01]  /*4540*/  ULDC.64 UR12, c[0x0][0x840] ;  /* 0x00021000000c7ab9 */ /* 0x000fe20000000a00 */
[----:B------:R-:W-:Y:S01]  /*4550*/  IMAD R0, R0, 0x4, R3 ;  /* 0x0000000400007824 */ /* 0x000fe200078e0203 */
[----:B------:R-:W-:Y:S02]  /*4560*/  UIMAD UR10, UR10, UR12, URZ ;  /* 0x0000000c0a0a72a4 */ /* 0x000fe4000f8e023f */
[----:B------:R-:W-:Y:S02]  /*4570*/  UIMAD.WIDE.U32 UR8, UR5, UR12, UR8 ;  /* 0x0000000c050872a5 */ /* 0x000fe4000f8e0008 */
[----:B------:R-:W-:Y:S01]  /*4580*/  LEA R0, R0, UR4, 0x2 ;  /* 0x0000000400007c11 */ /* 0x000fe2000f8e10ff */
[----:B------:R-:W-:Y:S02]  /*4590*/  UIMAD UR12, UR5, UR13, UR10 ;  /* 0x0000000d050c72a4 */ /* 0x000fe4000f8e020a */
[----:B--2---:R-:W-:Y:S02]  /*45a0*/  USHF.R.S32.HI UR5, URZ, 0x1f, UR18 ;  /* 0x0000001f3f057899 */ /* 0x004fe40008011412 */
[----:B------:R1:W-:Y:S01]  /*45b0*/  STS.128 [R0], R24 ;  /* 0x0000001800007388 */ /* 0x0003e20000000c00 */
[----:B------:R-:W-:-:S02]  /*45c0*/  UIADD3 UR7, UR7, UR11, URZ ;  /* 0x0000000b07077290 */ /* 0x000fc4000fffe03f */
[----:B------:R-:W-:Y:S01]  /*45d0*/  UIMAD UR10, UR5, UR14, URZ ;  /* 0x0000000e050a72a4 */ /* 0x000fe2000f8e023f */
[----:B------:R1:W-:Y:S01]  /*45e0*/  STS.128 [R0+0x800], R28 ;  /* 0x0008001c00007388 */ /* 0x0003e20000000c00 */
[----:B------:R-:W-:Y:S02]  /*45f0*/  UIMAD UR5, UR5, UR16, URZ ;  /* 0x00000010050572a4 */ /* 0x000fe4000f8e023f */
[----:B------:R-:W-:Y:S01]  /*4600*/  UIADD3 UR9, UR9, UR12, URZ ;  /* 0x0000000c09097290 */ /* 0x000fe2000fffe03f */
[----:B------:R1:W-:Y:S01]  /*4610*/  STS.128 [R0+0x1000], R32 ;  /* 0x0010002000007388 */ /* 0x0003e20000000c00 */
[----:B------:R-:W-:Y:S02]  /*4620*/  UIMAD UR10, UR18, UR15, UR10 ;  /* 0x0000000f120a72a4 */ /* 0x000fe4000f8e020a */
[----:B------:R-:W-:Y:S01]  /*4630*/  UIMAD.WIDE.U32 UR6, UR18, UR14, UR6 ;  /* 0x0000000e120672a5 */ /* 0x000fe2000f8e0006 */
[----:B------:R1:W-:Y:S01]  /*4640*/  STS.128 [R0+0x1800], R36 ;  /* 0x0018002400007388 */ /* 0x0003e20000000c00 */
[----:B------:R-:W-:-:S02]  /*4650*/  UIMAD UR5, UR18, UR17, UR5 ;  /* 0x00000011120572a4 */ /* 0x000fc4000f8e0205 */
[----:B------:R-:W-:Y:S01]  /*4660*/  UIMAD.WIDE.U32 UR8, UR18, UR16, UR8 ;  /* 0x00000010120872a5 */ /* 0x000fe2000f8e0008 */
[----:B------:R1:W-:Y:S01]  /*4670*/  STS.128 [R0+0x2000], R40 ;  /* 0x0020002800007388 */ /* 0x0003e20000000c00 */
[----:B------:R-:W-:Y:S01]  /*4680*/  ULDC.64 UR12, c[0x0][0x800] ;  /* 0x00020000000c7ab9 */ /* 0x000fe20000000a00 */
[----:B------:R-:W-:Y:S01]  /*4690*/  ULDC.64 UR14, c[0x0][0x828] ;  /* 0x00020a00000e7ab9 */ /* 0x000fe20000000a00 */
[----:B------:R-:W-:Y:S01]  /*46a0*/  UIADD3 UR7, UR7, UR10, URZ ;  /* 0x0000000a07077290 */ /* 0x000fe2000fffe03f */
[----:B------:R1:W-:Y:S01]  /*46b0*/  STS.128 [R0+0x2800], R44 ;  /* 0x0028002c00007388 */ /* 0x0003e20000000c00 */
[----:B------:R-:W-:Y:S02]  /*46c0*/  ULEA UR12, UP0, UR6, UR12, 0x2 ;  /* 0x0000000c060c7291 */ /* 0x000fe4000f80103f */
[----:B------:R-:W-:Y:S01]  /*46d0*/  UIADD3 UR5, UR9, UR5, URZ ;  /* 0x0000000509057290 */ /* 0x000fe2000fffe03f */
[----:B------:R1:W-:Y:S01]  /*46e0*/  STS.128 [R0+0x3000], R48 ;  /* 0x0030003000007388 */ /* 0x0003e20000000c00 */
[----:B------:R-:W-:-:S02]  /*46f0*/  ULEA UR14, UP1, UR8, UR14, 0x2 ;  /* 0x0000000e080e7291 */ /* 0x000fc4000f82103f */
[----:B------:R-:W-:Y:S01]  /*4700*/  ULEA.HI.X UR13, UR6, UR13, UR7, 0x2, UP0 ;  /* 0x0000000d060d7291 */ /* 0x000fe200080f1407 */
[----:B------:R1:W-:Y:S01]  /*4710*/  STS.128 [R0+0x3800], R52 ;  /* 0x0038003400007388 */ /* 0x0003e20000000c00 */
[----:B------:R-:W-:-:S03]  /*4720*/  ULEA.HI.X UR7, UR8, UR15, UR5, 0x2, UP1 ;  /* 0x0000000f08077291 */ /* 0x000fc600088f1405 */
        /* <DEDUP_REMOVED lines=14> */
[----:B--2---:R-:W-:Y:S06]  /*4810*/  BAR.SYNC.DEFER_BLOCKING 0x1, 0x100 ;  /* 0x0044000000007b1d */ /* 0x004fec0000010000 */
[----:B------:R-:W-:Y:S05]  /*4820*/  @P0 BRA `(.L_x_1468) ;  /* 0x0000000000300947 */ /* 0x000fea0003800000 */
[----:B------:R-:W-:Y:S01]  /*4830*/  PLOP3.LUT P0, PT, PT, PT, PT, 0x80, 0x0 ;  /* 0x000000000000781c */ /* 0x000fe20003f0f070 */
[----:B------:R-:W-:Y:S01]  /*4840*/  UMOV UR5, 0x1000 ;  /* 0x0000100000057882 */ /* 0x000fe20000000000 */
[----:B------:R-:W-:Y:S01]  /*4850*/  UMOV UR8, 0x0 ;  /* 0x0000000000087882 */ /* 0x000fe20000000000 */
[----:B------:R-:W-:Y:S01]  /*4860*/  UMOV UR9, 0x14f00000 ;  /* 0x14f0000000097882 */ /* 0x000fe20000000000 */
[----:B------:R-:W-:-:S09]  /*4870*/  UMOV UR6, UR14 ;  /* 0x0000000e00067c82 */ /* 0x000fd20008000000 */
.L_x_1469:
[----:B------:R-:W-:Y:S01]  /*4880*/  @P0 ELECT P1, URZ, PT ;  /* 0x00000000003f082f */ /* 0x000fe20003820000 */
[----:B------:R2:W-:-:S12]  /*4890*/  UBLKRED.G.S.ADD.F32.RN [UR6], [UR4], UR5, desc[UR8] ;  /* 0x00000806040073bb */ /* 0x0005d800080a1405 */
[----:B------:R-:W-:Y:S02]  /*48a0*/  @P1 PLOP3.LUT P0, PT, P1, PT, PT, 0x8, 0x0 ;  /* 0x000000000000181c */ /* 0x000fe40000f0e170 */
[----:B------:R-:W-:-:S11]  /*48b0*/  PLOP3.LUT P1, PT, PT, PT, PT, 0x8, 0x0 ;  /* 0x000000000000781c */ /* 0x000fd60003f2e170 */
[----:B--2---:R-:W-:Y:S05]  /*48c0*/  @P0 BRA.U.ANY `(.L_x_1469) ;  /* 0xfffffffd00ec0947 */ /* 0x004fea000393ffff */
[----:B------:R0:W-:Y:S01]  /*48d0*/  UTMACMDFLUSH ;  /* 0x00000000000079b7 */ /* 0x0001e20000000000 */
[----:B------:R-:W-:-:S04]  /*48e0*/  DEPBAR.LE SB0, 0x0 ;  /* 0x000080000000791a */ /* 0x000fc80000000000 */
.L_x_1468:
[----:B------:R-:W-:Y:S05]  /*48f0*/  BSYNC B0 ;  /* 0x0000000000007941 */ /* 0x000fea0003800000 */
.L_x_1467:
        /* <DEDUP_REMOVED lines=23> */
[----:B---3--:R-:W3:Y:S02]  /*4a70*/  FENCE.VIEW.ASYNC.S ;  /* 0x00000000000073c6 */ /* 0x008ee40000000000 */
[----:B---3--:R-:W-:Y:S06]  /*4a80*/  BAR.SYNC.DEFER_BLOCKING 0x1, 0x100 ;  /* 0x0044000000007b1d */ /* 0x008fec0000010000 */
[----:B------:R-:W-:Y:S05]  /*4a90*/  @P0 BRA `(.L_x_1446) ;  /* 0x0000002c00cc0947 */ /* 0x000fea0003800000 */
[----:B------:R-:W-:Y:S01]  /*4aa0*/  PLOP3.LUT P0, PT, PT, PT, PT, 0x80, 0x0 ;  /* 0x000000000000781c */ /* 0x000fe20003f0f070 */
[----:B------:R-:W-:Y:S01]  /*4ab0*/  UMOV UR5, 0x1000 ;  /* 0x0000100000057882 */ /* 0x000fe20000000000 */
[----:B------:R-:W-:Y:S01]  /*4ac0*/  UMOV UR8, 0x0 ;  /* 0x0000000000087882 */ /* 0x000fe20000000000 */
[----:B------:R-:W-:Y:S01]  /*4ad0*/  UMOV UR9, 0x14f00000 ;  /* 0x14f0000000097882 */ /* 0x000fe20000000000 */
[----:B------:R-:W-:Y:S01]  /*4ae0*/  UMOV UR6, UR12 ;  /* 0x0000000c00067c82 */ /* 0x000fe20008000000 */
[----:B------:R-:W-:-:S08]  /*4af0*/  UMOV UR7, UR13 ;  /* 0x0000000d00077c82 */ /* 0x000fd00008000000 */
.L_x_1470:
[----:B------:R-:W-:Y:S01]  /*4b00*/  @P0 ELECT P1, URZ, PT ;  /* 0x00000000003f082f */ /* 0x000fe20003820000 */
[----:B------:R3:W-:-:S12]  /*4b10*/  UBLKRED.G.S.ADD.F32.RN [UR6], [UR4], UR5, desc[UR8] ;  /* 0x00000806040073bb */ /* 0x0007d800080a1405 */
[----:B------:R-:W-:Y:S02]  /*4b20*/  @P1 PLOP3.LUT P0, PT, P1, PT, PT, 0x8, 0x0 ;  /* 0x000000000000181c */ /* 0x000fe40000f0e170 */
[----:B------:R-:W-:-:S11]  /*4b30*/  PLOP3.LUT P1, PT, PT, PT, PT, 0x8, 0x0 ;  /* 0x000000000000781c */ /* 0x000fd60003f2e170 */
[----:B---3--:R-:W-:Y:S05]  /*4b40*/  @P0 BRA.U.ANY `(.L_x_1470) ;  /* 0xfffffffd00ec0947 */ /* 0x008fea000393ffff */
[----:B------:R0:W-:Y:S01]  /*4b50*/  UTMACMDFLUSH ;  /* 0x00000000000079b7 */ /* 0x0001e20000000000 */
[----:B------:R-:W-:-:S04]  /*4b60*/  DEPBAR.LE SB0, 0x0 ;  /* 0x000080000000791a */ /* 0x000fc80000000000 */
[----:B------:R-:W-:Y:S05]  /*4b70*/  BRA `(.L_x_1446) ;  /* 0x0000002c00947947 */ /* 0x000fea0003800000 */
.L_x_1444:
        /* <DEDUP_REMOVED lines=40> */
.L_x_1472:
[----:B------:R-:W-:Y:S02]  /*4e00*/  UISETP.GT.AND UP0, UPT, UR8, UR5, UPT ;  /* 0x000000050800728c */ /* 0x000fe4000bf04270 */
[----:B------:R-:W-:Y:S02]  /*4e10*/  USHF.R.S32.HI UR14, URZ, 0x1f, UR12 ;  /* 0x0000001f3f0e7899 */ /* 0x000fe4000801140c */
[----:B------:R-:W-:Y:S02]  /*4e20*/  USHF.R.S32.HI UR4, URZ, 0x1f, UR13 ;  /* 0x0000001f3f047899 */ /* 0x000fe4000801140d */
[----:B------:R-:W-:-:S13]  /*4e30*/  PLOP3.LUT P0, PT, PT, PT, UP0, 0x80, 0x0 ;  /* 0x000000000000781c */ /* 0x000fda0003f0f008 */
[----:B------:R-:W-:Y:S05]  /*4e40*/  @!P0 BRA `(.L_x_1446) ;  /* 0x0000002800e08947 */ /* 0x000fea0003800000 */
[----:B------:R-:W-:Y:S01]  /*4e50*/  ULDC.64 UR10, c[0x0][0x2d8] ;  /* 0x0000b600000a7ab9 */ /* 0x000fe20000000a00 */
[----:B------:R-:W-:Y:S01]  /*4e60*/  ELECT P0, URZ, PT ;  /* 0x00000000003f782f */ /* 0x000fe20003800000 */
[----:B------:R-:W-:Y:S02]  /*4e70*/  UIMAD UR9, UR4, UR10, URZ ;  /* 0x0000000a040972a4 */ /* 0x000fe4000f8e023f */
[----:B------:R-:W-:Y:S02]  /*4e80*/  UIADD3 UR4, -UR5, UR8, URZ ;  /* 0x0000000805047290 */ /* 0x000fe4000fffe13f */
[----:B------:R-:W-:Y:S02]  /*4e90*/  UIMAD.WIDE.U32 UR6, UR13, UR10, URZ ;  /* 0x0000000a0d0672a5 */ /* 0x000fe4000f8e003f */
[----:B------:R-:W-:Y:S02]  /*4ea0*/  ULOP3.LUT UR4, UR4, 0x1, URZ, 0xc0, !UPT ;  /* 0x0000000104047892 */ /* 0x000fe4000f8ec03f */
[----:B------:R-:W-:-:S02]  /*4eb0*/  UIMAD UR9, UR13, UR11, UR9 ;  /* 0x0000000b0d0972a4 */ /* 0x000fc4000f8e0209 */
[----:B------:R-:W-:Y:S01]  /*4ec0*/  UISETP.NE.U32.AND UP0, UPT, UR4, 0x1, UPT ;  /* 0x000000010400788c */ /* 0x000fe2000bf05070 */
[----:B------:R-:W-:Y:S01]  /*4ed0*/  ULDC.64 UR10, c[0x0][0x2e0] ;  /* 0x0000b800000a7ab9 */ /* 0x000fe20000000a00 */
[----:B------:R-:W-:Y:S02]  /*4ee0*/  UIADD3 UR7, UR7, UR9, URZ ;  /* 0x0000000907077290 */ /* 0x000fe4000fffe03f */
[----:B------:R-:W-:Y:S02]  /*4ef0*/  UIMAD UR9, UR14, UR10, URZ ;  /* 0x0000000a0e0972a4 */ /* 0x000fe4000f8e023f */
[----:B------:R-:W-:Y:S01]  /*4f00*/  PLOP3.LUT P1, PT, PT, PT, UP0, 0x80, 0x0 ;  /* 0x000000000000781c */ /* 0x000fe20003f2f008 */
[----:B------:R-:W-:Y:S02]  /*4f10*/  UIMAD.WIDE.U32 UR6, UR12, UR10, UR6 ;  /* 0x0000000a0c0672a5 */ /* 0x000fe4000f8e0006 */
[----:B------:R-:W-:-:S04]  /*4f20*/  UIMAD UR9, UR12, UR11, UR9 ;  /* 0x0000000b0c0972a4 */ /* 0x000fc8000f8e0209 */
[----:B------:R-:W-:-:S06]  /*4f30*/  UIADD3 UR9, UR7, UR9, URZ ;  /* 0x0000000907097290 */ /* 0x000fcc000fffe03f */
[----:B------:R-:W-:Y:S06]  /*4f40*/  @P1 BRA `(.L_x_1473) ;  /* 0x0000000000bc1947 */ /* 0x000fec0003800000 */
        /* <DEDUP_REMOVED lines=18> */
.L_x_1475:
[----:B------:R-:W-:Y:S05]  /*5070*/  BSYNC B0 ;  /* 0x0000000000007941 */ /* 0x000fea0003800000 */
.L_x_1474:
        /* <DEDUP_REMOVED lines=19> */
.L_x_1477:
[----:B------:R-:W-:Y:S05]  /*51b0*/  BSYNC B0 ;  /* 0x0000000000007941 */ /* 0x000fea0003800000 */
.L_x_1476:
[----:B------:R-:W-:Y:S06]  /*51c0*/  BAR.ARV 0xa, 0xa0 ;  /* 0x0282800000007b1d */ /* 0x000fec0000002000 */
[----:B------:R-:W-:Y:S04]  /*51d0*/  BSSY B0, `(.L_x_1478) ;  /* 0x0000003000007945 */ /* 0x000fe80003800000 */
[----:B------:R-:W-:Y:S05]  /*51e0*/  @!P0 BRA `(.L_x_1479) ;  /* 0x0000000000048947 */ /* 0x000fea0003800000 */
[----:B------:R-:W-:-:S04]  /*51f0*/  DEPBAR.LE SB0, 0x0 ;  /* 0x000080000000791a */ /* 0x000fc80000000000 */
.L_x_1479:
[----:B------:R-:W-:Y:S05]  /*5200*/  BSYNC B0 ;  /* 0x0000000000007941 */ /* 0x000fea0003800000 */
.L_x_1478:
[----:B------:R-:W-:Y:S06]  /*5210*/  BAR.ARV 0xb, 0xa0 ;  /* 0x02c2800000007b1d */ /* 0x000fec0000002000 */
[----:B------:R-:W-:Y:S01]  /*5220*/  UIADD3 UR12, UR5, 0x1, URZ ;  /* 0x00000001050c7890 */ /* 0x000fe2000fffe03f */
[----:B------:R-:W-:Y:S11]  /*5230*/  BRA `(.L_x_1480) ;  /* 0x0000000000047947 */ /* 0x000ff60003800000 */
.L_x_1473:
[----:B------:R-:W-:-:S05]  /*5240*/  UMOV UR12, UR5 ;  /* 0x00000005000c7c82 */ /* 0x000fca0008000000 */
.L_x_1480:
        /* <DEDUP_REMOVED lines=17> */
.L_x_1493:
        /* <DEDUP_REMOVED lines=20> */
.L_x_1482:
[----:B------:R-:W-:Y:S05]  /*54a0*/  BSYNC B0 ;  /* 0x0000000000007941 */ /* 0x000fea0003800000 */
.L_x_1481:
        /* <DEDUP_REMOVED lines=13> */
.L_x_1484:
[----:B------:R-:W-:Y:S05]  /*5580*/  BSYNC B0 ;  /* 0x0000000000007941 */ /* 0x000fea0003800000 */
.L_x_1483:
[----:B------:R-:W-:Y:S06]  /*5590*/  BAR.ARV 0xa, 0xa0 ;  /* 0x0282800000007b1d */ /* 0x000fec0000002000 */
[----:B------:R-:W-:Y:S04]  /*55a0*/  BSSY B0, `(.L_x_1485) ;  /* 0x0000003000007945 */ /* 0x000fe80003800000 */
[----:B------:R-:W-:Y:S05]  /*55b0*/  @!P0 BRA `(.L_x_1486) ;  /* 0x0000000000048947 */ /* 0x000fea0003800000 */
[----:B------:R-:W-:-:S04]  /*55c0*/  DEPBAR.LE SB0, 0x0 ;  /* 0x000080000000791a */ /* 0x000fc80000000000 */
.L_x_1486:
[----:B------:R-:W-:Y:S05]  /*55d0*/  BSYNC B0 ;  /* 0x0000000000007941 */ /* 0x000fea0003800000 */
.L_x_1485:
        /* <DEDUP_REMOVED lines=13> */
.L_x_1488:
[----:B------:R-:W-:Y:S05]  /*56b0*/  BSYNC B0 ;  /* 0x0000000000007941 */ /* 0x000fea0003800000 */
.L_x_1487:
        /* <DEDUP_REMOVED lines=13> */
.L_x_1490:
[----:B------:R-:W-:Y:S05]  /*5790*/  BSYNC B0 ;  /* 0x0000000000007941 */ /* 0x000fea0003800000 */
.L_x_1489:
[----:B------:R-:W-:Y:S01]  /*57a0*/  UIADD3 UR12, UR12, 0x2, URZ ;  /* 0x000000020c0c7890 */ /* 0x000fe2000fffe03f */
[----:B------:R-:W-:Y:S06]  /*57b0*/  BAR.ARV 0xa, 0xa0 ;  /* 0x0282800000007b1d */ /* 0x000fec0000002000 */
[----:B------:R-:W-:Y:S01]  /*57c0*/  UISETP.GE.AND UP0, UPT, UR12, UR8, UPT ;  /* 0x000000080c00728c */ /* 0x000fe2000bf06270 */
[----:B------:R-:W-:Y:S04]  /*57d0*/  BSSY B0, `(.L_x_1491) ;  /* 0x0000003000007945 */ /* 0x000fe80003800000 */
[----:B------:R-:W-:Y:S06]  /*57e0*/  @!P0 BRA `(.L_x_1492) ;  /* 0x0000000000048947 */ /* 0x000fec0003800000 */
[----:B------:R-:W-:-:S04]  /*57f0*/  DEPBAR.LE SB0, 0x0 ;  /* 0x000080000000791a */ /* 0x000fc80000000000 */
.L_x_1492:
[----:B------:R-:W-:Y:S05]  /*5800*/  BSYNC B0 ;  /* 0x0000000000007941 */ /* 0x000fea0003800000 */
.L_x_1491:
[----:B------:R-:W-:Y:S06]  /*5810*/  BAR.ARV 0xb, 0xa0 ;  /* 0x02c2800000007b1d */ /* 0x000fec0000002000 */
[----:B------:R-:W-:Y:S01]  /*5820*/  PLOP3.LUT P1, PT, PT, PT, UP0, 0x80, 0x0 ;  /* 0x000000000000781c */ /* 0x000fe20003f2f008 */
[----:B------:R-:W-:Y:S02]  /*5830*/  UIADD3 UR20, UR20, 0x4000, URZ ;  /* 0x0000400014147890 */ /* 0x000fe4000fffe03f */
[----:B------:R-:W-:-:S10]  /*5840*/  UIADD3 UR4, UR4, 0x4000, URZ ;  /* 0x0000400004047890 */ /* 0x000fd4000fffe03f */
[----:B------:R-:W-:Y:S05]  /*5850*/  @!P1 BRA `(.L_x_1493) ;  /* 0xfffffff800c09947 */ /* 0x000fea000383ffff */
[----:B------:R-:W-:Y:S05]  /*5860*/  BRA `(.L_x_1446) ;  /* 0x0000002000587947 */ /* 0x000fea0003800000 */
.L_x_1471:
        /* <DEDUP_REMOVED lines=33> */
.L_x_1495:
        /* <DEDUP_REMOVED lines=43> */
.L_x_1525:
        /* <DEDUP_REMOVED lines=15> */
.L_x_1498:
        /* <DEDUP_REMOVED lines=98> */
.L_x_1509:
[----:B--234-:R-:W-:-:S04]  /*6440*/  SHF.L.U32 R21, R11, 0x1f, RZ ;  /* 0x0000001f0b157819 */ /* 0x01cfc800000006ff */
[----:B------:R-:W1:Y:S02]  /*6450*/  SYNCS.PHASECHK.TRANS64.TRYWAIT P1, [R16+URZ+0x30840], R21 ;  /* 0x03084015100075a7 */ /* 0x000e64000802017f */
[----:B-1----:R-:W-:Y:S05]  /*6460*/  @!P1 BRA `(.L_x_1501) ;  /* 0x0000001400cc9947 */ /* 0x002fea0003800000 */
.L_x_1526:
[----:B------:R-:W-:Y:S05]  /*6470*/  @P0 BRA `(.L_x_1502) ;  /* 0x0000000000140947 */ /* 0x000fea0003800000 */
[----:B------:R-:W-:Y:S01]  /*6480*/  ISETP.NE.AND P1, PT, R6, RZ, PT ;  /* 0x000000ff0600720c */ /* 0x000fe20003f25270 */
[----:B------:R-:W-:-:S04]  /*6490*/  IMAD.MOV.U32 R3, RZ, RZ, 0x4100 ;  /* 0x00004100ff037424 */ /* 0x000fc800078e00ff */
[----:B------:R3:W-:Y:S08]  /*64a0*/  SYNCS.ARRIVE.TRANS64 RZ, [R16+URZ+0x30830], R3 ;  /* 0x0308300310ff79a7 */ /* 0x0007f0000800003f */
[----:B------:R-:W-:Y:S05]  /*64b0*/  @!P1 BRA `(.L_x_1502) ;  /* 0x0000000000049947 */ /* 0x000fea0003800000 */
[----:B------:R-:W-:Y:S01]  /*64c0*/  BPT.TRAP 0x1 ;  /* 0x000000040000795c */ /* 0x000fe20000300000 */
.L_x_1502:
        /* <DEDUP_REMOVED lines=36> */
.L_x_1527:
[----:B------:R-:W-:Y:S05]  /*6710*/  @P0 BRA `(.L_x_1504) ;  /* 0x0000000000140947 */ /* 0x000fea0003800000 */
[----:B------:R-:W-:Y:S01]  /*6720*/  ISETP.NE.AND P1, PT, R6, RZ, PT ;  /* 0x000000ff0600720c */ /* 0x000fe20003f25270 */
[----:B------:R-:W-:-:S04]  /*6730*/  IMAD.MOV.U32 R2, RZ, RZ, 0x4100 ;  /* 0x00004100ff027424 */ /* 0x000fc800078e00ff */
[----:B------:R3:W-:Y:S08]  /*6740*/  SYNCS.ARRIVE.TRANS64 RZ, [R16+URZ+0x30818], R2 ;  /* 0x0308180210ff79a7 */ /* 0x0007f0000800003f */
[----:B------:R-:W-:Y:S05]  /*6750*/  @!P1 BRA `(.L_x_1504) ;  /* 0x0000000000049947 */ /* 0x000fea0003800000 */
[----:B------:R-:W-:Y:S01]  /*6760*/  BPT.TRAP 0x1 ;  /* 0x000000040000795c */ /* 0x000fe20000300000 */
.L_x_1504:
        /* <DEDUP_REMOVED lines=36> */
.L_x_1528:
[----:B------:R-:W-:Y:S05]  /*69b0*/  @P0 BRA `(.L_x_1506) ;  /* 0x0000000000140947 */ /* 0x000fea0003800000 */
[----:B------:R-:W-:Y:S01]  /*69c0*/  ISETP.NE.AND P1, PT, R6, RZ, PT ;  /* 0x000000ff0600720c */ /* 0x000fe20003f25270 */
[----:B-123--:R-:W-:-:S04]  /*69d0*/  IMAD.MOV.U32 R21, RZ, RZ, 0x4100 ;  /* 0x00004100ff157424 */ /* 0x00efc800078e00ff */
[----:B------:R4:W-:Y:S08]  /*69e0*/  SYNCS.ARRIVE.TRANS64 RZ, [R16+URZ+0x30838], R21 ;  /* 0x0308381510ff79a7 */ /* 0x0009f0000800003f */
[----:B------:R-:W-:Y:S05]  /*69f0*/  @!P1 BRA `(.L_x_1506) ;  /* 0x0000000000049947 */ /* 0x000fea0003800000 */
[----:B------:R-:W-:Y:S01]  /*6a00*/  BPT.TRAP 0x1 ;  /* 0x000000040000795c */ /* 0x000fe20000300000 */
.L_x_1506:
        /* <DEDUP_REMOVED lines=31> */
.L_x_1530:
[----:B------:R-:W-:Y:S05]  /*6c00*/  @P0 BRA `(.L_x_1508) ;  /* 0x0000000000140947 */ /* 0x000fea0003800000 */
[----:B------:R-:W-:Y:S01]  /*6c10*/  ISETP.NE.AND P1, PT, R6, RZ, PT ;  /* 0x000000ff0600720c */ /* 0x000fe20003f25270 */
[----:B------:R-:W-:-:S04]  /*6c20*/  IMAD.MOV.U32 R5, RZ, RZ, 0x4100 ;  /* 0x00004100ff057424 */ /* 0x000fc800078e00ff */
[----:B------:R1:W-:Y:S08]  /*6c30*/  SYNCS.ARRIVE.TRANS64 RZ, [R16+URZ+0x30810], R5 ;  /* 0x0308100510ff79a7 */ /* 0x0003f0000800003f */
[----:B------:R-:W-:Y:S05]  /*6c40*/  @!P1 BRA `(.L_x_1508) ;  /* 0x0000000000049947 */ /* 0x000fea0003800000 */
[----:B------:R-:W-:Y:S01]  /*6c50*/  BPT.TRAP 0x1 ;  /* 0x000000040000795c */ /* 0x000fe20000300000 */
.L_x_1508:
        /* <DEDUP_REMOVED lines=37> */
.L_x_1500:
[----:B------:R-:W3:Y:S02]  /*6eb0*/  LDL.LU R4, [R1+0x4] ;  /* 0x0000040001047983 */ /* 0x000ee40000300800 */
[----:B---3--:R-:W-:Y:S02]  /*6ec0*/  ISETP.NE.AND P1, PT, R4, RZ, PT ;  /* 0x000000ff0400720c */ /* 0x008fe40003f25270 */
[----:B------:R1:W5:Y:S11]  /*6ed0*/  LDL R4, [R1] ;  /* 0x0000000001047983 */ /* 0x0003760000100800 */
[----:B-1----:R-:W-:Y:S05]  /*6ee0*/  @!P1 BRA `(.L_x_1499) ;  /* 0x0000000400489947 */ /* 0x002fea0003800000 */
[----:B------:R-:W-:-:S04]  /*6ef0*/  SHF.L.U32 R13, R11, 0x1f, RZ ;  /* 0x0000001f0b0d7819 */ /* 0x000fc800000006ff */
[----:B------:R-:W1:Y:S02]  /*6f00*/  SYNCS.PHASECHK.TRANS64.TRYWAIT P1, [R16+URZ+0x30840], R13 ;  /* 0x0308400d100075a7 */ /* 0x000e64000802017f */
[----:B-1----:R-:W-:Y:S05]  /*6f10*/  @!P1 BRA `(.L_x_1510) ;  /* 0x0000000c00749947 */ /* 0x002fea0003800000 */
.L_x_1531:
[----:B------:R-:W-:Y:S05]  /*6f20*/  @P0 BRA `(.L_x_1511) ;  /* 0x0000000000140947 */ /* 0x000fea0003800000 */
[----:B------:R-:W-:Y:S01]  /*6f30*/  ISETP.NE.AND P1, PT, R6, RZ, PT ;  /* 0x000000ff0600720c */ /* 0x000fe20003f25270 */
[----:B--2---:R-:W-:-:S04]  /*6f40*/  IMAD.MOV.U32 R5, RZ, RZ, 0x4100 ;  /* 0x00004100ff057424 */ /* 0x004fc800078e00ff */
[----:B------:R3:W-:Y:S08]  /*6f50*/  SYNCS.ARRIVE.TRANS64 RZ, [R16+URZ+0x30830], R5 ;  /* 0x0308300510ff79a7 */ /* 0x0007f0000800003f */
[----:B------:R-:W-:Y:S05]  /*6f60*/  @!P1 BRA `(.L_x_1511) ;  /* 0x0000000000049947 */ /* 0x000fea0003800000 */
[----:B------:R-:W-:Y:S01]  /*6f70*/  BPT.TRAP 0x1 ;  /* 0x000000040000795c */ /* 0x000fe20000300000 */
.L_x_1511:
        /* <DEDUP_REMOVED lines=33> */
.L_x_1532:
[----:B------:R-:W-:Y:S05]  /*7190*/  @P0 BRA `(.L_x_1513) ;  /* 0x0000000000140947 */ /* 0x000fea0003800000 */
[----:B------:R-:W-:Y:S01]  /*71a0*/  ISETP.NE.AND P0, PT, R6, RZ, PT ;  /* 0x000000ff0600720c */ /* 0x000fe20003f05270 */
[----:B------:R-:W-:-:S04]  /*71b0*/  IMAD.MOV.U32 R5, RZ, RZ, 0x4100 ;  /* 0x00004100ff057424 */ /* 0x000fc800078e00ff */
[----:B------:R3:W-:Y:S08]  /*71c0*/  SYNCS.ARRIVE.TRANS64 RZ, [R16+URZ+0x30818], R5 ;  /* 0x0308180510ff79a7 */ /* 0x0007f0000800003f */
[----:B------:R-:W-:Y:S05]  /*71d0*/  @!P0 BRA `(.L_x_1513) ;  /* 0x0000000000048947 */ /* 0x000fea0003800000 */
[----:B------:R-:W-:Y:S01]  /*71e0*/  BPT.TRAP 0x1 ;  /* 0x000000040000795c */ /* 0x000fe20000300000 */
.L_x_1513:
        /* <DEDUP_REMOVED lines=34> */
.L_x_1499:
[----:B------:R-:W3:Y:S01]  /*7410*/  S2R R0, SR_TID.X ;  /* 0x0000000000007919 */ /* 0x000ee20000002100 */
[----:B------:R-:W-:Y:S01]  /*7420*/  IMAD R3, R19, 0x8, R16 ;  /* 0x0000000813037824 */ /* 0x000fe200078e0210 */
[----:B---3--:R-:W-:Y:S02]  /*7430*/  LOP3.LUT R2, R0, 0x7f, RZ, 0xc0, !PT ;  /* 0x0000007f00027812 */ /* 0x008fe400078ec0ff */
[----:B------:R-:W-:Y:S02]  /*7440*/  SHF.L.U32 R0, R11, 0x1f, RZ ;  /* 0x0000001f0b007819 */ /* 0x000fe400000006ff */
[----:B------:R-:W-:Y:S02]  /*7450*/  ISETP.NE.AND P1, PT, R2, RZ, PT ;  /* 0x000000ff0200720c */ /* 0x000fe40003f25270 */
[----:B------:R-:W3:Y:S02]  /*7460*/  SYNCS.PHASECHK.TRANS64.TRYWAIT P0, [R3+URZ+0x30840], R0 ;  /* 0x03084000030075a7 */ /* 0x000ee4000800017f */
[----:B---3--:R-:W-:Y:S09]  /*7470*/  @!P0 BRA `(.L_x_1514) ;  /* 0x0000000800448947 */ /* 0x008ff20003800000 */
.L_x_1533:
[----:B------:R-:W-:Y:S05]  /*7480*/  @P1 BRA `(.L_x_1515) ;  /* 0x0000000000181947 */ /* 0x000fea0003800000 */
[----:B------:R-:W1:Y:S01]  /*7490*/  S2R R2, SR_TID.X ;  /* 0x0000000000027919 */ /* 0x000e620000002100 */
[----:B---3--:R-:W-:-:S04]  /*74a0*/  IMAD.MOV.U32 R0, RZ, RZ, 0x4100 ;  /* 0x00004100ff007424 */ /* 0x008fc800078e00ff */
[----:B------:R3:W-:Y:S01]  /*74b0*/  SYNCS.ARRIVE.TRANS64 RZ, [R3+URZ+0x30830], R0 ;  /* 0x0308300003ff79a7 */ /* 0x0007e2000800003f */
[----:B-1----:R-:W-:-:S13]  /*74c0*/  LOP3.LUT P0, RZ, R2, 0x1f, RZ, 0xc0, !PT ;  /* 0x0000001f02ff7812 */ /* 0x002fda000780c0ff */
[----:B---3--:R-:W-:Y:S05]  /*74d0*/  @!P0 BRA `(.L_x_1515) ;  /* 0x0000000000048947 */ /* 0x008fea0003800000 */
[----:B------:R-:W-:Y:S01]  /*74e0*/  BPT.TRAP 0x1 ;  /* 0x000000040000795c */ /* 0x000fe20000300000 */
.L_x_1515:
        /* <DEDUP_REMOVED lines=40> */
.L_x_1496:
[----:B------:R-:W-:Y:S05]  /*7770*/  BSYNC B0 ;  /* 0x0000000000007941 */ /* 0x000fea0003800000 */
.L_x_1494:
[----:B------:R-:W-:-:S03]  /*7780*/  UMOV UR7, 0xffffffff ;  /* 0xffffffff00077882 */ /* 0x000fc60000000000 */
[----:B------:R-:W-:Y:S05]  /*7790*/  BRA.DIV UR7, `(.L_x_1516) ;  /* 0x0000000607907947 */ /* 0x000fea000b800000 */
[----:B------:R-:W-:-:S13]  /*77a0*/  ELECT P6, URZ, PT ;  /* 0x00000000003f782f */ /* 0x000fda00038c0000 */
.L_x_1536:
[----:B------:R-:W-:Y:S05]  /*77b0*/  @!P6 BRA `(.L_x_1446) ;  /* 0x000000000084e947 */ /* 0x000fea0003800000 */
[----:B------:R-:W-:-:S06]  /*77c0*/  ULOP3.LUT UR7, UR38, 0x2, URZ, 0xfc, !UPT ;  /* 0x0000000226077892 */ /* 0x000fcc000f8efc3f */
[----:B------:R-:W-:-:S05]  /*77d0*/  IMAD.U32 R2, RZ, RZ, UR7 ;  /* 0x00000007ff027e24 */ /* 0x000fca000f8e00ff */
[----:B------:R-:W-:-:S13]  /*77e0*/  ISETP.NE.AND P2, PT, R2, 0x3, PT ;  /* 0x000000030200780c */ /* 0x000fda0003f45270 */
[----:B------:R-:W-:Y:S05]  /*77f0*/  @!P2 BRA `(.L_x_1517) ;  /* 0x000000000004a947 */ /* 0x000fea0003800000 */
[----:B------:R-:W-:Y:S01]  /*7800*/  BPT.TRAP 0x1 ;  /* 0x000000040000795c */ /* 0x000fe20000300000 */
.L_x_1517:
        /* <DEDUP_REMOVED lines=15> */
.L_x_1537:
[----:B------:R-:W2:Y:S02]  /*7900*/  SYNCS.PHASECHK.TRANS64.TRYWAIT P0, [R3+URZ], R2 ;  /* 0x00000002030075a7 */ /* 0x000ea4000800017f */
[----:B--2---:R-:W-:Y:S05]  /*7910*/  @!P0 BRA `(.L_x_1519) ;  /* 0x0000000400648947 */ /* 0x004fea0003800000 */
.L_x_1538:
[----:B------:R-:W-:Y:S05]  /*7920*/  @!P2 BRA `(.L_x_1520) ;  /* 0x000000000004a947 */ /* 0x000fea0003800000 */
[----:B------:R-:W-:Y:S01]  /*7930*/  BPT.TRAP 0x1 ;  /* 0x000000040000795c */ /* 0x000fe20000300000 */
.L_x_1520:
[----:B--2---:R-:W-:-:S04]  /*7940*/  VIADD R3, R7, 0x30840 ;  /* 0x0003084007037836 */ /* 0x004fc80000000000 */
[----:B------:R-:W-:-:S04]  /*7950*/  IMAD R0, R0, 0x8, R3 ;  /* 0x0000000800007824 */ /* 0x000fc800078e0203 */
[----:B------:R-:W2:Y:S02]  /*7960*/  SYNCS.PHASECHK.TRANS64.TRYWAIT P0, [R0+URZ], R5 ;  /* 0x00000005000075a7 */ /* 0x000ea4000800017f */
[----:B--2---:R-:W-:Y:S05]  /*7970*/  @!P0 BRA `(.L_x_1521) ;  /* 0x0000000400608947 */ /* 0x004fea0003800000 */
.L_x_1539:
[----:B------:R-:W-:-:S07]  /*7980*/  IMAD R3, R4, 0x8, R3 ;  /* 0x0000000804037824 */ /* 0x000fce00078e0203 */
.L_x_1522:
[----:B---3--:R3:W4:Y:S02]  /*7990*/  SYNCS.PHASECHK.TRANS64.TRYWAIT P0, [R3+URZ], R2 ;  /* 0x00000002030075a7 */ /* 0x008724000800017f */
[----:B----4-:R-:W-:Y:S05]  /*79a0*/  @!P0 NANOSLEEP.SYNCS 0x989680 ;  /* 0x009896800000895d */ /* 0x010fea0003900000 */
[----:B------:R-:W4:Y:S02]  /*79b0*/  @!P0 SYNCS.PHASECHK.TRANS64 P0, [R3+URZ], R2 ;  /* 0x00000002030085a7 */ /* 0x000f24000800007f */
[----:B----4-:R-:W-:Y:S05]  /*79c0*/  @!P0 BRA `(.L_x_1522) ;  /* 0xfffffffc00f08947 */ /* 0x010fea000383ffff */
.L_x_1446:
[----:B------:R-:W-:Y:S05]  /*79d0*/  BSYNC B6 ;  /* 0x0000000000067941 */ /* 0x000fea0003800000 */
.L_x_1443:
[----:B------:R-:W-:Y:S05]  /*79e0*/  EXIT ;  /* 0x000000000000794d */ /* 0x000fea0003800000 */
.L_x_1453:
[----:B------:R-:W-:Y:S02]  /*79f0*/  IMAD.MOV.U32 R12, RZ, RZ, RZ ;  /* 0x000000ffff0c7224 */ /* 0x000fe400078e00ff */
[----:B------:R-:W-:Y:S02]  /*7a00*/  IMAD.MOV.U32 R11, RZ, RZ, 0x1f ;  /* 0x0000001fff0b7424 */ /* 0x000fe400078e00ff */
[----:B------:R-:W-:-:S07]  /*7a10*/  IMAD.MOV.U32 R15, RZ, RZ, -0x1 ;  /* 0xffffffffff0f7424 */ /* 0x000fce00078e00ff */
[----:B------:R-:W-:Y:S05]  /*7a20*/  WARPSYNC.COLLECTIVE R15, `(.L_x_1523) ;  /* 0x000000000f087348 */ /* 0x000fea0003c00000 */
[----:B------:R1:W2:Y:S02]  /*7a30*/  SHFL.IDX P6, R14, R13, R12, R11 ;  /* 0x0000000c0d0e7389 */ /* 0x0002a400000c000b */
[----:B-12---:R-:W-:Y:S01]  /*7a40*/  ENDCOLLECTIVE ;  /* 0x000000000000791b */ /* 0x006fe20003800000 */
.L_x_1523:
[----:B------:R-:W-:Y:S05]  /*7a50*/  BRA `(.L_x_1524) ;  /* 0xffffff9400c87947 */ /* 0x000fea000383ffff */
.L_x_1455:
[----:B--2---:R2:W3:Y:S02]  /*7a60*/  SYNCS.PHASECHK.TRANS64.TRYWAIT P0, [R229+URZ+0x30800], R8 ;  /* 0x03080008e50075a7 */ /* 0x0044e4000800017f */
[----:B---3--:R-:W-:Y:S05]  /*7a70*/  @!P0 NANOSLEEP.SYNCS 0x989680 ;  /* 0x009896800000895d */ /* 0x008fea0003900000 */
[----:B------:R-:W3:Y:S02]  /*7a80*/  @!P0 SYNCS.PHASECHK.TRANS64 P0, [R229+URZ+0x30800], R8 ;  /* 0x03080008e50085a7 */ /* 0x000ee4000800007f */
[----:B---3--:R-:W-:Y:S05]  /*7a90*/  @!P0 BRA `(.L_x_1455) ;  /* 0xfffffffc00f08947 */ /* 0x008fea000383ffff */
[----:B------:R-:W-:Y:S05]  /*7aa0*/  BRA `(.L_x_1454) ;  /* 0xffffff9800107947 */ /* 0x000fea000383ffff */
.L_x_1459:
[----:B---3--:R3:W4:Y:S02]  /*7ab0*/  SYNCS.PHASECHK.TRANS64.TRYWAIT P0, [R0+URZ+0x30810], R9 ;  /* 0x03081009000075a7 */ /* 0x008724000800017f */
[----:B----4-:R-:W-:Y:S05]  /*7ac0*/  @!P0 NANOSLEEP.SYNCS 0x989680 ;  /* 0x009896800000895d */ /* 0x010fea0003900000 */
[----:B------:R-:W4:Y:S02]  /*7ad0*/  @!P0 SYNCS.PHASECHK.TRANS64 P0, [R0+URZ+0x30810], R9 ;  /* 0x03081009000085a7 */ /* 0x000f24000800007f */
[----:B----4-:R-:W-:Y:S05]  /*7ae0*/  @!P0 BRA `(.L_x_1459) ;  /* 0xfffffffc00f08947 */ /* 0x010fea000383ffff */
[----:B------:R-:W-:Y:S05]  /*7af0*/  BRA `(.L_x_1458) ;  /* 0xffffff9c00ac7947 */ /* 0x000fea000383ffff */
.L_x_1463:
[----:B------:R1:W1:Y:S02]  /*7b00*/  SYNCS.PHASECHK.TRANS64.TRYWAIT P0, [R0+URZ+0x30830], R9 ;  /* 0x03083009000075a7 */ /* 0x000264000800017f */
[----:B-1----:R-:W-:Y:S05]  /*7b10*/  @!P0 NANOSLEEP.SYNCS 0x989680 ;  /* 0x009896800000895d */ /* 0x002fea0003900000 */
[----:B------:R-:W1:Y:S02]  /*7b20*/  @!P0 SYNCS.PHASECHK.TRANS64 P0, [R0+URZ+0x30830], R9 ;  /* 0x03083009000085a7 */ /* 0x000e64000800007f */
[----:B-1----:R-:W-:Y:S05]  /*7b30*/  @!P0 BRA `(.L_x_1463) ;  /* 0xfffffffc00f08947 */ /* 0x002fea000383ffff */
[----:B------:R-:W-:Y:S05]  /*7b40*/  BRA `(.L_x_1462) ;  /* 0xffffffa400047947 */ /* 0x000fea000383ffff */
.L_x_1497:
[----:B-1----:R1:W2:Y:S02]  /*7b50*/  SYNCS.PHASECHK.TRANS64.TRYWAIT P0, [R16+URZ+0x30820], R3 ;  /* 0x03082003100075a7 */ /* 0x0022a4000800017f */
[----:B--2---:R-:W-:Y:S05]  /*7b60*/  @!P0 NANOSLEEP.SYNCS 0x989680 ;  /* 0x009896800000895d */ /* 0x004fea0003900000 */
[----:B------:R-:W2:Y:S02]  /*7b70*/  @!P0 SYNCS.PHASECHK.TRANS64 P0, [R16+URZ+0x30820], R3 ;  /* 0x03082003100085a7 */ /* 0x000ea4000800007f */
[----:B--2---:R-:W-:Y:S05]  /*7b80*/  @!P0 BRA `(.L_x_1497) ;  /* 0xfffffffc00f08947 */ /* 0x004fea000383ffff */
[----:B------:R-:W-:Y:S05]  /*7b90*/  BRA `(.L_x_1525) ;  /* 0xffffffe000647947 */ /* 0x000fea000383ffff */
.L_x_1501:
[----:B-1----:R1:W3:Y:S02]  /*7ba0*/  SYNCS.PHASECHK.TRANS64.TRYWAIT P1, [R16+URZ+0x30840], R21 ;  /* 0x03084015100075a7 */ /* 0x0022e4000802017f */
[----:B---3--:R-:W-:Y:S05]  /*7bb0*/  @!P1 NANOSLEEP.SYNCS 0x989680 ;  /* 0x009896800000995d */ /* 0x008fea0003900000 */
[----:B------:R-:W3:Y:S02]  /*7bc0*/  @!P1 SYNCS.PHASECHK.TRANS64 P1, [R16+URZ+0x30840], R21 ;  /* 0x03084015100095a7 */ /* 0x000ee4000802007f */
[----:B---3--:R-:W-:Y:S05]  /*7bd0*/  @!P1 BRA `(.L_x_1501) ;  /* 0xfffffffc00f09947 */ /* 0x008fea000383ffff */
[----:B------:R-:W-:Y:S05]  /*7be0*/  BRA `(.L_x_1526) ;  /* 0xffffffe800207947 */ /* 0x000fea000383ffff */
.L_x_1503:
[----:B--2---:R2:W3:Y:S02]  /*7bf0*/  SYNCS.PHASECHK.TRANS64.TRYWAIT P1, [R16+URZ+0x30828], R21 ;  /* 0x03082815100075a7 */ /* 0x0044e4000802017f */
[----:B---3--:R-:W-:Y:S05]  /*7c00*/  @!P1 NANOSLEEP.SYNCS 0x989680 ;  /* 0x009896800000995d */ /* 0x008fea0003900000 */
[----:B------:R-:W3:Y:S02]  /*7c10*/  @!P1 SYNCS.PHASECHK.TRANS64 P1, [R16+URZ+0x30828], R21 ;  /* 0x03082815100095a7 */ /* 0x000ee4000802007f */
[----:B---3--:R-:W-:Y:S05]  /*7c20*/  @!P1 BRA `(.L_x_1503) ;  /* 0xfffffffc00f09947 */ /* 0x008fea000383ffff */
[----:B------:R-:W-:Y:S05]  /*7c30*/  BRA `(.L_x_1527) ;  /* 0xffffffe800b47947 */ /* 0x000fea000383ffff */
.L_x_1505:
[----:B---3--:R3:W4:Y:S02]  /*7c40*/  SYNCS.PHASECHK.TRANS64.TRYWAIT P1, [R16+URZ+0x30848], R21 ;  /* 0x03084815100075a7 */ /* 0x008724000802017f */
[----:B----4-:R-:W-:Y:S05]  /*7c50*/  @!P1 NANOSLEEP.SYNCS 0x989680 ;  /* 0x009896800000995d */ /* 0x010fea0003900000 */
[----:B------:R-:W4:Y:S02]  /*7c60*/  @!P1 SYNCS.PHASECHK.TRANS64 P1, [R16+URZ+0x30848], R21 ;  /* 0x03084815100095a7 */ /* 0x000f24000802007f */
[----:B----4-:R-:W-:Y:S05]  /*7c70*/  @!P1 BRA `(.L_x_1505) ;  /* 0xfffffffc00f09947 */ /* 0x010fea000383ffff */
[----:B------:R-:W-:Y:S05]  /*7c80*/  BRA `(.L_x_1528) ;  /* 0xffffffec00487947 */ /* 0x000fea000383ffff */
.L_x_1507:
[----:B------:R-:W-:-:S07]  /*7c90*/  SHF.L.U32 R5, R11, 0x1f, RZ ;  /* 0x0000001f0b057819 */ /* 0x000fce00000006ff */
.L_x_1529:
[----:B------:R1:W1:Y:S02]  /*7ca0*/  SYNCS.PHASECHK.TRANS64.TRYWAIT P1, [R16+URZ+0x30820], R5 ;  /* 0x03082005100075a7 */ /* 0x000264000802017f */
[----:B-1----:R-:W-:Y:S05]  /*7cb0*/  @!P1 NANOSLEEP.SYNCS 0x989680 ;  /* 0x009896800000995d */ /* 0x002fea0003900000 */
[----:B------:R-:W1:Y:S02]  /*7cc0*/  @!P1 SYNCS.PHASECHK.TRANS64 P1, [R16+URZ+0x30820], R5 ;  /* 0x03082005100095a7 */ /* 0x000e64000802007f */
[----:B-1----:R-:W-:Y:S05]  /*7cd0*/  @!P1 BRA `(.L_x_1529) ;  /* 0xfffffffc00f09947 */ /* 0x002fea000383ffff */
[----:B------:R-:W-:Y:S05]  /*7ce0*/  BRA `(.L_x_1530) ;  /* 0xffffffec00c47947 */ /* 0x000fea000383ffff */
.L_x_1510:
[----:B-1----:R1:W3:Y:S02]  /*7cf0*/  SYNCS.PHASECHK.TRANS64.TRYWAIT P1, [R16+URZ+0x30840], R13 ;  /* 0x0308400d100075a7 */ /* 0x0022e4000802017f */
[----:B---3--:R-:W-:Y:S05]  /*7d00*/  @!P1 NANOSLEEP.SYNCS 0x989680 ;  /* 0x009896800000995d */ /* 0x008fea0003900000 */
[----:B------:R-:W3:Y:S02]  /*7d10*/  @!P1 SYNCS.PHASECHK.TRANS64 P1, [R16+URZ+0x30840], R13 ;  /* 0x0308400d100095a7 */ /* 0x000ee4000802007f */
[----:B---3--:R-:W-:Y:S05]  /*7d20*/  @!P1 BRA `(.L_x_1510) ;  /* 0xfffffffc00f09947 */ /* 0x008fea000383ffff */
[----:B------:R-:W-:Y:S05]  /*7d30*/  BRA `(.L_x_1531) ;  /* 0xfffffff000787947 */ /* 0x000fea000383ffff */
.L_x_1512:
[----:B--2---:R2:W3:Y:S02]  /*7d40*/  SYNCS.PHASECHK.TRANS64.TRYWAIT P1, [R16+URZ+0x30828], R13 ;  /* 0x0308280d100075a7 */ /* 0x0044e4000802017f */
[----:B---3--:R-:W-:Y:S05]  /*7d50*/  @!P1 NANOSLEEP.SYNCS 0x989680 ;  /* 0x009896800000995d */ /* 0x008fea0003900000 */
[----:B------:R-:W3:Y:S02]  /*7d60*/  @!P1 SYNCS.PHASECHK.TRANS64 P1, [R16+URZ+0x30828], R13 ;  /* 0x0308280d100095a7 */ /* 0x000ee4000802007f */
[----:B---3--:R-:W-:Y:S05]  /*7d70*/  @!P1 BRA `(.L_x_1512) ;  /* 0xfffffffc00f09947 */ /* 0x008fea000383ffff */
[----:B------:R-:W-:Y:S05]  /*7d80*/  BRA `(.L_x_1532) ;  /* 0xfffffff400007947 */ /* 0x000fea000383ffff */
.L_x_1514:
[----:B---3--:R3:W1:Y:S02]  /*7d90*/  SYNCS.PHASECHK.TRANS64.TRYWAIT P0, [R3+URZ+0x30840], R0 ;  /* 0x03084000030075a7 */ /* 0x008664000800017f */
[----:B-1----:R-:W-:Y:S05]  /*7da0*/  @!P0 NANOSLEEP.SYNCS 0x989680 ;  /* 0x009896800000895d */ /* 0x002fea0003900000 */
[----:B------:R-:W1:Y:S02]  /*7db0*/  @!P0 SYNCS.PHASECHK.TRANS64 P0, [R3+URZ+0x30840], R0 ;  /* 0x03084000030085a7 */ /* 0x000e64000800007f */
[----:B-1----:R-:W-:Y:S05]  /*7dc0*/  @!P0 BRA `(.L_x_1514) ;  /* 0xfffffffc00f08947 */ /* 0x002fea000383ffff */
[----:B------:R-:W-:Y:S05]  /*7dd0*/  BRA `(.L_x_1533) ;  /* 0xfffffff400a87947 */ /* 0x000fea000383ffff */
.L_x_1516:
[----:B------:R-:W-:Y:S01]  /*7de0*/  BSSY B0, `(.L_x_1534) ;  /* 0x0000006000007945 */ /* 0x000fe20003800000 */
[----:B------:R-:W-:-:S07]  /*7df0*/  IMAD.MOV.U32 R15, RZ, RZ, -0x1 ;  /* 0xffffffffff0f7424 */ /* 0x000fce00078e00ff */
[----:B------:R-:W-:Y:S05]  /*7e00*/  WARPSYNC.COLLECTIVE R15, `(.L_x_1535) ;  /* 0x000000000f0c7348 */ /* 0x000fea0003c00000 */
[----:B------:R-:W-:Y:S02]  /*7e10*/  ELECT P6, UR62, PT ;  /* 0x00000000003e782f */ /* 0x000fe400038c0000 */
[----:B------:R-:W-:Y:S01]  /*7e20*/  MOV R14, UR62 ;  /* 0x0000003e000e7c02 */ /* 0x000fe20008000f00 */
[----:B------:R-:W-:Y:S10]  /*7e30*/  ENDCOLLECTIVE ;  /* 0x000000000000791b */ /* 0x000ff40003800000 */
.L_x_1535:
[----:B------:R-:W-:Y:S05]  /*7e40*/  BSYNC B0 ;  /* 0x0000000000007941 */ /* 0x000fea0003800000 */
.L_x_1534:
[----:B------:R-:W-:Y:S05]  /*7e50*/  BRA `(.L_x_1536) ;  /* 0xfffffff800547947 */ /* 0x000fea000383ffff */
.L_x_1518:
[----:B-1----:R1:W2:Y:S02]  /*7e60*/  SYNCS.PHASECHK.TRANS64.TRYWAIT P0, [R6+URZ], R5 ;  /* 0x00000005060075a7 */ /* 0x0022a4000800017f */
[----:B--2---:R-:W-:Y:S05]  /*7e70*/  @!P0 NANOSLEEP.SYNCS 0x989680 ;  /* 0x009896800000895d */ /* 0x004fea0003900000 */
[----:B------:R-:W2:Y:S02]  /*7e80*/  @!P0 SYNCS.PHASECHK.TRANS64 P0, [R6+URZ], R5 ;  /* 0x00000005060085a7 */ /* 0x000ea4000800007f */
[----:B--2---:R-:W-:Y:S05]  /*7e90*/  @!P0 BRA `(.L_x_1518) ;  /* 0xfffffffc00f08947 */ /* 0x004fea000383ffff */
[----:B------:R-:W-:Y:S05]  /*7ea0*/  BRA `(.L_x_1537) ;  /* 0xfffffff800947947 */ /* 0x000fea000383ffff */
.L_x_1519:
[----:B--2---:R2:W3:Y:S02]  /*7eb0*/  SYNCS.PHASECHK.TRANS64.TRYWAIT P0, [R3+URZ], R2 ;  /* 0x00000002030075a7 */ /* 0x0044e4000800017f */
[----:B---3--:R-:W-:Y:S05]  /*7ec0*/  @!P0 NANOSLEEP.SYNCS 0x989680 ;  /* 0x009896800000895d */ /* 0x008fea0003900000 */
[----:B------:R-:W3:Y:S02]  /*7ed0*/  @!P0 SYNCS.PHASECHK.TRANS64 P0, [R3+URZ], R2 ;  /* 0x00000002030085a7 */ /* 0x000ee4000800007f */
[----:B---3--:R-:W-:Y:S05]  /*7ee0*/  @!P0 BRA `(.L_x_1519) ;  /* 0xfffffffc00f08947 */ /* 0x008fea000383ffff */
[----:B------:R-:W-:Y:S05]  /*7ef0*/  BRA `(.L_x_1538) ;  /* 0xfffffff800887947 */ /* 0x000fea000383ffff */
.L_x_1521:
[----:B--2---:R2:W3:Y:S02]  /*7f00*/  SYNCS.PHASECHK.TRANS64.TRYWAIT P0, [R0+URZ], R5 ;  /* 0x00000005000075a7 */ /* 0x0044e4000800017f */
[----:B---3--:R-:W-:Y:S05]  /*7f10*/  @!P0 NANOSLEEP.SYNCS 0x989680 ;  /* 0x009896800000895d */ /* 0x008fea0003900000 */
[----:B------:R-:W3:Y:S02]  /*7f20*/  @!P0 SYNCS.PHASECHK.TRANS64 P0, [R0+URZ], R5 ;  /* 0x00000005000085a7 */ /* 0x000ee4000800007f */
[----:B---3--:R-:W-:Y:S05]  /*7f30*/  @!P0 BRA `(.L_x_1521) ;  /* 0xfffffffc00f08947 */ /* 0x008fea000383ffff */
[----:B------:R-:W-:Y:S05]  /*7f40*/  BRA `(.L_x_1539) ;  /* 0xfffffff8008c7947 */ /* 0x000fea000383ffff */
.L_x_1540:
        /* <DEDUP_REMOVED lines=11> */
.L_x_3695:


//--------------------- .text._ZN7cutlass13device_kernelIN5flash11enable_sm90INS1_16FlashAttnBwdSm90INS1_25CollectiveMainloopBwdSm90ILi2ELi2ELi2EN4cute5tupleIJNS5_1CILi1EEES8_S8_EEENS6_IJNS7_ILi64EEENS7_ILi128EEESB_EEENS_10bfloat16_tEfNS_4arch4Sm90ELb0ELb1ELb0ELb0ELb1ELb1ELb0ELb0ELi2ELi1ELi2ELi1ELb0EEENS1_24CollectiveEpilogueBwdGQAISC_fSF_Li256ELb0ELb1EEENS1_19SingleTileSchedulerILb0ELb0ELb0ELi128EEEEEEEEEvNT_6ParamsE --------------------------
	.section	.text._ZN7cutlass13device_kernelIN5flash11enable_sm90INS1_16FlashAttnBwdSm90INS1_25CollectiveMainloopBwdSm90ILi2ELi2ELi2EN4cute5tupleIJNS5_1CILi1EEES8_S8_EEENS6_IJNS7_ILi64EEENS7_ILi128EEESB_EEENS_10bfloat16_tEfNS_4arch4Sm90ELb0ELb1ELb0ELb0ELb1ELb1ELb0ELb0ELi2ELi1ELi2ELi1ELb0EEENS1_24CollectiveEpilogueBwdGQAISC_fSF_Li256ELb0ELb1EEENS1_19SingleTileSchedulerILb0ELb0ELb0ELi128EEEEEEEEEvNT_6ParamsE,"ax",@progbits
	.align	128
.text._ZN7cutlass13device_kernelIN5flash11enable_sm90INS1_16FlashAttnBwdSm90INS1_25CollectiveMainloopBwdSm90ILi2ELi2ELi2EN4cute5tupleIJNS5_1CILi1EEES8_S8_EEENS6_IJNS7_ILi64EEENS7_ILi128EEESB_EEENS_10bfloat16_tEfNS_4arch4Sm90ELb0ELb1ELb0ELb0ELb1ELb1ELb0ELb0ELi2ELi1ELi2ELi1ELb0EEENS1_24CollectiveEpilogueBwdGQAISC_fSF_Li256ELb0ELb1EEENS1_19SingleTileSchedulerILb0ELb0ELb0ELi128EEEEEEEEEvNT_6ParamsE:
        .type           _ZN7cutlass13device_kernelIN5flash11enable_sm90INS1_16FlashAttnBwdSm90INS1_25CollectiveMainloopBwdSm90ILi2ELi2ELi2EN4cute5tupleIJNS5_1CILi1EEES8_S8_EEENS6_IJNS7_ILi64EEENS7_ILi128EEESB_EEENS_10bfloat16_tEfNS_4arch4Sm90ELb0ELb1ELb0ELb0ELb1ELb1ELb0ELb0ELi2ELi1ELi2ELi1ELb0EEENS1_24CollectiveEpilogueBwdGQAISC_fSF_Li256ELb0ELb1EEENS1_19SingleTileSchedulerILb0ELb0ELb0ELi128EEEEEEEEEvNT_6ParamsE,@function
        .size           _ZN7cutlass13device_kernelIN5flash11enable_sm90INS1_16FlashAttnBwdSm90INS1_25CollectiveMainloopBwdSm90ILi2ELi2ELi2EN4cute5tupleIJNS5_1CILi1EEES8_S8_EEENS6_IJNS7_ILi64EEENS7_ILi128EEESB_EEENS_10bfloat16_tEfNS_4arch4Sm90ELb0ELb1ELb0ELb0ELb1ELb1ELb0ELb0ELi2ELi1ELi2ELi1ELb0EEENS1_24CollectiveEpilogueBwdGQAISC_fSF_Li256ELb0ELb1EEENS1_19SingleTileSchedulerILb0ELb0ELb0ELi128EEEEEEEEEvNT_6ParamsE,(.L_x_3696 - _ZN7cutlass13device_kernelIN5flash11enable_sm90INS1_16FlashAttnBwdSm90INS1_25CollectiveMainloopBwdSm90ILi2ELi2ELi2EN4cute5tupleIJNS5_1CILi1EEES8_S8_EEENS6_IJNS7_ILi64EEENS7_ILi128EEESB_EEENS_10bfloat16_tEfNS_4arch4Sm90ELb0ELb1ELb0ELb0ELb1ELb1ELb0ELb0ELi2ELi1ELi2ELi1ELb0EEENS1_24CollectiveEpilogueBwdGQAISC_fSF_Li256ELb0ELb1EEENS1_19SingleTileSchedulerILb0ELb0ELb0ELi128EEEEEEEEEvNT_6ParamsE)
        .other          _ZN7cutlass13device_kernelIN5flash11enable_sm90INS1_16FlashAttnBwdSm90INS1_25CollectiveMainloopBwdSm90ILi2ELi2ELi2EN4cute5tupleIJNS5_1CILi1EEES8_S8_EEENS6_IJNS7_ILi64EEENS7_ILi128EEESB_EEENS_10bfloat16_tEfNS_4arch4Sm90ELb0ELb1ELb0ELb0ELb1ELb1ELb0ELb0ELi2ELi1ELi2ELi1ELb0EEENS1_24CollectiveEpilogueBwdGQAISC_fSF_Li256ELb0ELb1EEENS1_19SingleTileSchedulerILb0ELb0ELb0ELi128EEEEEEEEEvNT_6ParamsE,@"STO_CUDA_ENTRY STV_DEFAULT"
_ZN7cutlass13device_kernelIN5flash11enable_sm90INS1_16FlashAttnBwdSm90INS1_25CollectiveMainloopBwdSm90ILi2ELi2ELi2EN4cute5tupleIJNS5_1CILi1EEES8_S8_EEENS6_IJNS7_ILi64EEENS7_ILi128EEESB_EEENS_10bfloat16_tEfNS_4arch4Sm90ELb0ELb1ELb0ELb0ELb1ELb1ELb0ELb0ELi2ELi1ELi2ELi1ELb0EEENS1_24CollectiveEpilogueBwdGQAISC_fSF_Li256ELb0ELb1EEENS1_19SingleTileSchedulerILb0ELb0ELb0ELi128EEEEEEEEEvNT_6ParamsE:
        /* <DEDUP_REMOVED lines=24> */
.L_x_1542:
[----:B------:R-:W-:Y:S05]  /*0180*/  BSYNC B0 ;  /* 0x0000000000007941 */ /* 0x000fea0003800000 */
.L_x_1541:
        /* <DEDUP_REMOVED lines=37> */
.L_x_1543:
        /* <DEDUP_REMOVED lines=22> */
.L_x_1544:
[----:B------:R-:W-:Y:S01]  /*0540*/  PLOP3.LUT P0, PT, PT, PT, UP0, 0x80, 0x0 ;  /* 0x000000000000781c */ /* 0x000fe20003f0f008 */
[----:B------:R-:W-:Y:S01]  /*0550*/  NOP ;  /* 0x0000000000007918 */ /* 0x000fe20000000000 */
[----:B------:R-:W-:Y:S01]  /*0560*/  ULDC.64 UR46, c[0x0][0x208] ;  /* 0x00008200002e7ab9 */ /* 0x000fe20000000a00 */
[----:B------:R-:W-:Y:S01]  /*0570*/  BSSY B6, `(.L_x_1545) ;  /* 0x0000885000067945 */ /* 0x000fe20003800000 */
[----:B-12-4-:R-:W-:Y:S09]  /*0580*/  BAR.SYNC.DEFER_BLOCKING 0x0 ;  /* 0x0000000000007b1d */ /* 0x016ff20000010000 */
[----:B------:R-:W-:Y:S05]  /*0590*/  @!P0 BRA `(.L_x_1546) ;  /* 0x0000004800b48947 */ /* 0x000fea0003800000 */
.L_x_1547:
        /* <DEDUP_REMOVED lines=101> */
.L_x_1549:
        /* <DEDUP_REMOVED lines=30> */
.L_x_1552:
        /* <DEDUP_REMOVED lines=15> */
.L_x_1551:
        /* <DEDUP_REMOVED lines=22> */
.L_x_1554:
        /* <DEDUP_REMOVED lines=15> */
.L_x_1553:
        /* <DEDUP_REMOVED lines=8> */
.L_x_1667:
        /* <DEDUP_REMOVED lines=23> */
.L_x_1556:
        /* <DEDUP_REMOVED lines=97> */
.L_x_1568:
[----:B------:R-:W-:-:S13]  /*1910*/  ISETP.NE.AND P6, PT, R235, 0x3, PT ;  /* 0x00000003eb00780c */ /* 0x000fda0003fc5270 */
[----:B------:R-:W-:Y:S05]  /*1920*/  @!P6 BRA `(.L_x_1558) ;  /* 0x000000000004e947 */ /* 0x000fea0003800000 */
[----:B------:R-:W-:Y:S01]  /*1930*/  BPT.TRAP 0x1 ;  /* 0x000000040000795c */ /* 0x000fe20000300000 */
.L_x_1558:
[----:B------:R-:W-:Y:S01]  /*1940*/  IMAD R0, R4, 0x8, R231 ;  /* 0x0000000804007824 */ /* 0x000fe200078e02e7 */
[----:B------:R-:W-:-:S04]  /*1950*/  SHF.L.U32 R7, R226, 0x1f, RZ ;  /* 0x0000001fe2077819 */ /* 0x000fc800000006ff */
[----:B------:R2:W3:Y:S01]  /*1960*/  SYNCS.PHASECHK.TRANS64.TRYWAIT P0, [R0+URZ+0x30810], R7 ;  /* 0x03081007000075a7 */ /* 0x0004e2000800017f */
[----:B------:R-:W-:Y:S05]  /*1970*/  @!P6 BRA `(.L_x_1559) ;  /* 0x000000000004e947 */ /* 0x000fea0003800000 */
[----:B------:R-:W-:Y:S01]  /*1980*/  BPT.TRAP 0x1 ;  /* 0x000000040000795c */ /* 0x000fe20000300000 */
.L_x_1559:
[----:B---3--:R-:W-:Y:S05]  /*1990*/  @P0 BRA `(.L_x_1560) ;  /* 0x0000000000080947 */ /* 0x008fea0003800000 */
[----:B------:R-:W3:Y:S02]  /*19a0*/  SYNCS.PHASECHK.TRANS64.TRYWAIT P0, [R0+URZ+0x30810], R7 ;  /* 0x03081007000075a7 */ /* 0x000ee4000800017f */
[----:B---3--:R-:W-:Y:S05]  /*19b0*/  @!P0 BRA `(.L_x_1561) ;  /* 0x0000007400388947 */ /* 0x008fea0003800000 */
.L_x_1560:
        /* <DEDUP_REMOVED lines=81> */
.L_x_1562:
[----:B------:R1:W1:Y:S01]  /*1ed0*/  SYNCS.PHASECHK.TRANS64.TRYWAIT P0, [R0+URZ+0x30830], R7 ;  /* 0x03083007000075a7 */ /* 0x000262000800017f */
[----:B------:R-:W-:Y:S05]  /*1ee0*/  @!P6 BRA `(.L_x_1563) ;  /* 0x000000000004e947 */ /* 0x000fea0003800000 */
[----:B------:R-:W-:Y:S01]  /*1ef0*/  BPT.TRAP 0x1 ;  /* 0x000000040000795c */ /* 0x000fe20000300000 */
.L_x_1563:
[----:B------:R-:W-:-:S05]  /*1f00*/  VIADD R5, R231, 0x20000 ;  /* 0x00020000e7057836 */ /* 0x000fca0000000000 */
[----:B------:R-:W-:-:S04]  /*1f10*/  SHF.R.U32.HI R5, RZ, 0x4, R5 ;  /* 0x00000004ff057819 */ /* 0x000fc80000011605 */
[----:B------:R-:W-:-:S04]  /*1f20*/  LOP3.LUT R234, R5, 0x3fff, RZ, 0xc0, !PT ;  /* 0x00003fff05ea7812 */ /* 0x000fc800078ec0ff */
[----:B------:R-:W-:Y:S01]  /*1f30*/  LOP3.LUT R5, R234, 0x10000, RZ, 0xfc, !PT ;  /* 0x00010000ea057812 */ /* 0x000fe200078efcff */
[----:B-1----:R-:W-:Y:S06]  /*1f40*/  @P0 BRA `(.L_x_1564) ;  /* 0x0000000000080947 */ /* 0x002fec0003800000 */
[----:B------:R-:W1:Y:S02]  /*1f50*/  SYNCS.PHASECHK.TRANS64.TRYWAIT P0, [R0+URZ+0x30830], R7 ;  /* 0x03083007000075a7 */ /* 0x000e64000800017f */
[----:B-1----:R-:W-:Y:S05]  /*1f60*/  @!P0 BRA `(.L_x_1565) ;  /* 0x0000006c00e08947 */ /* 0x002fea0003800000 */
.L_x_1564:
        /* <DEDUP_REMOVED lines=446> */
.L_x_1566:
        /* <DEDUP_REMOVED lines=49> */
.L_x_1567:
        /* <DEDUP_REMOVED lines=78> */
.L_x_1550:
[----:B------:R-:W-:Y:S05]  /*4340*/  @P0 BRA `(.L_x_1548) ;  /* 0x00000048009c0947 */ /* 0x000fea0003800000 */
[----:B------:R-:W1:Y:S01]  /*4350*/  S2R R4, SR_TID.X ;  /* 0x0000000000047919 */ /* 0x000e620000002100 */
[----:B------:R-:W2:Y:S01]  /*4360*/  S2UR UR8, SR_CTAID.Y ;  /* 0x00000000000879c3 */ /* 0x000ea20000002600 */
[----:B------:R-:W-:Y:S01]  /*4370*/  ULDC UR9, c[0x0][0x850] ;  /* 0x0002140000097ab9 */ /* 0x000fe20000000800 */
[----:B------:R-:W-:Y:S01]  /*4380*/  ULDC.64 UR12, c[0x0][0x818] ;  /* 0x00020600000c7ab9 */ /* 0x000fe20000000a00 */
[----:B------:R-:W-:Y:S01]  /*4390*/  UISETP.NE.AND UP0, UPT, UR9, 0x1, UPT ;  /* 0x000000010900788c */ /* 0x000fe2000bf05270 */
[----:B------:R-:W-:Y:S01]  /*43a0*/  BSSY B0, `(.L_x_1569) ;  /* 0x000005c000007945 */ /* 0x000fe20003800000 */
[----:B------:R-:W-:Y:S01]  /*43b0*/  ULDC UR18, c[0x0][0x870] ;  /* 0x00021c0000127ab9 */ /* 0x000fe20000000800 */
[----:B------:R-:W-:Y:S01]  /*43c0*/  ULDC UR20, c[0x0][0x80c] ;  /* 0x0002030000147ab9 */ /* 0x000fe20000000800 */
[----:B------:R-:W-:Y:S01]  /*43d0*/  ULDC.64 UR16, c[0x0][0x840] ;  /* 0x0002100000107ab9 */ /* 0x000fe20000000a00 */
[----:B------:R-:W3:Y:S01]  /*43e0*/  S2UR UR15, SR_CTAID.X ;  /* 0x00000000000f79c3 */ /* 0x000ee20000002500 */
[----:B------:R-:W-:-:S05]  /*43f0*/  ULDC.64 UR24, c[0x0][0x848] ;  /* 0x0002120000187ab9 */ /* 0x000fca0000000a00 */
[----:B------:R-:W-:Y:S01]  /*4400*/  @UP0 ULDC UR4, c[0x0][0x854] ;  /* 0x0002150000040ab9 */ /* 0x000fe20000000800 */
[----:B------:R-:W-:Y:S01]  /*4410*/  @UP0 ULDC UR7, c[0x0][0x858] ;  /* 0x0002160000070ab9 */ /* 0x000fe20000000800 */
[----:B------:R-:W4:Y:S08]  /*4420*/  S2UR UR14, SR_CTAID.Z ;  /* 0x00000000000e79c3 */ /* 0x000f300000002700 */
[----:B------:R-:W5:Y:S01]  /*4430*/  S2UR UR21, SR_CgaCtaId ;  /* 0x00000000001579c3 */ /* 0x000f620000008800 */
[----:B--2---:R-:W-:-:S02]  /*4440*/  UIMAD.WIDE.U32 UR4, UR8, UR4, URZ ;  /* 0x00000004080472a5 */ /* 0x004fc4000f8e003f */
[----:B------:R-:W-:Y:S02]  /*4450*/  UMOV UR11, UR8 ;  /* 0x00000008000b7c82 */ /* 0x000fe40008000000 */
[----:B------:R-:W-:Y:S01]  /*4460*/  @UP0 USHF.R.U32.HI UR11, URZ, UR7, UR5 ;  /* 0x000000073f0b0299 */ /* 0x000fe20008011605 */
[C---:B-1----:R-:W-:Y:S01]  /*4470*/  VIADD R5, R4.reuse, 0xffffff80 ;  /* 0xffffff8004057836 */ /* 0x042fe20000000000 */
[----:B---3--:R-:W-:Y:S01]  /*4480*/  UIMAD UR18, UR15, UR18, URZ ;  /* 0x000000120f1272a4 */ /* 0x008fe2000f8e023f */
[----:B------:R-:W-:Y:S01]  /*4490*/  BAR.SYNC.DEFER_BLOCKING 0x1, 0x100 ;  /* 0x0044000000007b1d */ /* 0x000fe20000010000 */
[----:B------:R-:W-:Y:S01]  /*44a0*/  USHF.R.S32.HI UR19, URZ, 0x1f, UR11 ;  /* 0x0000001f3f137899 */ /* 0x000fe2000801140b */
[----:B------:R-:W-:Y:S01]  /*44b0*/  ISETP.NE.AND P1, PT, R4, 0x80, PT ;  /* 0x000000800400780c */ /* 0x000fe20003f25270 */
[----:B------:R-:W-:Y:S01]  /*44c0*/  USHF.L.U32 UR6, UR15, 0xe, URZ ;  /* 0x0000000e0f067899 */ /* 0x000fe2000800063f */
[----:B------:R-:W-:Y:S01]  /*44d0*/  SHF.R.S32.HI R0, RZ, 0x1f, R5 ;  /* 0x0000001fff007819 */ /* 0x000fe20000011405 */
[----:B------:R-:W-:Y:S01]  /*44e0*/  UIMAD UR10, UR19, UR12, URZ ;  /* 0x0000000c130a72a4 */ /* 0x000fe2000f8e023f */
[----:B------:R-:W-:Y:S01]  /*44f0*/  ISETP.NE.AND P0, PT, R5, RZ, PT ;  /* 0x000000ff0500720c */ /* 0x000fe20003f05270 */
[----:B------:R-:W-:Y:S01]  /*4500*/  UIMAD UR18, UR18, UR20, URZ ;  /* 0x00000014121272a4 */ /* 0x000fe2000f8e023f */
[----:B------:R-:W-:Y:S01]  /*4510*/  LEA.HI R2, R0, R5, RZ, 0x7 ;  /* 0x0000000500027211 */ /* 0x000fe200078f38ff */
[----:B------:R-:W-:-:S02]  /*4520*/  UIMAD UR22, UR11, UR13, UR10 ;  /* 0x0000000d0b1672a4 */ /* 0x000fc4000f8e020a */
[----:B----4-:R-:W-:Y:S01]  /*4530*/  UIMAD UR15, UR14, UR20, URZ ;  /* 0x000000140e0f72a4 */ /* 0x010fe2000f8e023f */
[C---:B------:R-:W-:Y:S01]  /*4540*/  LOP3.LUT R0, R2.reuse, 0xfffff80, RZ, 0xc0, !PT ;  /* 0x0fffff8002007812 */ /* 0x040fe200078ec0ff */
[----:B------:R-:W-:Y:S01]  /*4550*/  IMAD.SHL.U32 R2, R2, 0x40, RZ ;  /* 0x0000004002027824 */ /* 0x000fe200078e00ff */
[----:B------:R-:W-:Y:S01]  /*4560*/  UMOV UR10, 0x400 ;  /* 0x00000400000a7882 */ /* 0x000fe20000000000 */
[----:B------:R-:W-:Y:S02]  /*4570*/  USHF.R.S32.HI UR7, URZ, 0x1f, UR6 ;  /* 0x0000001f3f077899 */ /* 0x000fe40008011406 */
[----:B------:R-:W-:Y:S01]  /*4580*/  IMAD.IADD R0, R5, 0x1, -R0 ;  /* 0x0000000105007824 */ /* 0x000fe200078e0a00 */
[----:B------:R-:W-:Y:S01]  /*4590*/  LOP3.LUT R3, R2, 0x3fffe000, RZ, 0xc0, !PT ;  /* 0x3fffe00002037812 */ /* 0x000fe200078ec0ff */
[----:B-----5:R-:W-:Y:S02]  /*45a0*/  ULEA UR10, UR21, UR10, 0x18 ;  /* 0x0000000a150a7291 */ /* 0x020fe4000f8ec03f */
[----:B------:R-:W-:-:S02]  /*45b0*/  USHF.R.S32.HI UR21, URZ, 0x1f, UR18 ;  /* 0x0000001f3f157899 */ /* 0x000fc40008011412 */
[----:B------:R-:W-:Y:S01]  /*45c0*/  USHF.R.S32.HI UR20, URZ, 0x1f, UR15 ;  /* 0x0000001f3f147899 */ /* 0x000fe2000801140f */
[----:B------:R-:W-:Y:S01]  /*45d0*/  IMAD R0, R0, 0x4, R3 ;  /* 0x0000000400007824 */ /* 0x000fe200078e0203 */
[----:B------:R-:W-:Y:S02]  /*45e0*/  UIADD3 UR18, UP0, UP1, UR18, UR15, UR11 ;  /* 0x0000000f12127290 */ /* 0x000fe4000f91e00b */
[----:B------:R-:W-:Y:S02]  /*45f0*/  UIMAD.WIDE.U32 UR4, UR11, UR12, UR6 ;  /* 0x0000000c0b0472a5 */ /* 0x000fe4000f8e0006 */
[----:B------:R-:W-:Y:S01]  /*4600*/  UIMAD.WIDE.U32 UR6, UR11, UR16, UR6 ;  /* 0x000000100b0672a5 */ /* 0x000fe2000f8e0006 */
[----:B------:R-:W-:Y:S01]  /*4610*/  LEA R0, R0, UR10, 0x2 ;  /* 0x0000000a00007c11 */ /* 0x000fe2000f8e10ff */
[----:B------:R-:W-:Y:S02]  /*4620*/  UIMAD UR23, UR19, UR16, URZ ;  /* 0x00000010131772a4 */ /* 0x000fe4000f8e023f */
[----:B------:R-:W-:-:S02]  /*4630*/  UIADD3.X UR16, UR21, UR20, UR19, UP0, UP1 ;  /* 0x0000001415107290 */ /* 0x000fc400087e2413 */
[----:B------:R-:W-:Y:S01]  /*4640*/  USHF.L.U32 UR15, UR18, 0x2, URZ ;  /* 0x00000002120f7899 */ /* 0x000fe2000800063f */
[----:B------:R1:W-:Y:S01]  /*4650*/  STS.128 [R0], R24 ;  /* 0x0000001800007388 */ /* 0x0003e20000000c00 */
[----:B------:R-:W-:Y:S01]  /*4660*/  ULDC.64 UR12, c[0x0][0x868] ;  /* 0x00021a00000c7ab9 */ /* 0x000fe20000000a00 */
[----:B------:R-:W-:Y:S02]  /*4670*/  USHF.L.U64.HI UR16, UR18, 0x2, UR16 ;  /* 0x0000000212107899 */ /* 0x000fe40008010210 */
[----:B------:R-:W-:Y:S01]  /*4680*/  UIADD3 UR18, UP0, UR15, UR12, URZ ;  /* 0x0000000c0f127290 */ /* 0x000fe2000ff1e03f */
[----:B------:R1:W-:Y:S01]  /*4690*/  STS.128 [R0+0x800], R28 ;  /* 0x0008001c00007388 */ /* 0x0003e20000000c00 */
[----:B------:R-:W-:Y:S02]  /*46a0*/  USHF.R.S32.HI UR12, URZ, 0x1f, UR14 ;  /* 0x0000001f3f0c7899 */ /* 0x000fe4000801140e */
[----:B------:R-:W-:Y:S01]  /*46b0*/  UIMAD UR17, UR11, UR17, UR23 ;  /* 0x000000110b1172a4 */ /* 0x000fe2000f8e0217 */
[----:B------:R1:W-:Y:S01]  /*46c0*/  STS.128 [R0+0x1000], R32 ;  /* 0x0010002000007388 */ /* 0x0003e20000000c00 */
[----:B------:R-:W-:Y:S01]  /*46d0*/  ULDC.64 UR20, c[0x0][0x820] ;  /* 0x0002080000147ab9 */ /* 0x000fe20000000a00 */
[----:B------:R-:W-:Y:S01]  /*46e0*/  UIADD3.X UR19, UR16, UR13, URZ, UP0, !UPT ;  /* 0x0000000d10137290 */ /* 0x000fe200087fe43f */
[----:B------:R-:W-:Y:S01]  /*46f0*/  IMAD.U32 R2, RZ, RZ, UR18 ;  /* 0x00000012ff027e24 */ /* 0x000fe2000f8e00ff */
[----:B------:R1:W-:Y:S01]  /*4700*/  STS.128 [R0+0x1800], R36 ;  /* 0x0018002400007388 */ /* 0x0003e20000000c00 */
[----:B------:R-:W-:-:S02]  /*4710*/  UIMAD UR13, UR12, UR20, URZ ;  /* 0x000000140c0d72a4 */ /* 0x000fc4000f8e023f */
[----:B------:R-:W-:Y:S01]  /*4720*/  UIADD3 UR5, UR5, UR22, URZ ;  /* 0x0000001605057290 */ /* 0x000fe2000fffe03f */
[----:B------:R1:W-:Y:S01]  /*4730*/  STS.128 [R0+0x2000], R40 ;  /* 0x0020002800007388 */ /* 0x0003e20000000c00 */
[----:B------:R-:W-:Y:S01]  /*4740*/  UIMAD UR12, UR12, UR24, URZ ;  /* 0x000000180c0c72a4 */ /* 0x000fe2000f8e023f */
[----:B------:R-:W-:Y:S01]  /*4750*/  IMAD.U32 R3, RZ, RZ, UR19 ;  /* 0x00000013ff037e24 */ /* 0x000fe2000f8e00ff */
        /* <DEDUP_REMOVED lines=10> */
[----:B------:R-:W-:Y:S01]  /*4800*/  UIADD3 UR14, -UR11, URZ, URZ ;  /* 0x0000003f0b0e7290 */ /* 0x000fe2000fffe13f */
[----:B------:R1:W-:Y:S01]  /*4810*/  STS.128 [R0+0x4000], R56 ;  /* 0x0040003800007388 */ /* 0x0003e20000000c00 */
[----:B------:R-:W-:Y:S02]  /*4820*/  UIADD3 UR11, UR5, UR13, URZ ;  /* 0x0000000d050b7290 */ /* 0x000fe4000fffe03f */
[----:B------:R-:W-:Y:S01]  /*4830*/  ULEA UR20, UP0, UR4, UR20, 0x2 ;  /* 0x0000001404147291 */ /* 0x000fe2000f80103f */
[----:B------:R1:W-:Y:S01]  /*4840*/  STS.128 [R0+0x4800], R60 ;  /* 0x0048003c00007388 */ /* 0x0003e20000000c00 */
[----:B------:R-:W-:-:S02]  /*4850*/  UIADD3 UR5, UR7, UR12, URZ ;  /* 0x0000000c07057290 */ /* 0x000fc4000fffe03f */
[----:B------:R-:W-:Y:S01]  /*4860*/  ULEA UR22, UP1, UR6, UR22, 0x2 ;  /* 0x0000001606167291 */ /* 0x000fe2000f82103f */
[----:B------:R1:W-:Y:S01]  /*4870*/  STS.128 [R0+0x5000], R64 ;  /* 0x0050004000007388 */ /* 0x0003e20000000c00 */
[----:B------:R-:W-:Y:S02]  /*4880*/  ULEA.HI.X UR21, UR4, UR21, UR11, 0x2, UP0 ;  /* 0x0000001504157291 */ /* 0x000fe400080f140b */
[----:B------:R-:W-:Y:S01]  /*4890*/  ULEA.HI.X UR5, UR6, UR23, UR5, 0x2, UP1 ;  /* 0x0000001706057291 */ /* 0x000fe200088f1405 */
[----:B------:R1:W-:Y:S01]  /*48a0*/  STS.128 [R0+0x5800], R68 ;  /* 0x0058004400007388 */ /* 0x0003e20000000c00 */
[----:B------:R-:W-:-:S03]  /*48b0*/  UIMAD UR14, UR9, UR14, UR8 ;  /* 0x0000000e090e72a4 */ /* 0x000fc6000f8e0208 */
[----:B------:R1:W-:Y:S04]  /*48c0*/  STS.128 [R0+0x6000], R72 ;  /* 0x0060004800007388 */ /* 0x0003e80000000c00 */
[----:B------:R1:W-:Y:S04]  /*48d0*/  STS.128 [R0+0x6800], R76 ;  /* 0x0068004c00007388 */ /* 0x0003e80000000c00 */
[----:B------:R1:W-:Y:S04]  /*48e0*/  STS.128 [R0+0x7000], R80 ;  /* 0x0070005000007388 */ /* 0x0003e80000000c00 */
[----:B------:R1:W-:Y:S01]  /*48f0*/  STS.128 [R0+0x7800], R84 ;  /* 0x0078005400007388 */ /* 0x0003e20000000c00 */
[----:B------:R-:W-:Y:S05]  /*4900*/  @P0 BRA `(.L_x_1570) ;  /* 0x0000000000140947 */ /* 0x000fea0003800000 */
.L_x_1571:
[----:B------:R-:W2:Y:S04]  /*4910*/  LDG.E.STRONG.GPU R4, desc[UR46][R2.64] ;  /* 0x0000002e02047981 */ /* 0x000ea8000c1ef900 */
[----:B--2---:R-:W-:Y:S01]  /*4920*/  CCTL.IVALL ;  /* 0x00000000ff00798f */ /* 0x004fe20002000000 */
[----:B------:R-:W-:Y:S05]  /*4930*/  YIELD ;  /* 0x0000000000007946 */ /* 0x000fea0003800000 */
[----:B------:R-:W-:-:S13]  /*4940*/  ISETP.NE.AND P0, PT, R4, UR14, PT ;  /* 0x0000000e04007c0c */ /* 0x000fda000bf05270 */
[----:B------:R-:W-:Y:S05]  /*4950*/  @P0 BRA `(.L_x_1571) ;  /* 0xfffffffc00ec0947 */ /* 0x000fea000383ffff */
.L_x_1570:
[----:B------:R-:W-:Y:S05]  /*4960*/  BSYNC B0 ;  /* 0x0000000000007941 */ /* 0x000fea0003800000 */
.L_x_1569:
[----:B------:R-:W-:-:S03]  /*4970*/  UMOV UR4, 0xffffffff ;  /* 0xffffffff00047882 */ /* 0x000fc60000000000 */
[----:B------:R-:W-:Y:S05]  /*4980*/  BRA.DIV UR4, `(.L_x_1572) ;  /* 0x00000046046c7947 */ /* 0x000fea000b800000 */
[----:B------:R-:W-:Y:S01]  /*4990*/  NOP ;  /* 0x0000000000007918 */ /* 0x000fe20000000000 */
.L_x_1670:
        /* <DEDUP_REMOVED lines=10> */
[----:B------:R-:W-:Y:S01]  /*4a40*/  PLOP3.LUT P0, PT, PT, PT, PT, 0x80, 0x0 ;  /* 0x000000000000781c */ /* 0x000fe20003f0f070 */
[----:B------:R-:W-:Y:S01]  /*4a50*/  UMOV UR6, 0x1000 ;  /* 0x0000100000067882 */ /* 0x000fe20000000000 */
[----:B------:R-:W-:Y:S01]  /*4a60*/  UMOV UR8, 0x0 ;  /* 0x0000000000087882 */ /* 0x000fe20000000000 */
[----:B------:R-:W-:Y:S01]  /*4a70*/  UMOV UR9, 0x14f00000 ;  /* 0x14f0000000097882 */ /* 0x000fe20000000000 */
[----:B------:R-:W-:-:S09]  /*4a80*/  UMOV UR4, UR22 ;  /* 0x0000001600047c82 */ /* 0x000fd20008000000 */
.L_x_1575:
[----:B------:R-:W-:Y:S01]  /*4a90*/  @P0 ELECT P2, URZ, PT ;  /* 0x00000000003f082f */ /* 0x000fe20003840000 */
[----:B------:R2:W-:-:S12]  /*4aa0*/  UBLKRED.G.S.ADD.F32.RN [UR4], [UR10], UR6, desc[UR8] ;  /* 0x000008040a0073bb */ /* 0x0005d800080a1406 */
[----:B------:R-:W-:Y:S02]  /*4ab0*/  @P2 PLOP3.LUT P0, PT, P2, PT, PT, 0x8, 0x0 ;  /* 0x000000000000281c */ /* 0x000fe4000170e170 */
[----:B------:R-:W-:-:S11]  /*4ac0*/  PLOP3.LUT P2, PT, PT, PT, PT, 0x8, 0x0 ;  /* 0x000000000000781c */ /* 0x000fd60003f4e170 */
[----:B--2---:R-:W-:Y:S05]  /*4ad0*/  @P0 BRA.U.ANY `(.L_x_1575) ;  /* 0xfffffffd00ec0947 */ /* 0x004fea000393ffff */
[----:B------:R0:W-:Y:S01]  /*4ae0*/  UTMACMDFLUSH ;  /* 0x00000000000079b7 */ /* 0x0001e20000000000 */
[----:B------:R-:W-:-:S04]  /*4af0*/  DEPBAR.LE SB0, 0x0 ;  /* 0x000080000000791a */ /* 0x000fc80000000000 */
.L_x_1574:
[----:B------:R-:W-:Y:S05]  /*4b00*/  BSYNC B0 ;  /* 0x0000000000007941 */ /* 0x000fea0003800000 */
.L_x_1573:
        /* <DEDUP_REMOVED lines=12> */
[----:B------:R-:W-:-:S05]  /*4bd0*/  IMAD.MOV.U32 R5, RZ, RZ, 0x1 ;  /* 0x00000001ff057424 */ /* 0x000fca00078e00ff */
[----:B------:R2:W-:Y:S02]  /*4be0*/  REDG.E.ADD.S32.STRONG.GPU desc[UR46][R2.64], R5 ;  /* 0x000000050200798e */ /* 0x0005e4000c10e3ae */
.L_x_1577:
[----:B------:R-:W-:Y:S05]  /*4bf0*/  BSYNC B0 ;  /* 0x0000000000007941 */ /* 0x000fea0003800000 */
.L_x_1576:
[----:B------:R-:W-:Y:S06]  /*4c00*/  BAR.SYNC.DEFER_BLOCKING 0x1, 0x100 ;  /* 0x0044000000007b1d */ /* 0x000fec0000010000 */
[----:B------:R-:W-:Y:S01]  /*4c10*/  ULDC.64 UR4, c[0x0][0x860] ;  /* 0x0002180000047ab9 */ /* 0x000fe20000000a00 */
[----:B------:R-:W-:Y:S01]  /*4c20*/  BSSY B0, `(.L_x_1578) ;  /* 0x000001b000007945 */ /* 0x000fe20003800000 */
[----:B------:R-:W-:-:S04]  /*4c30*/  UIADD3 UR15, UP0, UR15, UR4, URZ ;  /* 0x000000040f0f7290 */ /* 0x000fc8000ff1e03f */
[----:B------:R-:W-:Y:S02]  /*4c40*/  UIADD3.X UR16, UR16, UR5, URZ, UP0, !UPT ;  /* 0x0000000510107290 */ /* 0x000fe400087fe43f */
[----:B--2---:R-:W-:-:S04]  /*4c50*/  IMAD.U32 R2, RZ, RZ, UR15 ;  /* 0x0000000fff027e24 */ /* 0x004fc8000f8e00ff */
[----:B------:R-:W-:Y:S01]  /*4c60*/  IMAD.U32 R3, RZ, RZ, UR16 ;  /* 0x00000010ff037e24 */ /* 0x000fe2000f8e00ff */
        /* <DEDUP_REMOVED lines=17> */
.L_x_1580:
[----:B-12---:R-:W2:Y:S04]  /*4d80*/  LDG.E.STRONG.GPU R0, desc[UR46][R2.64] ;  /* 0x0000002e02007981 */ /* 0x006ea8000c1ef900 */
[----:B--2---:R-:W-:Y:S01]  /*4d90*/  CCTL.IVALL ;  /* 0x00000000ff00798f */ /* 0x004fe20002000000 */
[----:B------:R-:W-:Y:S05]  /*4da0*/  YIELD ;  /* 0x0000000000007946 */ /* 0x000fea0003800000 */
[----:B------:R-:W-:-:S13]  /*4db0*/  ISETP.NE.AND P0, PT, R0, UR14, PT ;  /* 0x0000000e00007c0c */ /* 0x000fda000bf05270 */
[----:B------:R-:W-:Y:S05]  /*4dc0*/  @P0 BRA `(.L_x_1580) ;  /* 0xfffffffc00ec0947 */ /* 0x000fea000383ffff */
.L_x_1579:
[----:B------:R-:W-:Y:S05]  /*4dd0*/  BSYNC B0 ;  /* 0x0000000000007941 */ /* 0x000fea0003800000 */
.L_x_1578:
[----:B------:R-:W-:-:S03]  /*4de0*/  UMOV UR4, 0xffffffff ;  /* 0xffffffff00047882 */ /* 0x000fc60000000000 */
[----:B------:R-:W-:Y:S05]  /*4df0*/  BRA.DIV UR4, `(.L_x_1581) ;  /* 0x00000042046c7947 */ /* 0x000fea000b800000 */
[----:B------:R-:W-:Y:S01]  /*4e00*/  NOP ;  /* 0x0000000000007918 */ /* 0x000fe20000000000 */
.L_x_1673:
[----:B------:R-:W-:Y:S01]  /*4e10*/  @!PT LDS RZ, [RZ] ;  /* 0x00000000fffff984 */ /* 0x000fe20000000800 */
[----:B------:R-:W-:Y:S01]  /*4e20*/  @!PT LDS RZ, [RZ] ;  /* 0x00000000fffff984 */ /* 0x000fe20000000800 */
[----:B------:R-:W-:Y:S01]  /*4e30*/  @!PT LDS RZ, [RZ] ;  /* 0x00000000fffff984 */ /* 0x000fe20000000800 */
[----:B------:R-:W-:Y:S01]  /*4e40*/  @!PT LDS RZ, [RZ] ;  /* 0x00000000fffff984 */ /* 0x000fe20000000800 */
[----:B------:R3:W-:Y:S06]  /*4e50*/  MEMBAR.ALL.CTA ;  /* 0x0000000000007992 */ /* 0x0007ec0000008000 */
[----:B---3--:R-:W3:Y:S01]  /*4e60*/  FENCE.VIEW.ASYNC.S ;  /* 0x00000000000073c6 */ /* 0x008ee20000000000 */
[----:B------:R-:W-:Y:S05]  /*4e70*/  WARPSYNC.ALL ;  /* 0x0000000000007948 */ /* 0x000fea0003800000 */
[----:B------:R-:W-:Y:S01]  /*4e80*/  BSSY B0, `(.L_x_1582) ;  /* 0x0000010000007945 */ /* 0x000fe20003800000 */
        /* <DEDUP_REMOVED lines=8> */
.L_x_1584:
[----:B------:R-:W-:Y:S01]  /*4f10*/  @P0 ELECT P2, URZ, PT ;  /* 0x00000000003f082f */ /* 0x000fe20003840000 */
[----:B------:R3:W-:-:S12]  /*4f20*/  UBLKRED.G.S.ADD.F32.RN [UR4], [UR10], UR6, desc[UR8] ;  /* 0x000008040a0073bb */ /* 0x0007d800080a1406 */
[----:B------:R-:W-:Y:S02]  /*4f30*/  @P2 PLOP3.LUT P0, PT, P2, PT, PT, 0x8, 0x0 ;  /* 0x000000000000281c */ /* 0x000fe4000170e170 */
[----:B------:R-:W-:-:S11]  /*4f40*/  PLOP3.LUT P2, PT, PT, PT, PT, 0x8, 0x0 ;  /* 0x000000000000781c */ /* 0x000fd60003f4e170 */
[----:B---3--:R-:W-:Y:S05]  /*4f50*/  @P0 BRA.U.ANY `(.L_x_1584) ;  /* 0xfffffffd00ec0947 */ /* 0x008fea000393ffff */
[----:B------:R0:W-:Y:S01]  /*4f60*/  UTMACMDFLUSH ;  /* 0x00000000000079b7 */ /* 0x0001e20000000000 */
[----:B------:R-:W-:-:S04]  /*4f70*/  DEPBAR.LE SB0, 0x0 ;  /* 0x000080000000791a */ /* 0x000fc80000000000 */
.L_x_1583:
[----:B------:R-:W-:Y:S05]  /*4f80*/  BSYNC B0 ;  /* 0x0000000000007941 */ /* 0x000fea0003800000 */
.L_x_1582:
        /* <DEDUP_REMOVED lines=11> */
[----:B012345:R-:W-:Y:S04]  /*5040*/  CCTL.IVALL ;  /* 0x00000000ff00798f */ /* 0x03ffe80002000000 */
[----:B------:R3:W-:Y:S01]  /*5050*/  REDG.E.ADD.S32.STRONG.GPU desc[UR46][R2.64], R5 ;  /* 0x000000050200798e */ /* 0x0007e2000c10e3ae */
[----:B------:R-:W-:Y:S05]  /*5060*/  BRA `(.L_x_1548) ;  /* 0x0000003c00547947 */ /* 0x000fea0003800000 */
.L_x_1546:
        /* <DEDUP_REMOVED lines=33> */
.L_x_1586:
[----:B------:R-:W-:-:S05]  /*5280*/  UMOV UR11, UR5 ;  /* 0x00000005000b7c82 */ /* 0x000fca0008000000 */
.L_x_1587:
[----:B------:R-:W-:Y:S01]  /*5290*/  ULEA UR6, UR23, UR6, 0x7 ;  /* 0x0000000617067291 */ /* 0x000fe2000f8e383f */
[----:B------:R-:W-:Y:S01]  /*52a0*/  ULDC UR7, c[0x0][0x290] ;  /* 0x0000a40000077ab9 */ /* 0x000fe20000000800 */
[----:B------:R-:W-:Y:S01]  /*52b0*/  ULDC UR8, c[0x0][0x74c] ;  /* 0x0001d30000087ab9 */ /* 0x000fe20000000800 */
[----:B------:R-:W-:Y:S01]  /*52c0*/  ULDC.64 UR12, c[0x0][0x2d8] ;  /* 0x0000b600000c7ab9 */ /* 0x000fe20000000a00 */
[----:B------:R-:W-:Y:S02]  /*52d0*/  UIADD3 UR7, -UR8, UR6, -UR7 ;  /* 0x0000000608077290 */ /* 0x000fe4000fffe907 */
[----:B------:R-:W-:Y:S02]  /*52e0*/  UIMAD UR6, UR4, UR12, URZ ;  /* 0x0000000c040672a4 */ /* 0x000fe4000f8e023f */
[----:B------:R-:W-:Y:S02]  /*52f0*/  USHF.R.S32.HI UR8, URZ, 0x1f, UR7 ;  /* 0x0000001f3f087899 */ /* 0x000fe40008011407 */
[----:B------:R-:W-:-:S02]  /*5300*/  UIMAD UR6, UR17, UR13, UR6 ;  /* 0x0000000d110672a4 */ /* 0x000fc4000f8e0206 */
[----:B------:R-:W-:Y:S02]  /*5310*/  ULEA.HI UR7, UR8, UR7, URZ, 0x6 ;  /* 0x0000000708077291 */ /* 0x000fe4000f8f303f */
[----:B------:R-:W-:Y:S02]  /*5320*/  UIMAD.WIDE.U32 UR8, UR17, UR12, URZ ;  /* 0x0000000c110872a5 */ /* 0x000fe4000f8e003f */
[----:B------:R-:W-:Y:S02]  /*5330*/  USHF.R.S32.HI UR10, URZ, 0x6, UR7 ;  /* 0x000000063f0a7899 */ /* 0x000fe40008011407 */
[----:B------:R-:W-:Y:S02]  /*5340*/  UIADD3 UR9, UR9, UR6, URZ ;  /* 0x0000000609097290 */ /* 0x000fe4000fffe03f */
[----:B------:R-:W-:Y:S02]  /*5350*/  UISETP.LT.AND UP0, UPT, URZ, UR10, UPT ;  /* 0x0000000a3f00728c */ /* 0x000fe4000bf01270 */
[----:B------:R-:W-:-:S02]  /*5360*/  USHF.R.S32.HI UR7, URZ, 0x1f, UR16 ;  /* 0x0000001f3f077899 */ /* 0x000fc40008011410 */
[----:B------:R-:W-:Y:S01]  /*5370*/  USEL UR6, URZ, UR10, !UP0 ;  /* 0x0000000a3f067287 */ /* 0x000fe2000c000000 */
[----:B------:R-:W-:Y:S01]  /*5380*/  ULDC.64 UR12, c[0x0][0x2e0] ;  /* 0x0000b800000c7ab9 */ /* 0x000fe20000000a00 */
[----:B------:R-:W-:Y:S02]  /*5390*/  ULDC UR15, c[0x0][0x288] ;  /* 0x0000a200000f7ab9 */ /* 0x000fe40000000800 */
[----:B------:R-:W-:Y:S02]  /*53a0*/  UISETP.GT.AND UP0, UPT, UR11, UR6, UPT ;  /* 0x000000060b00728c */ /* 0x000fe4000bf04270 */
[----:B------:R-:W-:Y:S02]  /*53b0*/  UIMAD UR7, UR7, UR12, URZ ;  /* 0x0000000c070772a4 */ /* 0x000fe4000f8e023f */
[----:B------:R-:W-:Y:S02]  /*53c0*/  UIMAD UR10, UR16, UR15, URZ ;  /* 0x0000000f100a72a4 */ /* 0x000fe4000f8e023f */
[----:B------:R-:W-:Y:S01]  /*53d0*/  PLOP3.LUT P1, PT, PT, PT, UP0, 0x80, 0x0 ;  /* 0x000000000000781c */ /* 0x000fe20003f2f008 */
[----:B------:R-:W-:-:S02]  /*53e0*/  UIMAD UR14, UR16, UR13, UR7 ;  /* 0x0000000d100e72a4 */ /* 0x000fc4000f8e0207 */
        /* <DEDUP_REMOVED lines=26> */
.L_x_1592:
[----:B------:R-:W2:Y:S04]  /*5590*/  LDG.E.STRONG.GPU R0, desc[UR46][R2.64] ;  /* 0x0000002e02007981 */ /* 0x000ea8000c1ef900 */
[----:B--2---:R-:W-:Y:S01]  /*55a0*/  CCTL.IVALL ;  /* 0x00000000ff00798f */ /* 0x004fe20002000000 */
[----:B------:R-:W-:Y:S05]  /*55b0*/  YIELD ;  /* 0x0000000000007946 */ /* 0x000fea0003800000 */
[----:B------:R-:W-:-:S13]  /*55c0*/  ISETP.NE.AND P1, PT, R0, UR23, PT ;  /* 0x0000001700007c0c */ /* 0x000fda000bf25270 */
[----:B------:R-:W-:Y:S05]  /*55d0*/  @P1 BRA `(.L_x_1592) ;  /* 0xfffffffc00ec1947 */ /* 0x000fea000383ffff */
.L_x_1591:
[----:B------:R-:W-:Y:S05]  /*55e0*/  BSYNC B0 ;  /* 0x0000000000007941 */ /* 0x000fea0003800000 */
.L_x_1590:
[----:B------:R-:W-:-:S03]  /*55f0*/  UMOV UR4, 0xffffffff ;  /* 0xffffffff00047882 */ /* 0x000fc60000000000 */
[----:B------:R-:W-:Y:S05]  /*5600*/  BRA.DIV UR4, `(.L_x_1593) ;  /* 0x0000003a04847947 */ /* 0x000fea000b800000 */
[----:B------:R-:W-:Y:S01]  /*5610*/  NOP ;  /* 0x0000000000007918 */ /* 0x000fe20000000000 */
.L_x_1676:
        /* <DEDUP_REMOVED lines=22> */
.L_x_1595:
[----:B------:R-:W-:Y:S05]  /*5780*/  BSYNC B0 ;  /* 0x0000000000007941 */ /* 0x000fea0003800000 */
.L_x_1594:
        /* <DEDUP_REMOVED lines=20> */
.L_x_1597:
[----:B------:R-:W-:Y:S05]  /*58d0*/  BSYNC B0 ;  /* 0x0000000000007941 */ /* 0x000fea0003800000 */
.L_x_1596:
[----:B------:R-:W-:Y:S06]  /*58e0*/  BAR.ARV 0xa, 0xa0 ;  /* 0x0282800000007b1d */ /* 0x000fec0000002000 */
[----:B------:R-:W-:Y:S04]  /*58f0*/  BSSY B0, `(.L_x_1598) ;  /* 0x0000003000007945 */ /* 0x000fe80003800000 */
[----:B------:R-:W-:Y:S05]  /*5900*/  @!P0 BRA `(.L_x_1599) ;  /* 0x0000000000048947 */ /* 0x000fea0003800000 */
[----:B------:R-:W-:-:S04]  /*5910*/  DEPBAR.LE SB0, 0x0 ;  /* 0x000080000000791a */ /* 0x000fc80000000000 */
.L_x_1599:
[----:B------:R-:W-:Y:S05]  /*5920*/  BSYNC B0 ;  /* 0x0000000000007941 */ /* 0x000fea0003800000 */
.L_x_1598:
        /* <DEDUP_REMOVED lines=19> */
.L_x_1601:
[----:B------:R-:W-:Y:S05]  /*5a60*/  BSYNC B0 ;  /* 0x0000000000007941 */ /* 0x000fea0003800000 */
.L_x_1600:
[----:B------:R-:W-:Y:S01]  /*5a70*/  UIADD3 UR18, UR6, 0x1, URZ ;  /* 0x0000000106127890 */ /* 0x000fe2000fffe03f */
[----:B------:R-:W-:Y:S11]  /*5a80*/  BRA `(.L_x_1602) ;  /* 0x0000000000047947 */ /* 0x000ff60003800000 */
.L_x_1589:
[----:B------:R-:W-:-:S05]  /*5a90*/  UMOV UR18, UR6 ;  /* 0x0000000600127c82 */ /* 0x000fca0008000000 */
.L_x_1602:
        /* <DEDUP_REMOVED lines=12> */
.L_x_1627:
        /* <DEDUP_REMOVED lines=11> */
.L_x_1605:
[----:B------:R-:W2:Y:S04]  /*5c10*/  LDG.E.STRONG.GPU R0, desc[UR46][R2.64] ;  /* 0x0000002e02007981 */ /* 0x000ea8000c1ef900 */
[----:B--2---:R-:W-:Y:S01]  /*5c20*/  CCTL.IVALL ;  /* 0x00000000ff00798f */ /* 0x004fe20002000000 */
[----:B------:R-:W-:Y:S05]  /*5c30*/  YIELD ;  /* 0x0000000000007946 */ /* 0x000fea0003800000 */
[----:B------:R-:W-:-:S13]  /*5c40*/  ISETP.NE.AND P1, PT, R0, UR23, PT ;  /* 0x0000001700007c0c */ /* 0x000fda000bf25270 */
[----:B------:R-:W-:Y:S05]  /*5c50*/  @P1 BRA `(.L_x_1605) ;  /* 0xfffffffc00ec1947 */ /* 0x000fea000383ffff */
.L_x_1604:
[----:B------:R-:W-:Y:S05]  /*5c60*/  BSYNC B0 ;  /* 0x0000000000007941 */ /* 0x000fea0003800000 */
.L_x_1603:
[----:B------:R-:W-:-:S03]  /*5c70*/  UMOV UR16, 0xffffffff ;  /* 0xffffffff00107882 */ /* 0x000fc60000000000 */
[----:B------:R-:W-:Y:S05]  /*5c80*/  BRA.DIV UR16, `(.L_x_1606) ;  /* 0x0000003610007947 */ /* 0x000fea000b800000 */
[----:B------:R-:W-:Y:S01]  /*5c90*/  NOP ;  /* 0x0000000000007918 */ /* 0x000fe20000000000 */
.L_x_1679:
        /* <DEDUP_REMOVED lines=19> */
.L_x_1608:
[----:B------:R-:W-:Y:S05]  /*5dd0*/  BSYNC B0 ;  /* 0x0000000000007941 */ /* 0x000fea0003800000 */
.L_x_1607:
        /* <DEDUP_REMOVED lines=15> */
.L_x_1610:
[----:B------:R-:W-:Y:S05]  /*5ed0*/  BSYNC B0 ;  /* 0x0000000000007941 */ /* 0x000fea0003800000 */
.L_x_1609:
[----:B------:R-:W-:Y:S06]  /*5ee0*/  BAR.ARV 0xa, 0xa0 ;  /* 0x0282800000007b1d */ /* 0x000fec0000002000 */
[----:B------:R-:W-:Y:S04]  /*5ef0*/  BSSY B0, `(.L_x_1611) ;  /* 0x0000003000007945 */ /* 0x000fe80003800000 */
[----:B------:R-:W-:Y:S05]  /*5f00*/  @!P0 BRA `(.L_x_1612) ;  /* 0x0000000000048947 */ /* 0x000fea0003800000 */
[----:B------:R-:W-:-:S04]  /*5f10*/  DEPBAR.LE SB0, 0x0 ;  /* 0x000080000000791a */ /* 0x000fc80000000000 */
.L_x_1612:
[----:B------:R-:W-:Y:S05]  /*5f20*/  BSYNC B0 ;  /* 0x0000000000007941 */ /* 0x000fea0003800000 */
.L_x_1611:
        /* <DEDUP_REMOVED lines=19> */
.L_x_1614:
[----:B------:R-:W-:Y:S05]  /*6060*/  BSYNC B0 ;  /* 0x0000000000007941 */ /* 0x000fea0003800000 */
.L_x_1613:
        /* <DEDUP_REMOVED lines=9> */
.L_x_1617:
[----:B------:R-:W2:Y:S04]  /*6100*/  LDG.E.STRONG.GPU R0, desc[UR46][R2.64] ;  /* 0x0000002e02007981 */ /* 0x000ea8000c1ef900 */
[----:B--2---:R-:W-:Y:S01]  /*6110*/  CCTL.IVALL ;  /* 0x00000000ff00798f */ /* 0x004fe20002000000 */
[----:B------:R-:W-:Y:S05]  /*6120*/  YIELD ;  /* 0x0000000000007946 */ /* 0x000fea0003800000 */
[----:B------:R-:W-:-:S13]  /*6130*/  ISETP.NE.AND P1, PT, R0, UR23, PT ;  /* 0x0000001700007c0c */ /* 0x000fda000bf25270 */
[----:B------:R-:W-:Y:S05]  /*6140*/  @P1 BRA `(.L_x_1617) ;  /* 0xfffffffc00ec1947 */ /* 0x000fea000383ffff */
.L_x_1616:
[----:B------:R-:W-:Y:S05]  /*6150*/  BSYNC B0 ;  /* 0x0000000000007941 */ /* 0x000fea0003800000 */
.L_x_1615:
[----:B------:R-:W-:-:S03]  /*6160*/  UMOV UR12, 0xffffffff ;  /* 0xffffffff000c7882 */ /* 0x000fc60000000000 */
[----:B------:R-:W-:Y:S05]  /*6170*/  BRA.DIV UR12, `(.L_x_1618) ;  /* 0x0000002e0ce07947 */ /* 0x000fea000b800000 */
[----:B------:R-:W-:Y:S01]  /*6180*/  NOP ;  /* 0x0000000000007918 */ /* 0x000fe20000000000 */
.L_x_1682:
        /* <DEDUP_REMOVED lines=15> */
.L_x_1620:
[----:B------:R-:W-:Y:S05]  /*6280*/  BSYNC B0 ;  /* 0x0000000000007941 */ /* 0x000fea0003800000 */
.L_x_1619:
        /* <DEDUP_REMOVED lines=15> */
.L_x_1622:
[----:B------:R-:W-:Y:S05]  /*6380*/  BSYNC B0 ;  /* 0x0000000000007941 */ /* 0x000fea0003800000 */
.L_x_1621:
[----:B------:R-:W-:Y:S06]  /*6390*/  BAR.ARV 0xa, 0xa0 ;  /* 0x0282800000007b1d */ /* 0x000fec0000002000 */
[----:B------:R-:W-:Y:S04]  /*63a0*/  BSSY B0, `(.L_x_1623) ;  /* 0x0000003000007945 */ /* 0x000fe80003800000 */
[----:B------:R-:W-:Y:S05]  /*63b0*/  @!P0 BRA `(.L_x_1624) ;  /* 0x0000000000048947 */ /* 0x000fea0003800000 */
[----:B------:R-:W-:-:S04]  /*63c0*/  DEPBAR.LE SB0, 0x0 ;  /* 0x000080000000791a */ /* 0x000fc80000000000 */
.L_x_1624:
[----:B------:R-:W-:Y:S05]  /*63d0*/  BSYNC B0 ;  /* 0x0000000000007941 */ /* 0x000fea0003800000 */
.L_x_1623:
        /* <DEDUP_REMOVED lines=19> */
.L_x_1626:
[----:B------:R-:W-:Y:S05]  /*6510*/  BSYNC B0 ;  /* 0x0000000000007941 */ /* 0x000fea0003800000 */
.L_x_1625:
[----:B------:R-:W-:Y:S02]  /*6520*/  UIADD3 UR6, UR6, 0x2, URZ ;  /* 0x0000000206067890 */ /* 0x000fe4000fffe03f */
[----:B------:R-:W-:Y:S02]  /*6530*/  UIADD3 UR4, UR4, 0x4000, URZ ;  /* 0x0000400004047890 */ /* 0x000fe4000fffe03f */
[----:B------:R-:W-:-:S06]  /*6540*/  UISETP.GE.AND UP0, UPT, UR6, UR11, UPT ;  /* 0x0000000b0600728c */ /* 0x000fcc000bf06270 */
[----:B------:R-:W-:-:S13]  /*6550*/  PLOP3.LUT P1, PT, PT, PT, UP0, 0x80, 0x0 ;  /* 0x000000000000781c */ /* 0x000fda0003f2f008 */
[----:B------:R-:W-:Y:S05]  /*6560*/  @!P1 BRA `(.L_x_1627) ;  /* 0xfffffff4007c9947 */ /* 0x000fea000383ffff */
.L_x_1588:
        /* <DEDUP_REMOVED lines=41> */
.L_x_1630:
[----:B------:R-:W-:Y:S05]  /*6800*/  BSYNC B0 ;  /* 0x0000000000007941 */ /* 0x000fea0003800000 */
.L_x_1629:
[----:B------:R-:W-:Y:S05]  /*6810*/  BRA `(.L_x_1631) ;  /* 0x0000000000047947 */ /* 0x000fea0003800000 */
.L_x_1628:
[----:B------:R-:W-:-:S05]  /*6820*/  UMOV UR4, UR6 ;  /* 0x0000000600047c82 */ /* 0x000fca0008000000 */
.L_x_1631:
        /* <DEDUP_REMOVED lines=11> */
.L_x_1636:
        /* <DEDUP_REMOVED lines=24> */
.L_x_1633:
[----:B------:R-:W-:Y:S05]  /*6a60*/  BSYNC B0 ;  /* 0x0000000000007941 */ /* 0x000fea0003800000 */
.L_x_1632:
        /* <DEDUP_REMOVED lines=24> */
.L_x_1635:
[----:B------:R-:W-:Y:S05]  /*6bf0*/  BSYNC B0 ;  /* 0x0000000000007941 */ /* 0x000fea0003800000 */
.L_x_1634:
[----:B------:R-:W-:Y:S02]  /*6c00*/  UIADD3 UR11, UR11, 0x2, URZ ;  /* 0x000000020b0b7890 */ /* 0x000fe4000fffe03f */
[----:B------:R-:W-:Y:S02]  /*6c10*/  ULEA UR8, UR18, UR8, 0x1 ;  /* 0x0000000812087291 */ /* 0x000fe4000f8e083f */
[----:B------:R-:W-:Y:S02]  /*6c20*/  ULEA UR9, UR18, UR9, 0x1 ;  /* 0x0000000912097291 */ /* 0x000fe4000f8e083f */
[----:B------:R-:W-:-:S13]  /*6c30*/  ISETP.NE.AND P0, PT, RZ, UR11, PT ;  /* 0x0000000bff007c0c */ /* 0x000fda000bf05270 */
[----:B------:R-:W-:Y:S05]  /*6c40*/  @!P0 BRA `(.L_x_1548) ;  /* 0x00000020005c8947 */ /* 0x000fea0003800000 */
[----:B------:R-:W-:Y:S05]  /*6c50*/  BRA `(.L_x_1636) ;  /* 0xfffffffc00207947 */ /* 0x000fea000383ffff */
.L_x_1585:
        /* <DEDUP_REMOVED lines=33> */
.L_x_1638:
        /* <DEDUP_REMOVED lines=43> */
.L_x_1683:
        /* <DEDUP_REMOVED lines=15> */
.L_x_1641:
        /* <DEDUP_REMOVED lines=98> */
.L_x_1652:
[----:B--234-:R-:W-:-:S04]  /*7830*/  SHF.L.U32 R21, R11, 0x1f, RZ ;  /* 0x0000001f0b157819 */ /* 0x01cfc800000006ff */
[----:B------:R-:W1:Y:S02]  /*7840*/  SYNCS.PHASECHK.TRANS64.TRYWAIT P1, [R16+URZ+0x30840], R21 ;  /* 0x03084015100075a7 */ /* 0x000e64000802017f */
[----:B-1----:R-:W-:Y:S05]  /*7850*/  @!P1 BRA `(.L_x_1644) ;  /* 0x0000001800589947 */ /* 0x002fea0003800000 */
.L_x_1684:
[----:B------:R-:W-:Y:S05]  /*7860*/  @P0 BRA `(.L_x_1645) ;  /* 0x0000000000140947 */ /* 0x000fea0003800000 */
[----:B------:R-:W-:Y:S01]  /*7870*/  ISETP.NE.AND P1, PT, R6, RZ, PT ;  /* 0x000000ff0600720c */ /* 0x000fe20003f25270 */
[----:B------:R-:W-:-:S04]  /*7880*/  IMAD.MOV.U32 R3, RZ, RZ, 0x4100 ;  /* 0x00004100ff037424 */ /* 0x000fc800078e00ff */
[----:B------:R3:W-:Y:S08]  /*7890*/  SYNCS.ARRIVE.TRANS64 RZ, [R16+URZ+0x30830], R3 ;  /* 0x0308300310ff79a7 */ /* 0x0007f0000800003f */
[----:B------:R-:W-:Y:S05]  /*78a0*/  @!P1 BRA `(.L_x_1645) ;  /* 0x0000000000049947 */ /* 0x000fea0003800000 */
[----:B------:R-:W-:Y:S01]  /*78b0*/  BPT.TRAP 0x1 ;  /* 0x000000040000795c */ /* 0x000fe20000300000 */
.L_x_1645:
        /* <DEDUP_REMOVED lines=36> */
.L_x_1685:
[----:B------:R-:W-:Y:S05]  /*7b00*/  @P0 BRA `(.L_x_1647) ;  /* 0x0000000000140947 */ /* 0x000fea0003800000 */
[----:B------:R-:W-:Y:S01]  /*7b10*/  ISETP.NE.AND P1, PT, R6, RZ, PT ;  /* 0x000000ff0600720c */ /* 0x000fe20003f25270 */
[----:B------:R-:W-:-:S04]  /*7b20*/  IMAD.MOV.U32 R2, RZ, RZ, 0x4100 ;  /* 0x00004100ff027424 */ /* 0x000fc800078e00ff */
[----:B------:R3:W-:Y:S08]  /*7b30*/  SYNCS.ARRIVE.TRANS64 RZ, [R16+URZ+0x30818], R2 ;  /* 0x0308180210ff79a7 */ /* 0x0007f0000800003f */
[----:B------:R-:W-:Y:S05]  /*7b40*/  @!P1 BRA `(.L_x_1647) ;  /* 0x0000000000049947 */ /* 0x000fea0003800000 */
[----:B------:R-:W-:Y:S01]  /*7b50*/  BPT.TRAP 0x1 ;  /* 0x000000040000795c */ /* 0x000fe20000300000 */
.L_x_1647:
        /* <DEDUP_REMOVED lines=36> */
.L_x_1686:
[----:B------:R-:W-:Y:S05]  /*7da0*/  @P0 BRA `(.L_x_1649) ;  /* 0x0000000000140947 */ /* 0x000fea0003800000 */
[----:B------:R-:W-:Y:S01]  /*7db0*/  ISETP.NE.AND P1, PT, R6, RZ, PT ;  /* 0x000000ff0600720c */ /* 0x000fe20003f25270 */
[----:B-123--:R-:W-:-:S04]  /*7dc0*/  IMAD.MOV.U32 R21, RZ, RZ, 0x4100 ;  /* 0x00004100ff157424 */ /* 0x00efc800078e00ff */
[----:B------:R4:W-:Y:S08]  /*7dd0*/  SYNCS.ARRIVE.TRANS64 RZ, [R16+URZ+0x30838], R21 ;  /* 0x0308381510ff79a7 */ /* 0x0009f0000800003f */
[----:B------:R-:W-:Y:S05]  /*7de0*/  @!P1 BRA `(.L_x_1649) ;  /* 0x0000000000049947 */ /* 0x000fea0003800000 */
[----:B------:R-:W-:Y:S01]  /*7df0*/  BPT.TRAP 0x1 ;  /* 0x000000040000795c */ /* 0x000fe20000300000 */
.L_x_1649:
        /* <DEDUP_REMOVED lines=31> */
.L_x_1688:
[----:B------:R-:W-:Y:S05]  /*7ff0*/  @P0 BRA `(.L_x_1651) ;  /* 0x0000000000140947 */ /* 0x000fea0003800000 */
[----:B------:R-:W-:Y:S01]  /*8000*/  ISETP.NE.AND P1, PT, R6, RZ, PT ;  /* 0x000000ff0600720c */ /* 0x000fe20003f25270 */
[----:B------:R-:W-:-:S04]  /*8010*/  IMAD.MOV.U32 R5, RZ, RZ, 0x4100 ;  /* 0x00004100ff057424 */ /* 0x000fc800078e00ff */
[----:B------:R1:W-:Y:S08]  /*8020*/  SYNCS.ARRIVE.TRANS64 RZ, [R16+URZ+0x30810], R5 ;  /* 0x0308100510ff79a7 */ /* 0x0003f0000800003f */
[----:B------:R-:W-:Y:S05]  /*8030*/  @!P1 BRA `(.L_x_1651) ;  /* 0x0000000000049947 */ /* 0x000fea0003800000 */
[----:B------:R-:W-:Y:S01]  /*8040*/  BPT.TRAP 0x1 ;  /* 0x000000040000795c */ /* 0x000fe20000300000 */
.L_x_1651:
        /* <DEDUP_REMOVED lines=37> */
.L_x_1643:
[----:B------:R-:W3:Y:S02]  /*82a0*/  LDL.LU R4, [R1+0x4] ;  /* 0x0000040001047983 */ /* 0x000ee40000300800 */
[----:B---3--:R-:W-:Y:S02]  /*82b0*/  ISETP.NE.AND P1, PT, R4, RZ, PT ;  /* 0x000000ff0400720c */ /* 0x008fe40003f25270 */
[----:B------:R1:W5:Y:S11]  /*82c0*/  LDL R4, [R1] ;  /* 0x0000000001047983 */ /* 0x0003760000100800 */
[----:B-1----:R-:W-:Y:S05]  /*82d0*/  @!P1 BRA `(.L_x_1642) ;  /* 0x0000000400489947 */ /* 0x002fea0003800000 */
[----:B------:R-:W-:-:S04]  /*82e0*/  SHF.L.U32 R13, R11, 0x1f, RZ ;  /* 0x0000001f0b0d7819 */ /* 0x000fc800000006ff */
[----:B------:R-:W1:Y:S02]  /*82f0*/  SYNCS.PHASECHK.TRANS64.TRYWAIT P1, [R16+URZ+0x30840], R13 ;  /* 0x0308400d100075a7 */ /* 0x000e64000802017f */
[----:B-1----:R-:W-:Y:S05]  /*8300*/  @!P1 BRA `(.L_x_1653) ;  /* 0x0000001000009947 */ /* 0x002fea0003800000 */
.L_x_1689:
[----:B------:R-:W-:Y:S05]  /*8310*/  @P0 BRA `(.L_x_1654) ;  /* 0x0000000000140947 */ /* 0x000fea0003800000 */
[----:B------:R-:W-:Y:S01]  /*8320*/  ISETP.NE.AND P1, PT, R6, RZ, PT ;  /* 0x000000ff0600720c */ /* 0x000fe20003f25270 */
[----:B--2---:R-:W-:-:S04]  /*8330*/  IMAD.MOV.U32 R5, RZ, RZ, 0x4100 ;  /* 0x00004100ff057424 */ /* 0x004fc800078e00ff */
[----:B------:R3:W-:Y:S08]  /*8340*/  SYNCS.ARRIVE.TRANS64 RZ, [R16+URZ+0x30830], R5 ;  /* 0x0308300510ff79a7 */ /* 0x0007f0000800003f */
[----:B------:R-:W-:Y:S05]  /*8350*/  @!P1 BRA `(.L_x_1654) ;  /* 0x0000000000049947 */ /* 0x000fea0003800000 */
[----:B------:R-:W-:Y:S01]  /*8360*/  BPT.TRAP 0x1 ;  /* 0x000000040000795c */ /* 0x000fe20000300000 */
.L_x_1654:
        /* <DEDUP_REMOVED lines=33> */
.L_x_1690:
[----:B------:R-:W-:Y:S05]  /*8580*/  @P0 BRA `(.L_x_1656) ;  /* 0x0000000000140947 */ /* 0x000fea0003800000 */
[----:B------:R-:W-:Y:S01]  /*8590*/  ISETP.NE.AND P0, PT, R6, RZ, PT ;  /* 0x000000ff0600720c */ /* 0x000fe20003f05270 */
[----:B------:R-:W-:-:S04]  /*85a0*/  IMAD.MOV.U32 R5, RZ, RZ, 0x4100 ;  /* 0x00004100ff057424 */ /* 0x000fc800078e00ff */
[----:B------:R3:W-:Y:S08]  /*85b0*/  SYNCS.ARRIVE.TRANS64 RZ, [R16+URZ+0x30818], R5 ;  /* 0x0308180510ff79a7 */ /* 0x0007f0000800003f */
[----:B------:R-:W-:Y:S05]  /*85c0*/  @!P0 BRA `(.L_x_1656) ;  /* 0x0000000000048947 */ /* 0x000fea0003800000 */
[----:B------:R-:W-:Y:S01]  /*85d0*/  BPT.TRAP 0x1 ;  /* 0x000000040000795c */ /* 0x000fe20000300000 */
.L_x_1656:
        /* <DEDUP_REMOVED lines=34> */
.L_x_1642:
[----:B------:R-:W3:Y:S01]  /*8800*/  S2R R0, SR_TID.X ;  /* 0x0000000000007919 */ /* 0x000ee20000002100 */
[----:B------:R-:W-:Y:S01]  /*8810*/  IMAD R3, R19, 0x8, R16 ;  /* 0x0000000813037824 */ /* 0x000fe200078e0210 */
[----:B---3--:R-:W-:Y:S02]  /*8820*/  LOP3.LUT R2, R0, 0x7f, RZ, 0xc0, !PT ;  /* 0x0000007f00027812 */ /* 0x008fe400078ec0ff */
[----:B------:R-:W-:Y:S02]  /*8830*/  SHF.L.U32 R0, R11, 0x1f, RZ ;  /* 0x0000001f0b007819 */ /* 0x000fe400000006ff */
[----:B------:R-:W-:Y:S02]  /*8840*/  ISETP.NE.AND P1, PT, R2, RZ, PT ;  /* 0x000000ff0200720c */ /* 0x000fe40003f25270 */
[----:B------:R-:W3:Y:S02]  /*8850*/  SYNCS.PHASECHK.TRANS64.TRYWAIT P0, [R3+URZ+0x30840], R0 ;  /* 0x03084000030075a7 */ /* 0x000ee4000800017f */
[----:B---3--:R-:W-:Y:S09]  /*8860*/  @!P0 BRA `(.L_x_1657) ;  /* 0x0000000800d08947 */ /* 0x008ff20003800000 */
.L_x_1691:
[----:B------:R-:W-:Y:S05]  /*8870*/  @P1 BRA `(.L_x_1658) ;  /* 0x0000000000181947 */ /* 0x000fea0003800000 */
[----:B------:R-:W1:Y:S01]  /*8880*/  S2R R2, SR_TID.X ;  /* 0x0000000000027919 */ /* 0x000e620000002100 */
[----:B---3--:R-:W-:-:S04]  /*8890*/  IMAD.MOV.U32 R0, RZ, RZ, 0x4100 ;  /* 0x00004100ff007424 */ /* 0x008fc800078e00ff */
[----:B------:R3:W-:Y:S01]  /*88a0*/  SYNCS.ARRIVE.TRANS64 RZ, [R3+URZ+0x30830], R0 ;  /* 0x0308300003ff79a7 */ /* 0x0007e2000800003f */
[----:B-1----:R-:W-:-:S13]  /*88b0*/  LOP3.LUT P0, RZ, R2, 0x1f, RZ, 0xc0, !PT ;  /* 0x0000001f02ff7812 */ /* 0x002fda000780c0ff */
[----:B---3--:R-:W-:Y:S05]  /*88c0*/  @!P0 BRA `(.L_x_1658) ;  /* 0x0000000000048947 */ /* 0x008fea0003800000 */
[----:B------:R-:W-:Y:S01]  /*88d0*/  BPT.TRAP 0x1 ;  /* 0x000000040000795c */ /* 0x000fe20000300000 */
.L_x_1658:
        /* <DEDUP_REMOVED lines=40> */
.L_x_1639:
[----:B------:R-:W-:Y:S05]  /*8b60*/  BSYNC B0 ;  /* 0x0000000000007941 */ /* 0x000fea0003800000 */
.L_x_1637:
[----:B------:R-:W-:-:S03]  /*8b70*/  UMOV UR7, 0xffffffff ;  /* 0xffffffff00077882 */ /* 0x000fc60000000000 */
[----:B------:R-:W-:Y:S05]  /*8b80*/  BRA.DIV UR7, `(.L_x_1659) ;  /* 0x0000000a071c7947 */ /* 0x000fea000b800000 */
[----:B------:R-:W-:-:S13]  /*8b90*/  ELECT P6, URZ, PT ;  /* 0x00000000003f782f */ /* 0x000fda00038c0000 */
.L_x_1694:
[----:B------:R-:W-:Y:S05]  /*8ba0*/  @!P6 BRA `(.L_x_1548) ;  /* 0x000000000084e947 */ /* 0x000fea0003800000 */
[----:B------:R-:W-:-:S06]  /*8bb0*/  ULOP3.LUT UR7, UR38, 0x2, URZ, 0xfc, !UPT ;  /* 0x0000000226077892 */ /* 0x000fcc000f8efc3f */
[----:B------:R-:W-:-:S05]  /*8bc0*/  IMAD.U32 R2, RZ, RZ, UR7 ;  /* 0x00000007ff027e24 */ /* 0x000fca000f8e00ff */
[----:B------:R-:W-:-:S13]  /*8bd0*/  ISETP.NE.AND P2, PT, R2, 0x3, PT ;  /* 0x000000030200780c */ /* 0x000fda0003f45270 */
[----:B------:R-:W-:Y:S05]  /*8be0*/  @!P2 BRA `(.L_x_1660) ;  /* 0x000000000004a947 */ /* 0x000fea0003800000 */
[----:B------:R-:W-:Y:S01]  /*8bf0*/  BPT.TRAP 0x1 ;  /* 0x000000040000795c */ /* 0x000fe20000300000 */
.L_x_1660:
        /* <DEDUP_REMOVED lines=15> */
.L_x_1695:
[----:B------:R-:W2:Y:S02]  /*8cf0*/  SYNCS.PHASECHK.TRANS64.TRYWAIT P0, [R3+URZ], R2 ;  /* 0x00000002030075a7 */ /* 0x000ea4000800017f */
[----:B--2---:R-:W-:Y:S05]  /*8d00*/  @!P0 BRA `(.L_x_1662) ;  /* 0x0000000400f08947 */ /* 0x004fea0003800000 */
.L_x_1696:
[----:B------:R-:W-:Y:S05]  /*8d10*/  @!P2 BRA `(.L_x_1663) ;  /* 0x000000000004a947 */ /* 0x000fea0003800000 */
[----:B------:R-:W-:Y:S01]  /*8d20*/  BPT.TRAP 0x1 ;  /* 0x000000040000795c */ /* 0x000fe20000300000 */
.L_x_1663:
[----:B--2---:R-:W-:-:S04]  /*8d30*/  VIADD R3, R7, 0x30840 ;  /* 0x0003084007037836 */ /* 0x004fc80000000000 */
[----:B------:R-:W-:-:S04]  /*8d40*/  IMAD R0, R0, 0x8, R3 ;  /* 0x0000000800007824 */ /* 0x000fc800078e0203 */
[----:B------:R-:W2:Y:S02]  /*8d50*/  SYNCS.PHASECHK.TRANS64.TRYWAIT P0, [R0+URZ], R5 ;  /* 0x00000005000075a7 */ /* 0x000ea4000800017f */
[----:B--2---:R-:W-:Y:S05]  /*8d60*/  @!P0 BRA `(.L_x_1664) ;  /* 0x0000000400ec8947 */ /* 0x004fea0003800000 */
.L_x_1697:
[----:B------:R-:W-:-:S07]  /*8d70*/  IMAD R3, R4, 0x8, R3 ;  /* 0x0000000804037824 */ /* 0x000fce00078e0203 */
.L_x_1665:
[----:B---3--:R3:W4:Y:S02]  /*8d80*/  SYNCS.PHASECHK.TRANS64.TRYWAIT P0, [R3+URZ], R2 ;  /* 0x00000002030075a7 */ /* 0x008724000800017f */
[----:B----4-:R-:W-:Y:S05]  /*8d90*/  @!P0 NANOSLEEP.SYNCS 0x989680 ;  /* 0x009896800000895d */ /* 0x010fea0003900000 */
[----:B------:R-:W4:Y:S02]  /*8da0*/  @!P0 SYNCS.PHASECHK.TRANS64 P0, [R3+URZ], R2 ;  /* 0x00000002030085a7 */ /* 0x000f24000800007f */
[----:B----4-:R-:W-:Y:S05]  /*8db0*/  @!P0 BRA `(.L_x_1665) ;  /* 0xfffffffc00f08947 */ /* 0x010fea000383ffff */
.L_x_1548:
[----:B------:R-:W-:Y:S05]  /*8dc0*/  BSYNC B6 ;  /* 0x0000000000067941 */ /* 0x000fea0003800000 */
.L_x_1545:
[----:B------:R-:W-:Y:S05]  /*8dd0*/  EXIT ;  /* 0x000000000000794d */ /* 0x000fea0003800000 */
.L_x_1555:
[----:B------:R-:W-:Y:S02]  /*8de0*/  IMAD.MOV.U32 R12, RZ, RZ, RZ ;  /* 0x000000ffff0c7224 */ /* 0x000fe400078e00ff */
[----:B------:R-:W-:Y:S02]  /*8df0*/  IMAD.MOV.U32 R11, RZ, RZ, 0x1f ;  /* 0x0000001fff0b7424 */ /* 0x000fe400078e00ff */
[----:B------:R-:W-:-:S07]  /*8e00*/  IMAD.MOV.U32 R15, RZ, RZ, -0x1 ;  /* 0xffffffffff0f7424 */ /* 0x000fce00078e00ff */
[----:B------:R-:W-:Y:S05]  /*8e10*/  WARPSYNC.COLLECTIVE R15, `(.L_x_1666) ;  /* 0x000000000f087348 */ /* 0x000fea0003c00000 */
[----:B------:R1:W2:Y:S02]  /*8e20*/  SHFL.IDX P6, R14, R13, R12, R11 ;  /* 0x0000000c0d0e7389 */ /* 0x0002a400000c000b */
[----:B-12---:R-:W-:Y:S01]  /*8e30*/  ENDCOLLECTIVE ;  /* 0x000000000000791b */ /* 0x006fe20003800000 */
.L_x_1666:
[----:B------:R-:W-:Y:S05]  /*8e40*/  BRA `(.L_x_1667) ;  /* 0xffffff8000d07947 */ /* 0x000fea000383ffff */
.L_x_1557:
[----:B--2---:R2:W3:Y:S02]  /*8e50*/  SYNCS.PHASECHK.TRANS64.TRYWAIT P0, [R231+URZ+0x30800], R8 ;  /* 0x03080008e70075a7 */ /* 0x0044e4000800017f */
[----:B---3--:R-:W-:Y:S05]  /*8e60*/  @!P0 NANOSLEEP.SYNCS 0x989680 ;  /* 0x009896800000895d */ /* 0x008fea0003900000 */
[----:B------:R-:W3:Y:S02]  /*8e70*/  @!P0 SYNCS.PHASECHK.TRANS64 P0, [R231+URZ+0x30800], R8 ;  /* 0x03080008e70085a7 */ /* 0x000ee4000800007f */
[----:B---3--:R-:W-:Y:S05]  /*8e80*/  @!P0 BRA `(.L_x_1557) ;  /* 0xfffffffc00f08947 */ /* 0x008fea000383ffff */
[----:B------:R-:W-:Y:S05]  /*8e90*/  BRA `(.L_x_1556) ;  /* 0xffffff8400187947 */ /* 0x000fea000383ffff */
.L_x_1561:
[----:B---3--:R3:W4:Y:S02]  /*8ea0*/  SYNCS.PHASECHK.TRANS64.TRYWAIT P0, [R0+URZ+0x30810], R7 ;  /* 0x03081007000075a7 */ /* 0x008724000800017f */
[----:B----4-:R-:W-:Y:S05]  /*8eb0*/  @!P0 NANOSLEEP.SYNCS 0x989680 ;  /* 0x009896800000895d */ /* 0x010fea0003900000 */
[----:B------:R-:W4:Y:S02]  /*8ec0*/  @!P0 SYNCS.PHASECHK.TRANS64 P0, [R0+URZ+0x30810], R7 ;  /* 0x03081007000085a7 */ /* 0x000f24000800007f */
[----:B----4-:R-:W-:Y:S05]  /*8ed0*/  @!P0 BRA `(.L_x_1561) ;  /* 0xfffffffc00f08947 */ /* 0x010fea000383ffff */
[----:B------:R-:W-:Y:S05]  /*8ee0*/  BRA `(.L_x_1560) ;  /* 0xffffff8800b47947 */ /* 0x000fea000383ffff */
.L_x_1565:
[----:B------:R1:W1:Y:S02]  /*8ef0*/  SYNCS.PHASECHK.TRANS64.TRYWAIT P0, [R0+URZ+0x30830], R7 ;  /* 0x03083007000075a7 */ /* 0x000264000800017f */
[----:B-1----:R-:W-:Y:S05]  /*8f00*/  @!P0 NANOSLEEP.SYNCS 0x989680 ;  /* 0x009896800000895d */ /* 0x002fea0003900000 */
[----:B------:R-:W1:Y:S02]  /*8f10*/  @!P0 SYNCS.PHASECHK.TRANS64 P0, [R0+URZ+0x30830], R7 ;  /* 0x03083007000085a7 */ /* 0x000e64000800007f */
[----:B-1----:R-:W-:Y:S05]  /*8f20*/  @!P0 BRA `(.L_x_1565) ;  /* 0xfffffffc00f08947 */ /* 0x002fea000383ffff */
[----:B------:R-:W-:Y:S05]  /*8f30*/  BRA `(.L_x_1564) ;  /* 0xffffff90000c7947 */ /* 0x000fea000383ffff */
.L_x_1572:
[----:B------:R-:W-:Y:S01]  /*8f40*/  BSSY B0, `(.L_x_1668) ;  /* 0x0000005000007945 */ /* 0x000fe20003800000 */
[----:B------:R-:W-:-:S07]  /*8f50*/  IMAD.MOV.U32 R15, RZ, RZ, -0x1 ;  /* 0xffffffffff0f7424 */ /* 0x000fce00078e00ff */
[----:B-1----:R-:W-:Y:S05]  /*8f60*/  WARPSYNC.COLLECTIVE R15, `(.L_x_1669) ;  /* 0x000000000f087348 */ /* 0x002fea0003c00000 */
[----:B------:R-:W-:Y:S01]  /*8f70*/  NOP ;  /* 0x0000000000007918 */ /* 0x000fe20000000000 */
[----:B-1----:R-:W-:Y:S01]  /*8f80*/  ENDCOLLECTIVE ;  /* 0x000000000000791b */ /* 0x002fe20003800000 */
.L_x_1669:
[----:B------:R-:W-:Y:S05]  /*8f90*/  BSYNC B0 ;  /* 0x0000000000007941 */ /* 0x000fea0003800000 */
.L_x_1668:
[----:B------:R-:W-:Y:S05]  /*8fa0*/  BRA `(.L_x_1670) ;  /* 0xffffffb8007c7947 */ /* 0x000fea000383ffff */
.L_x_1581:
[----:B------:R-:W-:Y:S01]  /*8fb0*/  BSSY B0, `(.L_x_1671) ;  /* 0x0000005000007945 */ /* 0x000fe20003800000 */
[----:B------:R-:W-:-:S07]  /*8fc0*/  IMAD.MOV.U32 R15, RZ, RZ, -0x1 ;  /* 0xffffffffff0f7424 */ /* 0x000fce00078e00ff */
[----:B-12---:R-:W-:Y:S05]  /*8fd0*/  WARPSYNC.COLLECTIVE R15, `(.L_x_1672) ;  /* 0x000000000f087348 */ /* 0x006fea0003c00000 */
[----:B------:R-:W-:Y:S01]  /*8fe0*/  NOP ;  /* 0x0000000000007918 */ /* 0x000fe20000000000 */
[----:B-12---:R-:W-:Y:S01]  /*8ff0*/  ENDCOLLECTIVE ;  /* 0x000000000000791b */ /* 0x006fe20003800000 */
.L_x_1672:
[----:B------:R-:W-:Y:S05]  /*9000*/  BSYNC B0 ;  /* 0x0000000000007941 */ /* 0x000fea0003800000 */
.L_x_1671:
[----:B------:R-:W-:Y:S05]  /*9010*/  BRA `(.L_x_1673) ;  /* 0xffffffbc007c7947 */ /* 0x000fea000383ffff */
.L_x_1593:
[----:B------:R-:W-:Y:S01]  /*9020*/  BSSY B0, `(.L_x_1674) ;  /* 0x0000005000007945 */ /* 0x000fe20003800000 */
[----:B------:R-:W-:-:S07]  /*9030*/  IMAD.MOV.U32 R15, RZ, RZ, -0x1 ;  /* 0xffffffffff0f7424 */ /* 0x000fce00078e00ff */
[----:B------:R-:W-:Y:S05]  /*9040*/  WARPSYNC.COLLECTIVE R15, `(.L_x_1675) ;  /* 0x000000000f087348 */ /* 0x000fea0003c00000 */
[----:B------:R-:W-:Y:S01]  /*9050*/  NOP ;  /* 0x0000000000007918 */ /* 0x000fe20000000000 */
[----:B------:R-:W-:Y:S01]  /*9060*/  ENDCOLLECTIVE ;  /* 0x000000000000791b */ /* 0x000fe20003800000 */
.L_x_1675:
[----:B------:R-:W-:Y:S05]  /*9070*/  BSYNC B0 ;  /* 0x0000000000007941 */ /* 0x000fea0003800000 */
.L_x_1674:
[----:B------:R-:W-:Y:S05]  /*9080*/  BRA `(.L_x_1676) ;  /* 0xffffffc400647947 */ /* 0x000fea000383ffff */
.L_x_1606:
[----:B------:R-:W-:Y:S01]  /*9090*/  BSSY B0, `(.L_x_1677) ;  /* 0x0000005000007945 */ /* 0x000fe20003800000 */
[----:B------:R-:W-:-:S07]  /*90a0*/  IMAD.MOV.U32 R15, RZ, RZ, -0x1 ;  /* 0xffffffffff0f7424 */ /* 0x000fce00078e00ff */
[----:B------:R-:W-:Y:S05]  /*90b0*/  WARPSYNC.COLLECTIVE R15, `(.L_x_1678) ;  /* 0x000000000f087348 */ /* 0x000fea0003c00000 */
[----:B------:R-:W-:Y:S01]  /*90c0*/  NOP ;  /* 0x0000000000007918 */ /* 0x000fe20000000000 */
[----:B------:R-:W-:Y:S01]  /*90d0*/  ENDCOLLECTIVE ;  /* 0x000000000000791b */ /* 0x000fe20003800000 */
.L_x_1678:
[----:B------:R-:W-:Y:S05]  /*90e0*/  BSYNC B0 ;  /* 0x0000000000007941 */ /* 0x000fea0003800000 */
.L_x_1677:
[----:B------:R-:W-:Y:S05]  /*90f0*/  BRA `(.L_x_1679) ;  /* 0xffffffc800e87947 */ /* 0x000fea000383ffff */
.L_x_1618:
[----:B------:R-:W-:Y:S01]  /*9100*/  BSSY B0, `(.L_x_1680) ;  /* 0x0000005000007945 */ /* 0x000fe20003800000 */
[----:B------:R-:W-:-:S07]  /*9110*/  IMAD.MOV.U32 R15, RZ, RZ, -0x1 ;  /* 0xffffffffff0f7424 */ /* 0x000fce00078e00ff */
[----:B------:R-:W-:Y:S05]  /*9120*/  WARPSYNC.COLLECTIVE R15, `(.L_x_1681) ;  /* 0x000000000f087348 */ /* 0x000fea0003c00000 */
[----:B------:R-:W-:Y:S01]  /*9130*/  NOP ;  /* 0x0000000000007918 */ /* 0x000fe20000000000 */
[----:B------:R-:W-:Y:S01]  /*9140*/  ENDCOLLECTIVE ;  /* 0x000000000000791b */ /* 0x000fe20003800000 */
.L_x_1681:
[----:B------:R-:W-:Y:S05]  /*9150*/  BSYNC B0 ;  /* 0x0000000000007941 */ /* 0x000fea0003800000 */
.L_x_1680:
[----:B------:R-:W-:Y:S05]  /*9160*/  BRA `(.L_x_1682) ;  /* 0xffffffd000087947 */ /* 0x000fea000383ffff */
.L_x_1640:
[----:B-1----:R1:W2:Y:S02]  /*9170*/  SYNCS.PHASECHK.TRANS64.TRYWAIT P0, [R16+URZ+0x30820], R3 ;  /* 0x03082003100075a7 */ /* 0x0022a4000800017f */
[----:B--2---:R-:W-:Y:S05]  /*9180*/  @!P0 NANOSLEEP.SYNCS 0x989680 ;  /* 0x009896800000895d */ /* 0x004fea0003900000 */
[----:B------:R-:W2:Y:S02]  /*9190*/  @!P0 SYNCS.PHASECHK.TRANS64 P0, [R16+URZ+0x30820], R3 ;  /* 0x03082003100085a7 */ /* 0x000ea4000800007f */
[----:B--2---:R-:W-:Y:S05]  /*91a0*/  @!P0 BRA `(.L_x_1640) ;  /* 0xfffffffc00f08947 */ /* 0x004fea000383ffff */
[----:B------:R-:W-:Y:S05]  /*91b0*/  BRA `(.L_x_1683) ;  /* 0xffffffdc00d87947 */ /* 0x000fea000383ffff */
.L_x_1644:
[----:B-1----:R1:W3:Y:S02]  /*91c0*/  SYNCS.PHASECHK.TRANS64.TRYWAIT P1, [R16+URZ+0x30840], R21 ;  /* 0x03084015100075a7 */ /* 0x0022e4000802017f */
[----:B---3--:R-:W-:Y:S05]  /*91d0*/  @!P1 NANOSLEEP.SYNCS 0x989680 ;  /* 0x009896800000995d */ /* 0x008fea0003900000 */
[----:B------:R-:W3:Y:S02]  /*91e0*/  @!P1 SYNCS.PHASECHK.TRANS64 P1, [R16+URZ+0x30840], R21 ;  /* 0x03084015100095a7 */ /* 0x000ee4000802007f */
[----:B---3--:R-:W-:Y:S05]  /*91f0*/  @!P1 BRA `(.L_x_1644) ;  /* 0xfffffffc00f09947 */ /* 0x008fea000383ffff */
[----:B------:R-:W-:Y:S05]  /*9200*/  BRA `(.L_x_1684) ;  /* 0xffffffe400947947 */ /* 0x000fea000383ffff */
.L_x_1646:
[----:B--2---:R2:W3:Y:S02]  /*9210*/  SYNCS.PHASECHK.TRANS64.TRYWAIT P1, [R16+URZ+0x30828], R21 ;  /* 0x03082815100075a7 */ /* 0x0044e4000802017f */
[----:B---3--:R-:W-:Y:S05]  /*9220*/  @!P1 NANOSLEEP.SYNCS 0x989680 ;  /* 0x009896800000995d */ /* 0x008fea0003900000 */
[----:B------:R-:W3:Y:S02]  /*9230*/  @!P1 SYNCS.PHASECHK.TRANS64 P1, [R16+URZ+0x30828], R21 ;  /* 0x03082815100095a7 */ /* 0x000ee4000802007f */
[----:B---3--:R-:W-:Y:S05]  /*9240*/  @!P1 BRA `(.L_x_1646) ;  /* 0xfffffffc00f09947 */ /* 0x008fea000383ffff */
[----:B------:R-:W-:Y:S05]  /*9250*/  BRA `(.L_x_1685) ;  /* 0xffffffe800287947 */ /* 0x000fea000383ffff */
.L_x_1648:
[----:B---3--:R3:W4:Y:S02]  /*9260*/  SYNCS.PHASECHK.TRANS64.TRYWAIT P1, [R16+URZ+0x30848], R21 ;  /* 0x03084815100075a7 */ /* 0x008724000802017f */
[----:B----4-:R-:W-:Y:S05]  /*9270*/  @!P1 NANOSLEEP.SYNCS 0x989680 ;  /* 0x009896800000995d */ /* 0x010fea0003900000 */
[----:B------:R-:W4:Y:S02]  /*9280*/  @!P1 SYNCS.PHASECHK.TRANS64 P1, [R16+URZ+0x30848], R21 ;  /* 0x03084815100095a7 */ /* 0x000f24000802007f */
[----:B----4-:R-:W-:Y:S05]  /*9290*/  @!P1 BRA `(.L_x_1648) ;  /* 0xfffffffc00f09947 */ /* 0x010fea000383ffff */
[----:B------:R-:W-:Y:S05]  /*92a0*/  BRA `(.L_x_1686) ;  /* 0xffffffe800bc7947 */ /* 0x000fea000383ffff */
.L_x_1650:
[----:B------:R-:W-:-:S07]  /*92b0*/  SHF.L.U32 R5, R11, 0x1f, RZ ;  /* 0x0000001f0b057819 */ /* 0x000fce00000006ff */
.L_x_1687:
[----:B------:R1:W1:Y:S02]  /*92c0*/  SYNCS.PHASECHK.TRANS64.TRYWAIT P1, [R16+URZ+0x30820], R5 ;  /* 0x03082005100075a7 */ /* 0x000264000802017f */
[----:B-1----:R-:W-:Y:S05]  /*92d0*/  @!P1 NANOSLEEP.SYNCS 0x989680 ;  /* 0x009896800000995d */ /* 0x002fea0003900000 */
[----:B------:R-:W1:Y:S02]  /*92e0*/  @!P1 SYNCS.PHASECHK.TRANS64 P1, [R16+URZ+0x30820], R5 ;  /* 0x03082005100095a7 */ /* 0x000e64000802007f */
[----:B-1----:R-:W-:Y:S05]  /*92f0*/  @!P1 BRA `(.L_x_1687) ;  /* 0xfffffffc00f09947 */ /* 0x002fea000383ffff */
[----:B------:R-:W-:Y:S05]  /*9300*/  BRA `(.L_x_1688) ;  /* 0xffffffec00387947 */ /* 0x000fea000383ffff */
.L_x_1653:
[----:B-1----:R1:W3:Y:S02]  /*9310*/  SYNCS.PHASECHK.TRANS64.TRYWAIT P1, [R16+URZ+0x30840], R13 ;  /* 0x0308400d100075a7 */ /* 0x0022e4000802017f */
[----:B---3--:R-:W-:Y:S05]  /*9320*/  @!P1 NANOSLEEP.SYNCS 0x989680 ;  /* 0x009896800000995d */ /* 0x008fea0003900000 */
[----:B------:R-:W3:Y:S02]  /*9330*/  @!P1 SYNCS.PHASECHK.TRANS64 P1, [R16+URZ+0x30840], R13 ;  /* 0x0308400d100095a7 */ /* 0x000ee4000802007f */
[----:B---3--:R-:W-:Y:S05]  /*9340*/  @!P1 BRA `(.L_x_1653) ;  /* 0xfffffffc00f09947 */ /* 0x008fea000383ffff */
[----:B------:R-:W-:Y:S05]  /*9350*/  BRA `(.L_x_1689) ;  /* 0xffffffec00ec7947 */ /* 0x000fea000383ffff */
.L_x_1655:
[----:B--2---:R2:W3:Y:S02]  /*9360*/  SYNCS.PHASECHK.TRANS64.TRYWAIT P1, [R16+URZ+0x30828], R13 ;  /* 0x0308280d100075a7 */ /* 0x0044e4000802017f */
[----:B---3--:R-:W-:Y:S05]  /*9370*/  @!P1 NANOSLEEP.SYNCS 0x989680 ;  /* 0x009896800000995d */ /* 0x008fea0003900000 */
[----:B------:R-:W3:Y:S02]  /*9380*/  @!P1 SYNCS.PHASECHK.TRANS64 P1, [R16+URZ+0x30828], R13 ;  /* 0x0308280d100095a7 */ /* 0x000ee4000802007f */
[----:B---3--:R-:W-:Y:S05]  /*9390*/  @!P1 BRA `(.L_x_1655) ;  /* 0xfffffffc00f09947 */ /* 0x008fea000383ffff */
[----:B------:R-:W-:Y:S05]  /*93a0*/  BRA `(.L_x_1690) ;  /* 0xfffffff000747947 */ /* 0x000fea000383ffff */
.L_x_1657:
[----:B---3--:R3:W1:Y:S02]  /*93b0*/  SYNCS.PHASECHK.TRANS64.TRYWAIT P0, [R3+URZ+0x30840], R0 ;  /* 0x03084000030075a7 */ /* 0x008664000800017f */
[----:B-1----:R-:W-:Y:S05]  /*93c0*/  @!P0 NANOSLEEP.SYNCS 0x989680 ;  /* 0x009896800000895d */ /* 0x002fea0003900000 */
[----:B------:R-:W1:Y:S02]  /*93d0*/  @!P0 SYNCS.PHASECHK.TRANS64 P0, [R3+URZ+0x30840], R0 ;  /* 0x03084000030085a7 */ /* 0x000e64000800007f */
[----:B-1----:R-:W-:Y:S05]  /*93e0*/  @!P0 BRA `(.L_x_1657) ;  /* 0xfffffffc00f08947 */ /* 0x002fea000383ffff */
[----:B------:R-:W-:Y:S05]  /*93f0*/  BRA `(.L_x_1691) ;  /* 0xfffffff4001c7947 */ /* 0x000fea000383ffff */
.L_x_1659:
[----:B------:R-:W-:Y:S01]  /*9400*/  BSSY B0, `(.L_x_1692) ;  /* 0x0000006000007945 */ /* 0x000fe20003800000 */
[----:B------:R-:W-:-:S07]  /*9410*/  IMAD.MOV.U32 R15, RZ, RZ, -0x1 ;  /* 0xffffffffff0f7424 */ /* 0x000fce00078e00ff */
[----:B------:R-:W-:Y:S05]  /*9420*/  WARPSYNC.COLLECTIVE R15, `(.L_x_1693) ;  /* 0x000000000f0c7348 */ /* 0x000fea0003c00000 */
[----:B------:R-:W-:Y:S02]  /*9430*/  ELECT P6, UR62, PT ;  /* 0x00000000003e782f */ /* 0x000fe400038c0000 */
[----:B------:R-:W-:Y:S01]  /*9440*/  MOV R14, UR62 ;  /* 0x0000003e000e7c02 */ /* 0x000fe20008000f00 */
[----:B------:R-:W-:Y:S10]  /*9450*/  ENDCOLLECTIVE ;  /* 0x000000000000791b */ /* 0x000ff40003800000 */
.L_x_1693:
[----:B------:R-:W-:Y:S05]  /*9460*/  BSYNC B0 ;  /* 0x0000000000007941 */ /* 0x000fea0003800000 */
.L_x_1692:
[----:B------:R-:W-:Y:S05]  /*9470*/  BRA `(.L_x_1694) ;  /* 0xfffffff400c87947 */ /* 0x000fea000383ffff */
.L_x_1661:
[----:B-1----:R1:W2:Y:S02]  /*9480*/  SYNCS.PHASECHK.TRANS64.TRYWAIT P0, [R6+URZ], R5 ;  /* 0x00000005060075a7 */ /* 0x0022a4000800017f */
[----:B--2---:R-:W-:Y:S05]  /*9490*/  @!P0 NANOSLEEP.SYNCS 0x989680 ;  /* 0x009896800000895d */ /* 0x004fea0003900000 */
[----:B------:R-:W2:Y:S02]  /*94a0*/  @!P0 SYNCS.PHASECHK.TRANS64 P0, [R6+URZ], R5 ;  /* 0x00000005060085a7 */ /* 0x000ea4000800007f */
[----:B--2---:R-:W-:Y:S05]  /*94b0*/  @!P0 BRA `(.L_x_1661) ;  /* 0xfffffffc00f08947 */ /* 0x004fea000383ffff */
[----:B------:R-:W-:Y:S05]  /*94c0*/  BRA `(.L_x_1695) ;  /* 0xfffffff800087947 */ /* 0x000fea000383ffff */
.L_x_1662:
[----:B--2---:R2:W3:Y:S02]  /*94d0*/  SYNCS.PHASECHK.TRANS64.TRYWAIT P0, [R3+URZ], R2 ;  /* 0x00000002030075a7 */ /* 0x0044e4000800017f */
[----:B---3--:R-:W-:Y:S05]  /*94e0*/  @!P0 NANOSLEEP.SYNCS 0x989680 ;  /* 0x009896800000895d */ /* 0x008fea0003900000 */
[----:B------:R-:W3:Y:S02]  /*94f0*/  @!P0 SYNCS.PHASECHK.TRANS64 P0, [R3+URZ], R2 ;  /* 0x00000002030085a7 */ /* 0x000ee4000800007f */
[----:B---3--:R-:W-:Y:S05]  /*9500*/  @!P0 BRA `(.L_x_1662) ;  /* 0xfffffffc00f08947 */ /* 0x008fea000383ffff */
[----:B------:R-:W-:Y:S05]  /*9510*/  BRA `(.L_x_1696) ;  /* 0xfffffff400fc7947 */ /* 0x000fea000383ffff */
.L_x_1664:
[----:B--2---:R2:W3:Y:S02]  /*9520*/  SYNCS.PHASECHK.TRANS64.TRYWAIT P0, [R0+URZ], R5 ;  /* 0x00000005000075a7 */ /* 0x0044e4000800017f */
[----:B---3--:R-:W-:Y:S05]  /*9530*/  @!P0 NANOSLEEP.SYNCS 0x989680 ;  /* 0x009896800000895d */ /* 0x008fea0003900000 */
[----:B------:R-:W3:Y:S02]  /*9540*/  @!P0 SYNCS.PHASECHK.TRANS64 P0, [R0+URZ], R5 ;  /* 0x00000005000085a7 */ /* 0x000ee4000800007f */
[----:B---3--:R-:W-:Y:S05]  /*9550*/  @!P0 BRA `(.L_x_1664) ;  /* 0xfffffffc00f08947 */ /* 0x008fea000383ffff */
[----:B------:R-:W-:Y:S05]  /*9560*/  BRA `(.L_x_1697) ;  /* 0xfffffff800007947 */ /* 0x000fea000383ffff */
.L_x_1698:
        /* <DEDUP_REMOVED lines=9> */
.L_x_3696:


//--------------------- .text._ZN7cutlass13device_kernelIN5flash11enable_sm90INS1_16FlashAttnBwdSm90INS1_25CollectiveMainloopBwdSm90ILi2ELi2ELi2EN4cute5tupleIJNS5_1CILi1EEES8_S8_EEENS6_IJNS7_ILi64EEENS7_ILi128EEESB_EEENS_10bfloat16_tEfNS_4arch4Sm90ELb0ELb1ELb0ELb1ELb0ELb1ELb0ELb0ELi2ELi1ELi2ELi1ELb0EEENS1_21CollectiveEpilogueBwdISC_SD_SF_Li256ELb1ELb0ELi1EEENS1_19SingleTileSchedulerILb1ELb0ELb0ELi128EEEEEEEEEvNT_6ParamsE --------------------------
	.section	.text._ZN7cutlass13device_kernelIN5flash11enable_sm90INS1_16FlashAttnBwdSm90INS1_25CollectiveMainloopBwdSm90ILi2ELi2ELi2EN4cute5tupleIJNS5_1CILi1EEES8_S8_EEENS6_IJNS7_ILi64EEENS7_ILi128EEESB_EEENS_10bfloat16_tEfNS_4arch4Sm90ELb0ELb1ELb0ELb1ELb0ELb1ELb0ELb0ELi2ELi1ELi2ELi1ELb0EEENS1_21CollectiveEpilogueBwdISC_SD_SF_Li256ELb1ELb0ELi1EEENS1_19SingleTileSchedulerILb1ELb0ELb0ELi128EEEEEEEEEvNT_6ParamsE,"ax",@progbits
	.align	128
.text._ZN7cutlass13device_kernelIN5flash11enable_sm90INS1_16FlashAttnBwdSm90INS1_25CollectiveMainloopBwdSm90ILi2ELi2ELi2EN4cute5tupleIJNS5_1CILi1EEES8_S8_EEENS6_IJNS7_ILi64EEENS7_ILi128EEESB_EEENS_10bfloat16_tEfNS_4arch4Sm90ELb0ELb1ELb0ELb1ELb0ELb1ELb0ELb0ELi2ELi1ELi2ELi1ELb0EEENS1_21CollectiveEpilogueBwdISC_SD_SF_Li256ELb1ELb0ELi1EEENS1_19SingleTileSchedulerILb1ELb0ELb0ELi128EEEEEEEEEvNT_6ParamsE:
        .type           _ZN7cutlass13device_kernelIN5flash11enable_sm90INS1_16FlashAttnBwdSm90INS1_25CollectiveMainloopBwdSm90ILi2ELi2ELi2EN4cute5tupleIJNS5_1CILi1EEES8_S8_EEENS6_IJNS7_ILi64EEENS7_ILi128EEESB_EEENS_10bfloat16_tEfNS_4arch4Sm90ELb0ELb1ELb0ELb1ELb0ELb1ELb0ELb0ELi2ELi1ELi2ELi1ELb0EEENS1_21CollectiveEpilogueBwdISC_SD_SF_Li256ELb1ELb0ELi1EEENS1_19SingleTileSchedulerILb1ELb0ELb0ELi128EEEEEEEEEvNT_6ParamsE,@function
        .size           _ZN7cutlass13device_kernelIN5flash11enable_sm90INS1_16FlashAttnBwdSm90INS1_25CollectiveMainloopBwdSm90ILi2ELi2ELi2EN4cute5tupleIJNS5_1CILi1EEES8_S8_EEENS6_IJNS7_ILi64EEENS7_ILi128EEESB_EEENS_10bfloat16_tEfNS_4arch4Sm90ELb0ELb1ELb0ELb1ELb0ELb1ELb0ELb0ELi2ELi1ELi2ELi1ELb0EEENS1_21CollectiveEpilogueBwdISC_SD_SF_Li256ELb1ELb0ELi1EEENS1_19SingleTileSchedulerILb1ELb0ELb0ELi128EEEEEEEEEvNT_6ParamsE,(.L_x_3697 - _ZN7cutlass13device_kernelIN5flash11enable_sm90INS1_16FlashAttnBwdSm90INS1_25CollectiveMainloopBwdSm90ILi2ELi2ELi2EN4cute5tupleIJNS5_1CILi1EEES8_S8_EEENS6_IJNS7_ILi64EEENS7_ILi128EEESB_EEENS_10bfloat16_tEfNS_4arch4Sm90ELb0ELb1ELb0ELb1ELb0ELb1ELb0ELb0ELi2ELi1ELi2ELi1ELb0EEENS1_21CollectiveEpilogueBwdISC_SD_SF_Li256ELb1ELb0ELi1EEENS1_19SingleTileSchedulerILb1ELb0ELb0ELi128EEEEEEEEEvNT_6ParamsE)
        .other          _ZN7cutlass13device_kernelIN5flash11enable_sm90INS1_16FlashAttnBwdSm90INS1_25CollectiveMainloopBwdSm90ILi2ELi2ELi2EN4cute5tupleIJNS5_1CILi1EEES8_S8_EEENS6_IJNS7_ILi64EEENS7_ILi128EEESB_EEENS_10bfloat16_tEfNS_4arch4Sm90ELb0ELb1ELb0ELb1ELb0ELb1ELb0ELb0ELi2ELi1ELi2ELi1ELb0EEENS1_21CollectiveEpilogueBwdISC_SD_SF_Li256ELb1ELb0ELi1EEENS1_19SingleTileSchedulerILb1ELb0ELb0ELi128EEEEEEEEEvNT_6ParamsE,@"STO_CUDA_ENTRY STV_DEFAULT"
_ZN7cutlass13device_kernelIN5flash11enable_sm90INS1_16FlashAttnBwdSm90INS1_25CollectiveMainloopBwdSm90ILi2ELi2ELi2EN4cute5tupleIJNS5_1CILi1EEES8_S8_EEENS6_IJNS7_ILi64EEENS7_ILi128EEESB_EEENS_10bfloat16_tEfNS_4arch4Sm90ELb0ELb1ELb0ELb1ELb0ELb1ELb0ELb0ELi2ELi1ELi2ELi1ELb0EEENS1_21CollectiveEpilogueBwdISC_SD_SF_Li256ELb1ELb0ELi1EEENS1_19SingleTileSchedulerILb1ELb0ELb0ELi128EEEEEEEEEvNT_6ParamsE:
        /* <DEDUP_REMOVED lines=24> */
.L_x_1700:
[----:B------:R-:W-:Y:S05]  /*0180*/  BSYNC B0 ;  /* 0x0000000000007941 */ /* 0x000fea0003800000 */
.L_x_1699:
        /* <DEDUP_REMOVED lines=37> */
.L_x_1701:
        /* <DEDUP_REMOVED lines=22> */
.L_x_1702:
[----:B------:R-:W-:Y:S01]  /*0540*/  PLOP3.LUT P0, PT, PT, PT, UP0, 0x80, 0x0 ;  /* 0x000000000000781c */ /* 0x000fe20003f0f008 */
[----:B------:R-:W-:Y:S01]  /*0550*/  NOP ;  /* 0x0000000000007918 */ /* 0x000fe20000000000 */
[----:B------:R-:W-:Y:S01]  /*0560*/  ULDC.64 UR46, c[0x0][0x208] ;  /* 0x00008200002e7ab9 */ /* 0x000fe20000000a00 */
[----:B------:R-:W-:Y:S01]  /*0570*/  BSSY B6, `(.L_x_1703) ;  /* 0x0000b3f000067945 */ /* 0x000fe20003800000 */
[----:B-12-4-:R-:W-:Y:S09]  /*0580*/  BAR.SYNC.DEFER_BLOCKING 0x0 ;  /* 0x0000000000007b1d */ /* 0x016ff20000010000 */
[----:B------:R-:W-:Y:S05]  /*0590*/  @!P0 BRA `(.L_x_1704) ;  /* 0x0000007800188947 */ /* 0x000fea0003800000 */
.L_x_1705:
[----:B------:R-:W-:-:S08]  /*05a0*/  NOP ;  /* 0x0000000000007918 */ /* 0x000fd00000000000 */
[----:B------:R-:W1:Y:S02]  /*05b0*/  USETMAXREG.TRY_ALLOC.CTAPOOL UP0, 0xf0 ;  /* 0x000000f0000079c8 */ /* 0x000e640008000600 */
[----:B-1----:R-:W-:-:S13]  /*05c0*/  PLOP3.LUT P0, PT, PT, PT, UP0, 0x80, 0x0 ;  /* 0x000000000000781c */ /* 0x002fda0003f0f008 */
[----:B------:R-:W-:Y:S05]  /*05d0*/  @!P0 BRA `(.L_x_1705) ;  /* 0xfffffffc00f08947 */ /* 0x000fea000383ffff */
[----:B------:R-:W-:Y:S01]  /*05e0*/  LOP3.LUT R0, R0, 0x3, RZ, 0xc0, !PT ;  /* 0x0000000300007812 */ /* 0x000fe200078ec0ff */
[----:B------:R-:W1:Y:S01]  /*05f0*/  S2R R2, SR_TID.X ;  /* 0x0000000000027919 */ /* 0x000e620000002100 */
[----:B------:R-:W-:Y:S01]  /*0600*/  ULDC.64 UR4, c[0x0][0x8d8] ;  /* 0x0002360000047ab9 */ /* 0x000fe20000000a00 */
[----:B------:R-:W2:Y:S03]  /*0610*/  S2UR UR6, SR_CTAID.X ;  /* 0x00000000000679c3 */ /* 0x000ea60000002500 */
[----:B------:R-:W3:Y:S05]  /*0620*/  SHFL.IDX PT, R0, R0, RZ, 0x1f ;  /* 0x00001fff00007589 */ /* 0x000eea00000e0000 */
[----:B------:R-:W4:Y:S01]  /*0630*/  S2UR UR36, SR_CTAID.Z ;  /* 0x00000000002479c3 */ /* 0x000f220000002700 */
[----:B---3--:R-:W-:-:S02]  /*0640*/  ISETP.NE.AND P0, PT, R0, RZ, PT ;  /* 0x000000ff0000720c */ /* 0x008fc40003f05270 */
[----:B-1----:R-:W-:-:S11]  /*0650*/  SHF.R.U32.HI R2, RZ, 0x7, R2 ;  /* 0x00000007ff027819 */ /* 0x002fd60000011602 */
[----:B------:R-:W-:-:S05]  /*0660*/  @!P0 VIADD R2, R2, 0x9 ;  /* 0x0000000902028836 */ /* 0x000fca0000000000 */
[----:B------:R1:W-:Y:S06]  /*0670*/  @!P0 BAR.ARV R2, 0xa0 ;  /* 0x000280020000851d */ /* 0x0003ec0000002000 */
[----:B------:R-:W-:-:S04]  /*0680*/  ISETP.NE.U32.AND P0, PT, RZ, UR4, PT ;  /* 0x00000004ff007c0c */ /* 0x000fc8000bf05070 */
[----:B------:R-:W-:-:S13]  /*0690*/  ISETP.NE.AND.EX P0, PT, RZ, UR5, PT, P0 ;  /* 0x00000005ff007c0c */ /* 0x000fda000bf05300 */
[----:B-12-4-:R-:W-:Y:S05]  /*06a0*/  @!P0 BRA `(.L_x_1706) ;  /* 0x00000000001c8947 */ /* 0x016fea0003800000 */
[----:B------:R-:W-:Y:S02]  /*06b0*/  ULDC.64 UR4, c[0x0][0x8d8] ;  /* 0x0002360000047ab9 */ /* 0x000fe40000000a00 */
[----:B------:R-:W-:-:S06]  /*06c0*/  UIMAD.WIDE UR4, UR36, 0x4, UR4 ;  /* 0x00000004240478a5 */ /* 0x000fcc000f8e0204 */
[----:B------:R-:W-:Y:S02]  /*06d0*/  IMAD.U32 R2, RZ, RZ, UR4 ;  /* 0x00000004ff027e24 */ /* 0x000fe4000f8e00ff */
[----:B------:R-:W-:-:S05]  /*06e0*/  IMAD.U32 R3, RZ, RZ, UR5 ;  /* 0x00000005ff037e24 */ /* 0x000fca000f8e00ff */
[----:B------:R-:W2:Y:S02]  /*06f0*/  LDG.E R2, desc[UR46][R2.64] ;  /* 0x0000002e02027981 */ /* 0x000ea4000c1e1900 */
[----:B--2---:R-:W-:Y:S01]  /*0700*/  R2UR UR4, R2 ;  /* 0x00000000020472ca */ /* 0x004fe200000e0000 */
[----:B------:R-:W-:-:S14]  /*0710*/  BRA `(.L_x_1707) ;  /* 0x00000000003c7947 */ /* 0x000fdc0003800000 */
.L_x_1706:
[----:B------:R-:W-:Y:S02]  /*0720*/  ULDC.64 UR4, c[0x0][0x8d0] ;  /* 0x0002340000047ab9 */ /* 0x000fe40000000a00 */
[----:B------:R-:W-:-:S04]  /*0730*/  ISETP.NE.U32.AND P0, PT, RZ, UR4, PT ;  /* 0x00000004ff007c0c */ /* 0x000fc8000bf05070 */
[----:B------:R-:W-:-:S13]  /*0740*/  ISETP.NE.AND.EX P0, PT, RZ, UR5, PT, P0 ;  /* 0x00000005ff007c0c */ /* 0x000fda000bf05300 */
[----:B------:R-:W-:Y:S05]  /*0750*/  @!P0 BRA `(.L_x_1708) ;  /* 0x0000000000288947 */ /* 0x000fea0003800000 */
[----:B------:R-:W-:Y:S02]  /*0760*/  ULDC.64 UR4, c[0x0][0x8d0] ;  /* 0x0002340000047ab9 */ /* 0x000fe40000000a00 */
[----:B------:R-:W-:-:S06]  /*0770*/  UIMAD.WIDE UR4, UR36, 0x4, UR4 ;  /* 0x00000004240478a5 */ /* 0x000fcc000f8e0204 */
[----:B------:R-:W-:Y:S02]  /*0780*/  IMAD.U32 R2, RZ, RZ, UR4 ;  /* 0x00000004ff027e24 */ /* 0x000fe4000f8e00ff */
[----:B------:R-:W-:-:S05]  /*0790*/  IMAD.U32 R3, RZ, RZ, UR5 ;  /* 0x00000005ff037e24 */ /* 0x000fca000f8e00ff */
[----:B------:R-:W2:Y:S04]  /*07a0*/  LDG.E R4, desc[UR46][R2.64] ;  /* 0x0000002e02047981 */ /* 0x000ea8000c1e1900 */
[----:B------:R-:W3:Y:S01]  /*07b0*/  LDG.E R0, desc[UR46][R2.64+0x4] ;  /* 0x0000042e02007981 */ /* 0x000ee2000c1e1900 */
[----:B--2---:R-:W-:Y:S02]  /*07c0*/  R2UR UR4, R4 ;  /* 0x00000000040472ca */ /* 0x004fe400000e0000 */
[----:B---3--:R-:W-:-:S13]  /*07d0*/  R2UR UR5, R0 ;  /* 0x00000000000572ca */ /* 0x008fda00000e0000 */
[----:B------:R-:W-:Y:S01]  /*07e0*/  UIADD3 UR4, -UR4, UR5, URZ ;  /* 0x0000000504047290 */ /* 0x000fe2000fffe13f */
[----:B------:R-:W-:Y:S11]  /*07f0*/  BRA `(.L_x_1707) ;  /* 0x0000000000047947 */ /* 0x000ff60003800000 */
.L_x_1708:
[----:B------:R-:W-:-:S05]  /*0800*/  ULDC UR4, c[0x0][0x8bc] ;  /* 0x00022f0000047ab9 */ /* 0x000fca0000000800 */
.L_x_1707:
[----:B------:R-:W-:-:S04]  /*0810*/  USHF.L.U32 UR42, UR6, 0x7, URZ ;  /* 0x00000007062a7899 */ /* 0x000fc8000800063f */
[----:B------:R-:W-:-:S04]  /*0820*/  UISETP.GE.AND UP0, UPT, UR42, UR4, UPT ;  /* 0x000000042a00728c */ /* 0x000fc8000bf06270 */
[----:B------:R-:W-:-:S06]  /*0830*/  USEL UR36, UR36, 0xffffffff, !UP0 ;  /* 0xffffffff24247887 */ /* 0x000fcc000c000000 */
[----:B------:R-:W-:-:S13]  /*0840*/  ISETP.LE.AND P0, PT, RZ, UR36, PT ;  /* 0x00000024ff007c0c */ /* 0x000fda000bf03270 */
[----:B------:R-:W-:Y:S05]  /*0850*/  @!P0 BRA `(.L_x_1709) ;  /* 0x000000b000408947 */ /* 0x000fea0003800000 */
[----:B------:R-:W-:Y:S01]  /*0860*/  ULDC.64 UR4, c[0x0][0x780] ;  /* 0x0001e00000047ab9 */ /* 0x000fe20000000a00 */
[----:B------:R-:W-:Y:S01]  /*0870*/  ULDC UR37, c[0x0][0x290] ;  /* 0x0000a40000257ab9 */ /* 0x000fe20000000800 */
[----:B------:R-:W-:-:S04]  /*0880*/  ISETP.NE.U32.AND P0, PT, RZ, UR4, PT ;  /* 0x00000004ff007c0c */ /* 0x000fc8000bf05070 */
[----:B------:R-:W-:-:S13]  /*0890*/  ISETP.NE.AND.EX P0, PT, RZ, UR5, PT, P0 ;  /* 0x00000005ff007c0c */ /* 0x000fda000bf05300 */
[----:B------:R-:W-:Y:S05]  /*08a0*/  @!P0 BRA `(.L_x_1710) ;  /* 0x00000000001c8947 */ /* 0x000fea0003800000 */
[----:B------:R-:W-:Y:S02]  /*08b0*/  ULDC.64 UR4, c[0x0][0x780] ;  /* 0x0001e00000047ab9 */ /* 0x000fe40000000a00 */
[----:B------:R-:W-:-:S06]  /*08c0*/  UIMAD.WIDE UR4, UR36, 0x4, UR4 ;  /* 0x00000004240478a5 */ /* 0x000fcc000f8e0204 */
[----:B------:R-:W-:Y:S02]  /*08d0*/  IMAD.U32 R2, RZ, RZ, UR4 ;  /* 0x00000004ff027e24 */ /* 0x000fe4000f8e00ff */
[----:B------:R-:W-:-:S05]  /*08e0*/  IMAD.U32 R3, RZ, RZ, UR5 ;  /* 0x00000005ff037e24 */ /* 0x000fca000f8e00ff */
[----:B------:R-:W2:Y:S02]  /*08f0*/  LDG.E R2, desc[UR46][R2.64] ;  /* 0x0000002e02027981 */ /* 0x000ea4000c1e1900 */
[----:B--2---:R-:W-:Y:S01]  /*0900*/  R2UR UR39, R2 ;  /* 0x00000000022772ca */ /* 0x004fe200000e0000 */
[----:B------:R-:W-:-:S14]  /*0910*/  BRA `(.L_x_1711) ;  /* 0x0000000000387947 */ /* 0x000fdc0003800000 */
.L_x_1710:
        /* <DEDUP_REMOVED lines=13> */
[----:B------:R-:W-:-:S12]  /*09f0*/  UIADD3 UR39, -UR39, UR4, URZ ;  /* 0x0000000427277290 */ /* 0x000fd8000fffe13f */
.L_x_1711:
        /* <DEDUP_REMOVED lines=11> */
.L_x_1712:
        /* <DEDUP_REMOVED lines=13> */
.L_x_1713:
[----:B------:R-:W-:Y:S01]  /*0b80*/  UIADD3 UR5, UR42, UR39, -UR37 ;  /* 0x000000272a057290 */ /* 0x000fe2000fffe825 */
[----:B------:R-:W-:Y:S01]  /*0b90*/  ISETP.LE.AND P1, PT, RZ, UR6, PT ;  /* 0x00000006ff007c0c */ /* 0x000fe2000bf23270 */
[----:B------:R-:W-:Y:S01]  /*0ba0*/  ULDC UR6, c[0x0][0x74c] ;  /* 0x0001d30000067ab9 */ /* 0x000fe20000000800 */
[----:B------:R-:W-:Y:S01]  /*0bb0*/  UIADD3 UR4, UR39, 0x3f, URZ ;  /* 0x0000003f27047890 */ /* 0x000fe2000fffe03f */
[----:B------:R-:W-:Y:S01]  /*0bc0*/  PLOP3.LUT P0, PT, PT, PT, PT, 0x80, 0x0 ;  /* 0x000000000000781c */ /* 0x000fe20003f0f070 */
[----:B------:R-:W-:Y:S01]  /*0bd0*/  UIADD3 UR5, UR5, -UR6, URZ ;  /* 0x8000000605057290 */ /* 0x000fe2000fffe03f */
[----:B------:R-:W-:Y:S02]  /*0be0*/  CS2R R86, SRZ ;  /* 0x0000000000567805 */ /* 0x000fe4000001ff00 */
[----:B------:R-:W-:Y:S02]  /*0bf0*/  CS2R R84, SRZ ;  /* 0x0000000000547805 */ /* 0x000fe4000001ff00 */
[----:B------:R-:W-:Y:S01]  /*0c00*/  CS2R R82, SRZ ;  /* 0x0000000000527805 */ /* 0x000fe2000001ff00 */
[----:B------:R-:W-:Y:S01]  /*0c10*/  USHF.R.S32.HI UR6, URZ, 0x1f, UR5 ;  /* 0x0000001f3f067899 */ /* 0x000fe20008011405 */
[----:B------:R-:W-:-:S02]  /*0c20*/  CS2R R80, SRZ ;  /* 0x0000000000507805 */ /* 0x000fc4000001ff00 */
[----:B------:R-:W-:Y:S02]  /*0c30*/  CS2R R78, SRZ ;  /* 0x00000000004e7805 */ /* 0x000fe4000001ff00 */
[----:B------:R-:W-:Y:S01]  /*0c40*/  CS2R R76, SRZ ;  /* 0x00000000004c7805 */ /* 0x000fe2000001ff00 */
[----:B------:R-:W-:Y:S01]  /*0c50*/  ULEA.HI UR6, UR6, UR5, URZ, 0x6 ;  /* 0x0000000506067291 */ /* 0x000fe2000f8f303f */
[----:B------:R-:W-:Y:S01]  /*0c60*/  CS2R R74, SRZ ;  /* 0x00000000004a7805 */ /* 0x000fe2000001ff00 */
[----:B------:R-:W-:Y:S01]  /*0c70*/  USHF.R.S32.HI UR5, URZ, 0x1f, UR4 ;  /* 0x0000001f3f057899 */ /* 0x000fe20008011404 */
[----:B------:R-:W-:Y:S01]  /*0c80*/  CS2R R72, SRZ ;  /* 0x0000000000487805 */ /* 0x000fe2000001ff00 */
[----:B------:R-:W-:Y:S01]  /*0c90*/  USHF.R.S32.HI UR6, URZ, 0x6, UR6 ;  /* 0x000000063f067899 */ /* 0x000fe20008011406 */
[----:B------:R-:W-:Y:S01]  /*0ca0*/  CS2R R70, SRZ ;  /* 0x0000000000467805 */ /* 0x000fe2000001ff00 */
[----:B------:R-:W-:Y:S01]  /*0cb0*/  ULEA.HI UR5, UR5, UR4, URZ, 0x6 ;  /* 0x0000000405057291 */ /* 0x000fe2000f8f303f */
[----:B------:R-:W-:Y:S01]  /*0cc0*/  CS2R R68, SRZ ;  /* 0x0000000000447805 */ /* 0x000fe2000001ff00 */
[----:B------:R-:W-:Y:S01]  /*0cd0*/  UISETP.LT.AND UP0, UPT, URZ, UR6, UPT ;  /* 0x000000063f00728c */ /* 0x000fe2000bf01270 */
[----:B------:R-:W-:Y:S01]  /*0ce0*/  CS2R R66, SRZ ;  /* 0x0000000000427805 */ /* 0x000fe2000001ff00 */
[----:B------:R-:W-:Y:S01]  /*0cf0*/  USHF.R.S32.HI UR40, URZ, 0x6, UR5 ;  /* 0x000000063f287899 */ /* 0x000fe20008011405 */
[----:B------:R-:W-:Y:S01]  /*0d00*/  CS2R R64, SRZ ;  /* 0x0000000000407805 */ /* 0x000fe2000001ff00 */
[----:B------:R-:W-:Y:S01]  /*0d10*/  USEL UR41, URZ, UR6, !UP0 ;  /* 0x000000063f297287 */ /* 0x000fe2000c000000 */
        /* <DEDUP_REMOVED lines=13> */
[----:B------:R-:W-:-:S02]  /*0df0*/  CS2R R10, SRZ ;  /* 0x00000000000a7805 */ /* 0x000fc4000001ff00 */
[----:B------:R-:W-:Y:S02]  /*0e00*/  CS2R R36, SRZ ;  /* 0x0000000000247805 */ /* 0x000fe4000001ff00 */
[----:B------:R-:W-:Y:S02]  /*0e10*/  CS2R R8, SRZ ;  /* 0x0000000000087805 */ /* 0x000fe4000001ff00 */
[----:B------:R-:W-:Y:S02]  /*0e20*/  CS2R R32, SRZ ;  /* 0x0000000000207805 */ /* 0x000fe4000001ff00 */
[----:B------:R-:W-:Y:S01]  /*0e30*/  CS2R R6, SRZ ;  /* 0x0000000000067805 */ /* 0x000fe2000001ff00 */
[----:B------:R-:W-:Y:S01]  /*0e40*/  IMAD.MOV.U32 R29, RZ, RZ, RZ ;  /* 0x000000ffff1d7224 */ /* 0x000fe200078e00ff */
[----:B------:R-:W-:Y:S01]  /*0e50*/  CS2R R4, SRZ ;  /* 0x0000000000047805 */ /* 0x000fe2000001ff00 */
[----:B------:R-:W-:Y:S01]  /*0e60*/  IMAD.MOV.U32 R2, RZ, RZ, RZ ;  /* 0x000000ffff027224 */ /* 0x000fe200078e00ff */
        /* <DEDUP_REMOVED lines=27> */
[----:B------:R-:W-:Y:S01]  /*1020*/  IMAD.MOV.U32 R99, RZ, RZ, RZ ;  /* 0x000000ffff637224 */ /* 0x000fe200078e00ff */
[----:B------:R-:W-:Y:S06]  /*1030*/  @!P1 BRA `(.L_x_1714) ;  /* 0x0000000000209947 */ /* 0x000fec0003800000 */
[----:B------:R-:W-:Y:S01]  /*1040*/  UIADD3 UR4, -UR37, 0xbf, UR39 ;  /* 0x000000bf25047890 */ /* 0x000fe2000fffe127 */
[----:B------:R-:W-:-:S03]  /*1050*/  ULDC UR5, c[0x0][0x748] ;  /* 0x0001d20000057ab9 */ /* 0x000fc60000000800 */
[----:B------:R-:W-:-:S04]  /*1060*/  UIADD3 UR4, UR4, UR5, UR42 ;  /* 0x0000000504047290 */ /* 0x000fc8000fffe02a */
[----:B------:R-:W-:-:S04]  /*1070*/  USHF.R.S32.HI UR5, URZ, 0x1f, UR4 ;  /* 0x0000001f3f057899 */ /* 0x000fc80008011404 */
[----:B------:R-:W-:-:S04]  /*1080*/  ULEA.HI UR5, UR5, UR4, URZ, 0x6 ;  /* 0x0000000405057291 */ /* 0x000fc8000f8f303f */
[----:B------:R-:W-:-:S04]  /*1090*/  USHF.R.S32.HI UR5, URZ, 0x6, UR5 ;  /* 0x000000063f057899 */ /* 0x000fc80008011405 */
[----:B------:R-:W-:-:S04]  /*10a0*/  UISETP.LT.AND UP0, UPT, UR40, UR5, UPT ;  /* 0x000000052800728c */ /* 0x000fc8000bf01270 */
[----:B------:R-:W-:-:S12]  /*10b0*/  USEL UR40, UR40, UR5, UP0 ;  /* 0x0000000528287287 */ /* 0x000fd80008000000 */
.L_x_1714:
        /* <DEDUP_REMOVED lines=10> */
[----:B------:R-:W-:-:S03]  /*1160*/  ULDC UR43, c[0x0][0x744] ;  /* 0x0001d100002b7ab9 */ /* 0x000fc60000000800 */
        /* <DEDUP_REMOVED lines=18> */
.L_x_1717:
        /* <DEDUP_REMOVED lines=15> */
.L_x_1716:
        /* <DEDUP_REMOVED lines=22> */
.L_x_1719:
        /* <DEDUP_REMOVED lines=15> */
.L_x_1718:
        /* <DEDUP_REMOVED lines=8> */
.L_x_1862:
        /* <DEDUP_REMOVED lines=23> */
.L_x_1721:
[----:B------:R-:W-:Y:S01]  /*17c0*/  LEA.HI R7, R7, R4, RZ, 0x3 ;  /* 0x0000000407077211 */ /* 0x000fe200078f18ff */
[----:B------:R-:W-:Y:S01]  /*17d0*/  IMAD.U32 R235, RZ, RZ, UR38 ;  /* 0x00000026ffeb7e24 */ /* 0x000fe2000f8e00ff */
[----:B--2---:R-:W-:Y:S01]  /*17e0*/  LOP3.LUT R8, R3, 0x30, R6, 0xf8, !PT ;  /* 0x0000003003087812 */ /* 0x004fe200078ef806 */
[----:B------:R-:W-:Y:S01]  /*17f0*/  IMAD.MOV.U32 R226, RZ, RZ, RZ ;  /* 0x000000ffffe27224 */ /* 0x000fe200078e00ff */
[----:B------:R-:W-:Y:S02]  /*1800*/  LOP3.LUT R7, R7, 0xfffffff8, RZ, 0xc0, !PT ;  /* 0xfffffff807077812 */ /* 0x000fe400078ec0ff */
[----:B------:R-:W-:Y:S02]  /*1810*/  CS2R R86, SRZ ;  /* 0x0000000000567805 */ /* 0x000fe4000001ff00 */
[----:B------:R-:W-:Y:S02]  /*1820*/  LEA.HI R6, R13, R13, RZ, 0x1 ;  /* 0x0000000d0d067211 */ /* 0x000fe400078f08ff */
[----:B------:R-:W-:-:S02]  /*1830*/  CS2R R84, SRZ ;  /* 0x0000000000547805 */ /* 0x000fc4000001ff00 */
[----:B------:R-:W-:Y:S01]  /*1840*/  LOP3.LUT R11, R11, 0x7ffffe, RZ, 0xc0, !PT ;  /* 0x007ffffe0b0b7812 */ /* 0x000fe200078ec0ff */
[----:B------:R-:W-:Y:S01]  /*1850*/  IMAD.IADD R7, R4, 0x1, -R7 ;  /* 0x0000000104077824 */ /* 0x000fe200078e0a07 */
[----:B------:R-:W-:Y:S01]  /*1860*/  LEA.HI R4, R2, R5, RZ, 0x5 ;  /* 0x0000000502047211 */ /* 0x000fe200078f28ff */
[----:B------:R-:W-:Y:S01]  /*1870*/  IMAD.SHL.U32 R2, R13, 0x1000, RZ ;  /* 0x000010000d027824 */ /* 0x000fe200078e00ff */
[----:B------:R-:W-:Y:S01]  /*1880*/  LOP3.LUT R6, R6, 0x3fffffe, RZ, 0xc0, !PT ;  /* 0x03fffffe06067812 */ /* 0x000fe200078ec0ff */
[----:B------:R-:W-:Y:S01]  /*1890*/  IMAD.IADD R11, R10, 0x1, -R11 ;  /* 0x000000010a0b7824 */ /* 0x000fe200078e0a0b */
[----:B------:R-:W-:Y:S02]  /*18a0*/  SHF.R.S32.HI R4, RZ, 0x5, R4 ;  /* 0x00000005ff047819 */ /* 0x000fe40000011404 */
[----:B------:R-:W-:Y:S02]  /*18b0*/  CS2R R82, SRZ ;  /* 0x0000000000527805 */ /* 0x000fe4000001ff00 */
[----:B------:R-:W-:Y:S01]  /*18c0*/  LOP3.LUT R9, R8, 0x8, R9, 0xf8, !PT ;  /* 0x0000000808097812 */ /* 0x000fe200078ef809 */
[----:B------:R-:W-:Y:S01]  /*18d0*/  IMAD R11, R11, 0x200, R2 ;  /* 0x000002000b0b7824 */ /* 0x000fe200078e0202 */
[----:B------:R-:W-:Y:S01]  /*18e0*/  LOP3.LUT R0, R0, 0x7ffffffc, RZ, 0xc0, !PT ;  /* 0x7ffffffc00007812 */ /* 0x000fe200078ec0ff */
[----:B------:R-:W-:Y:S01]  /*18f0*/  IMAD R4, R4, 0x10, R7 ;  /* 0x0000001004047824 */ /* 0x000fe200078e0207 */
[----:B------:R-:W-:Y:S01]  /*1900*/  SHF.R.U32.HI R8, RZ, 0x3, R3 ;  /* 0x00000003ff087819 */ /* 0x000fe20000011603 */
[----:B------:R-:W-:Y:S01]  /*1910*/  IMAD.IADD R3, R13, 0x1, -R6 ;  /* 0x000000010d037824 */ /* 0x000fe200078e0a06 */
[----:B------:R-:W-:Y:S01]  /*1920*/  CS2R R80, SRZ ;  /* 0x0000000000507805 */ /* 0x000fe2000001ff00 */
[----:B------:R-:W-:Y:S01]  /*1930*/  IMAD R2, R5, 0x4, R2 ;  /* 0x0000000405027824 */ /* 0x000fe200078e0202 */
[----:B------:R-:W-:Y:S01]  /*1940*/  LOP3.LUT R8, R9, R8, RZ, 0x3c, !PT ;  /* 0x0000000809087212 */ /* 0x000fe200078e3cff */
[----:B------:R-:W-:Y:S01]  /*1950*/  IMAD.IADD R0, R5, 0x1, -R0 ;  /* 0x0000000105007824 */ /* 0x000fe200078e0a00 */
[----:B------:R-:W-:Y:S01]  /*1960*/  CS2R R78, SRZ ;  /* 0x00000000004e7805 */ /* 0x000fe2000001ff00 */
[----:B------:R-:W-:Y:S01]  /*1970*/  IMAD R228, R3, 0x40, R4 ;  /* 0x0000004003e47824 */ /* 0x000fe200078e0204 */
[----:B------:R-:W-:Y:S01]  /*1980*/  CS2R R76, SRZ ;  /* 0x00000000004c7805 */ /* 0x000fe2000001ff00 */
[----:B------:R-:W-:Y:S01]  /*1990*/  IMAD.U32 R5, RZ, RZ, UR42 ;  /* 0x0000002aff057e24 */ /* 0x000fe2000f8e00ff */
[----:B------:R-:W-:Y:S01]  /*19a0*/  CS2R R74, SRZ ;  /* 0x00000000004a7805 */ /* 0x000fe2000001ff00 */
[----:B------:R-:W-:Y:S01]  /*19b0*/  IMAD R3, R2, 0x4, R231 ;  /* 0x0000000402037824 */ /* 0x000fe200078e02e7 */
[----:B------:R-:W-:Y:S01]  /*19c0*/  CS2R R72, SRZ ;  /* 0x0000000000487805 */ /* 0x000fe2000001ff00 */
[----:B------:R-:W-:Y:S01]  /*19d0*/  IMAD.IADD R232, R8, 0x1, R11 ;  /* 0x0000000108e87824 */ /* 0x000fe200078e020b */
[----:B------:R-:W-:Y:S01]  /*19e0*/  IADD3 R2, -R228, UR37, -R5 ;  /* 0x00000025e4027c10 */ /* 0x000fe2000fffe905 */
        /* <DEDUP_REMOVED lines=57> */
[----:B------:R-:W-:Y:S01]  /*1d80*/  LOP3.LUT R235, R235, 0x1, RZ, 0xfc, !PT ;  /* 0x00000001ebeb7812 */ /* 0x000fe200078efcff */
[----:B------:R-:W-:Y:S01]  /*1d90*/  IMAD.SHL.U32 R229, R0, 0x2, RZ ;  /* 0x0000000200e57824 */ /* 0x000fe200078e00ff */
[----:B------:R-:W-:-:S07]  /*1da0*/  IADD3 R228, RZ, -UR42, -R228 ;  /* 0x8000002affe47c10 */ /* 0x000fce000fffe8e4 */
.L_x_1733:
[----:B------:R-:W-:-:S13]  /*1db0*/  ISETP.NE.AND P6, PT, R235, 0x3, PT ;  /* 0x00000003eb00780c */ /* 0x000fda0003fc5270 */
[----:B------:R-:W-:Y:S05]  /*1dc0*/  @!P6 BRA `(.L_x_1723) ;  /* 0x000000000004e947 */ /* 0x000fea0003800000 */
[----:B------:R-:W-:Y:S01]  /*1dd0*/  BPT.TRAP 0x1 ;  /* 0x000000040000795c */ /* 0x000fe20000300000 */
.L_x_1723:
[----:B------:R-:W-:Y:S01]  /*1de0*/  IMAD R0, R4, 0x8, R231 ;  /* 0x0000000804007824 */ /* 0x000fe200078e02e7 */
[----:B------:R-:W-:-:S04]  /*1df0*/  SHF.L.U32 R7, R226, 0x1f, RZ ;  /* 0x0000001fe2077819 */ /* 0x000fc800000006ff */
[----:B------:R2:W3:Y:S01]  /*1e00*/  SYNCS.PHASECHK.TRANS64.TRYWAIT P0, [R0+URZ+0x30810], R7 ;  /* 0x03081007000075a7 */ /* 0x0004e2000800017f */
[----:B------:R-:W-:Y:S05]  /*1e10*/  @!P6 BRA `(.L_x_1724) ;  /* 0x000000000004e947 */ /* 0x000fea0003800000 */
[----:B------:R-:W-:Y:S01]  /*1e20*/  BPT.TRAP 0x1 ;  /* 0x000000040000795c */ /* 0x000fe20000300000 */
.L_x_1724:
[----:B---3--:R-:W-:Y:S05]  /*1e30*/  @P0 BRA `(.L_x_1725) ;  /* 0x0000000000080947 */ /* 0x008fea0003800000 */
[----:B------:R-:W3:Y:S02]  /*1e40*/  SYNCS.PHASECHK.TRANS64.TRYWAIT P0, [R0+URZ+0x30810], R7 ;  /* 0x03081007000075a7 */ /* 0x000ee4000800017f */
[----:B---3--:R-:W-:Y:S05]  /*1e50*/  @!P0 BRA `(.L_x_1726) ;  /* 0x0000009800f88947 */ /* 0x008fea0003800000 */
.L_x_1725:
        /* <DEDUP_REMOVED lines=81> */
.L_x_1727:
[----:B------:R1:W1:Y:S01]  /*2370*/  SYNCS.PHASECHK.TRANS64.TRYWAIT P0, [R0+URZ+0x30830], R7 ;  /* 0x03083007000075a7 */ /* 0x000262000800017f */
[----:B------:R-:W-:Y:S05]  /*2380*/  @!P6 BRA `(.L_x_1728) ;  /* 0x000000000004e947 */ /* 0x000fea0003800000 */
[----:B------:R-:W-:Y:S01]  /*2390*/  BPT.TRAP 0x1 ;  /* 0x000000040000795c */ /* 0x000fe20000300000 */
.L_x_1728:
[----:B------:R-:W-:-:S05]  /*23a0*/  VIADD R5, R231, 0x20000 ;  /* 0x00020000e7057836 */ /* 0x000fca0000000000 */
[----:B------:R-:W-:-:S04]  /*23b0*/  SHF.R.U32.HI R5, RZ, 0x4, R5 ;  /* 0x00000004ff057819 */ /* 0x000fc80000011605 */
[----:B------:R-:W-:-:S04]  /*23c0*/  LOP3.LUT R234, R5, 0x3fff, RZ, 0xc0, !PT ;  /* 0x00003fff05ea7812 */ /* 0x000fc800078ec0ff */
[----:B------:R-:W-:Y:S01]  /*23d0*/  LOP3.LUT R5, R234, 0x10000, RZ, 0xfc, !PT ;  /* 0x00010000ea057812 */ /* 0x000fe200078efcff */
[----:B-1----:R-:W-:Y:S06]  /*23e0*/  @P0 BRA `(.L_x_1729) ;  /* 0x0000000000080947 */ /* 0x002fec0003800000 */
[----:B------:R-:W1:Y:S02]  /*23f0*/  SYNCS.PHASECHK.TRANS64.TRYWAIT P0, [R0+URZ+0x30830], R7 ;  /* 0x03083007000075a7 */ /* 0x000e64000800017f */
[----:B-1----:R-:W-:Y:S05]  /*2400*/  @!P0 BRA `(.L_x_1730) ;  /* 0x0000009400a08947 */ /* 0x002fea0003800000 */
.L_x_1729:
        /* <DEDUP_REMOVED lines=9> */
[----:B------:R-:W-:Y:S01]  /*24a0*/  ISETP.GT.AND P1, PT, R228, RZ, PT ;  /* 0x000000ffe400720c */ /* 0x000fe20003f24270 */
[----:B------:R-:W-:Y:S01]  /*24b0*/  ULEA UR7, UR41, -UR39, 0x6 ;  /* 0x8000002729077291 */ /* 0x000fe2000f8e303f */
[C---:B------:R-:W-:Y:S01]  /*24c0*/  ISETP.GT.AND P0, PT, R2.reuse, RZ, PT ;  /* 0x000000ff0200720c */ /* 0x040fe20003f04270 */
[----:B------:R-:W-:Y:S01]  /*24d0*/  ULOP3.LUT UR6, UR6, 0x10000, URZ, 0xfc, !UPT ;  /* 0x0001000006067892 */ /* 0x000fe2000f8efc3f */
[----:B------:R-:W-:-:S03]  /*24e0*/  ISETP.GT.AND P3, PT, R2, 0x8, PT ;  /* 0x000000080200780c */ /* 0x000fc60003f64270 */
[----:B------:R-:W-:Y:S01]  /*24f0*/  IADD3 R13, R2, UR7, R229 ;  /* 0x00000007020d7c10 */ /* 0x000fe2000fffe0e5 */
[----:B------:R-:W-:Y:S02]  /*2500*/  UMOV UR7, 0x40000040 ;  /* 0x4000004000077882 */ /* 0x000fe40000000000 */
[----:B------:R-:W-:Y:S01]  /*2510*/  UMOV UR8, UR6 ;  /* 0x0000000600087c82 */ /* 0x000fe20008000000 */
[----:B------:R-:W-:Y:S02]  /*2520*/  UMOV UR10, UR5 ;  /* 0x00000005000a7c82 */ /* 0x000fe40008000000 */
[----:B------:R-:W-:Y:S01]  /*2530*/  HGMMA.64x64x16.F32.BF16 R152, gdesc[UR8], RZ, !UPT, gsb0 ;  /* 0x00e00000089879f0 */ /* 0x000fe2000c0018ff */
[----:B------:R-:W-:Y:S02]  /*2540*/  UIADD3 UR10, UR5, 0x2, URZ ;  /* 0x00000002050a7890 */ /* 0x000fe4000fffe03f */
[----:B------:R-:W-:Y:S01]  /*2550*/  UIADD3 UR8, UR6, 0x2, URZ ;  /* 0x0000000206087890 */ /* 0x000fe2000fffe03f */
[----:B------:R-:W-:Y:S01]  /*2560*/  UMOV UR11, 0x40000040 ;  /* 0x40000040000b7882 */ /* 0x000fe20000000000 */
[----:B------:R-:W-:Y:S01]  /*2570*/  UMOV UR9, 0x40000040 ;  /* 0x4000004000097882 */ /* 0x000fe20000000000 */
[----:B-1----:R-:W-:Y:S01]  /*2580*/  IMAD.IADD R230, R6, 0x1, -R13 ;  /* 0x0000000106e67824 */ /* 0x002fe200078e0a0d */
[----:B------:R-:W-:-:S02]  /*2590*/  IADD3 R225, RZ, -R13, -R7 ;  /* 0x8000000dffe17210 */ /* 0x000fc40007ffe807 */
[----:B------:R-:W-:Y:S02]  /*25a0*/  IADD3 R14, -R13, 0x8, -R7 ;  /* 0x000000080d0e7810 */ /* 0x000fe40007ffe907 */
[----:B------:R-:W-:Y:S02]  /*25b0*/  SEL R230, R230, 0x40, !P1 ;  /* 0x00000040e6e67807 */ /* 0x000fe40004800000 */
[----:B------:R-:W-:Y:S02]  /*25c0*/  SEL R225, R225, 0x40, P0 ;  /* 0x00000040e1e17807 */ /* 0x000fe40000000000 */
[C---:B------:R-:W-:Y:S02]  /*25d0*/  ISETP.GE.AND P0, PT, R230.reuse, RZ, PT ;  /* 0x000000ffe600720c */ /* 0x040fe40003f06270 */
[----:B------:R-:W-:Y:S02]  /*25e0*/  ISETP.GE.AND P1, PT, R230, 0x1, PT ;  /* 0x00000001e600780c */ /* 0x000fe40003f26270 */
[----:B------:R-:W-:-:S02]  /*25f0*/  ISETP.GT.OR P0, PT, R225, RZ, !P0 ;  /* 0x000000ffe100720c */ /* 0x000fc40004704670 */
[----:B------:R-:W-:Y:S02]  /*2600*/  IADD3 R13, R6, 0x8, -R13 ;  /* 0x00000008060d7810 */ /* 0x000fe40007ffe80d */
[----:B------:R-:W-:Y:S02]  /*2610*/  FSEL R5, R184, -INF , !P0 ;  /* 0xff800000b8057808 */ /* 0x000fe40004000000 */
[----:B------:R-:W-:Y:S02]  /*2620*/  ISETP.GT.OR P0, PT, R225, 0x1, !P1 ;  /* 0x00000001e100780c */ /* 0x000fe40004f04670 */
[----:B------:R-:W-:Y:S01]  /*2630*/  ISETP.GE.AND P1, PT, R230, 0x8, PT ;  /* 0x00000008e600780c */ /* 0x000fe20003f26270 */
[----:B------:R-:W-:Y:S01]  /*2640*/  FFMA.FTZ R5, R5, UR43, -R222 ;  /* 0x0000002b05057c23 */ /* 0x000fe200080108de */
[----:B------:R-:W-:Y:S02]  /*2650*/  FSEL R6, R185, -INF , !P0 ;  /* 0xff800000b9067808 */ /* 0x000fe40004000000 */
[----:B------:R-:W-:-:S02]  /*2660*/  ISETP.GT.OR P0, PT, R225, 0x8, !P1 ;  /* 0x00000008e100780c */ /* 0x000fc40004f04670 */
[----:B------:R-:W-:Y:S01]  /*2670*/  ISETP.GE.AND P1, PT, R230, 0x9, PT ;  /* 0x00000009e600780c */ /* 0x000fe20003f26270 */
[----:B------:R-:W-:Y:S01]  /*2680*/  FFMA.FTZ R6, R6, UR43, -R223 ;  /* 0x0000002b06067c23 */ /* 0x000fe200080108df */
[----:B------:R-:W-:Y:S01]  /*2690*/  FSEL R7, R188, -INF , !P0 ;  /* 0xff800000bc077808 */ /* 0x000fe20004000000 */
[----:B------:R-:W-:Y:S01]  /*26a0*/  MUFU.EX2 R5, R5 ;  /* 0x0000000500057308 */ /* 0x000fe20000000800 */
[----:B------:R-:W-:Y:S02]  /*26b0*/  ISETP.GT.OR P0, PT, R225, 0x9, !P1 ;  /* 0x00000009e100780c */ /* 0x000fe40004f04670 */
[C---:B------:R-:W-:Y:S01]  /*26c0*/  ISETP.GE.AND P1, PT, R230.reuse, 0x10, PT ;  /* 0x00000010e600780c */ /* 0x040fe20003f26270 */
[----:B------:R-:W-:Y:S01]  /*26d0*/  FFMA.FTZ R7, R7, UR43, -R220 ;  /* 0x0000002b07077c23 */ /* 0x000fe200080108dc */
[----:B------:R-:W-:Y:S02]  /*26e0*/  FSEL R8, R189, -INF , !P0 ;  /* 0xff800000bd087808 */ /* 0x000fe40004000000 */
[----:B------:R-:W-:Y:S01]  /*26f0*/  ISETP.GT.OR P0, PT, R225, 0x10, !P1 ;  /* 0x00000010e100780c */ /* 0x000fe20004f04670 */
[----:B------:R-:W-:Y:S01]  /*2700*/  MUFU.EX2 R6, R6 ;  /* 0x0000000600067308 */ /* 0x000fe20000000800 */
[----:B------:R-:W-:Y:S01]  /*2710*/  ISETP.GE.AND P1, PT, R230, 0x11, PT ;  /* 0x00000011e600780c */ /* 0x000fe20003f26270 */
[----:B------:R-:W-:Y:S01]  /*2720*/  FFMA.FTZ R8, R8, UR43, -R221 ;  /* 0x0000002b08087c23 */ /* 0x000fe200080108dd */
[----:B------:R-:W-:-:S02]  /*2730*/  FSEL R9, R192, -INF , !P0 ;  /* 0xff800000c0097808 */ /* 0x000fc40004000000 */
[----:B------:R-:W-:Y:S02]  /*2740*/  ISETP.GT.OR P0, PT, R225, 0x11, !P1 ;  /* 0x00000011e100780c */ /* 0x000fe40004f04670 */
[C---:B------:R-:W-:Y:S01]  /*2750*/  ISETP.GE.AND P1, PT, R230.reuse, 0x18, PT ;  /* 0x00000018e600780c */ /* 0x040fe20003f26270 */
        /* <DEDUP_REMOVED lines=9> */
[C---:B------:R-:W-:Y:S01]  /*27f0*/  ISETP.GE.AND P2, PT, R230.reuse, 0x20, PT ;  /* 0x00000020e600780c */ /* 0x040fe20003f46270 */
[----:B------:R-:W-:Y:S01]  /*2800*/  FFMA.FTZ R11, R11, UR43, -R20 ;  /* 0x0000002b0b0b7c23 */ /* 0x000fe20008010814 */
[----:B------:R-:W-:Y:S02]  /*2810*/  FSEL R12, R197, -INF , !P0 ;  /* 0xff800000c50c7808 */ /* 0x000fe40004000000 */
[----:B------:R-:W-:Y:S02]  /*2820*/  ISETP.GT.OR P0, PT, R225, 0x20, !P2 ;  /* 0x00000020e100780c */ /* 0x000fe40005704670 */
[----:B------:R-:W-:Y:S01]  /*2830*/  ISETP.GE.AND P1, PT, R230, 0x21, PT ;  /* 0x00000021e600780c */ /* 0x000fe20003f26270 */
[----:B------:R-:W-:Y:S01]  /*2840*/  FFMA.FTZ R12, R12, UR43, -R21 ;  /* 0x0000002b0c0c7c23 */ /* 0x000fe20008010815 */
[----:B------:R-:W-:Y:S01]  /*2850*/  ISETP.GT.AND P2, PT, R228, 0x8, PT ;  /* 0x00000008e400780c */ /* 0x000fe20003f44270 */
[----:B------:R-:W-:Y:S01]  /*2860*/  MUFU.EX2 R9, R9 ;  /* 0x0000000900097308 */ /* 0x000fe20000000800 */
[----:B------:R-:W-:Y:S01]  /*2870*/  FSEL R15, R200, -INF , !P0 ;  /* 0xff800000c80f7808 */ /* 0x000fe20004000000 */
[----:B------:R-:W-:-:S02]  /*2880*/  WARPGROUP.DEPBAR.LE gsb0, 0x0 ;  /* 0x00008000000079c5 */ /* 0x000fc40000010000 */
[----:B------:R-:W-:Y:S01]  /*2890*/  WARPGROUP.ARRIVE ;  /* 0x00000000000079c5 */ /* 0x000fe20000000000 */
[----:B------:R-:W-:Y:S01]  /*28a0*/  ISETP.GT.OR P0, PT, R225, 0x21, !P1 ;  /* 0x00000021e100780c */ /* 0x000fe20004f04670 */
[----:B------:R-:W-:Y:S01]  /*28b0*/  FFMA.FTZ R189, R15, UR43, -R216 ;  /* 0x0000002b0fbd7c23 */ /* 0x000fe200080108d8 */
[----:B------:R-:W-:Y:S01]  /*28c0*/  SEL R184, R13, 0x40, !P2 ;  /* 0x000000400db87807 */ /* 0x000fe20005000000 */
[----:B------:R-:W-:Y:S01]  /*28d0*/  MUFU.EX2 R10, R10 ;  /* 0x0000000a000a7308 */ /* 0x000fe20000000800 */
[----:B------:R-:W-:Y:S01]  /*28e0*/  ISETP.GE.AND P1, PT, R230, 0x28, PT ;  /* 0x00000028e600780c */ /* 0x000fe20003f26270 */
[----:B------:R-:W-:Y:S01]  /*28f0*/  HGMMA.64x64x16.F32.BF16 R152, gdesc[UR8], R152, gsb0 ;  /* 0x00e00000089879f0 */ /* 0x000fe20008001898 */
[----:B------:R-:W-:Y:S01]  /*2900*/  UIADD3 UR10, UR5, 0x4, URZ ;  /* 0x00000004050a7890 */ /* 0x000fe2000fffe03f */
[----:B------:R-:W-:Y:S01]  /*2910*/  FSEL R188, R201, -INF , !P0 ;  /* 0xff800000c9bc7808 */ /* 0x000fe20004000000 */
[----:B------:R-:W-:Y:S01]  /*2920*/  UIADD3 UR8, UR6, 0x4, URZ ;  /* 0x0000000406087890 */ /* 0x000fe2000fffe03f */
[----:B------:R-:W-:Y:S01]  /*2930*/  SEL R192, R14, 0x40, P3 ;  /* 0x000000400ec07807 */ /* 0x000fe20001800000 */
[----:B------:R-:W-:Y:S01]  /*2940*/  UMOV UR11, 0x40000040 ;  /* 0x40000040000b7882 */ /* 0x000fe20000000000 */
[----:B------:R-:W-:Y:S01]  /*2950*/  UMOV UR9, 0x40000040 ;  /* 0x4000004000097882 */ /* 0x000fe20000000000 */
[----:B------:R-:W-:Y:S01]  /*2960*/  ISETP.GE.AND P3, PT, R184, RZ, PT ;  /* 0x000000ffb800720c */ /* 0x000fe20003f66270 */
[----:B------:R-:W-:Y:S01]  /*2970*/  FFMA.FTZ R14, R188, UR43, -R217 ;  /* 0x0000002bbc0e7c23 */ /* 0x000fe200080108d9 */
[----:B------:R-:W-:Y:S01]  /*2980*/  ISETP.GT.OR P0, PT, R225, 0x28, !P1 ;  /* 0x00000028e100780c */ /* 0x000fe20004f04670 */
[----:B------:R-:W-:Y:S01]  /*2990*/  MUFU.EX2 R13, R189 ;  /* 0x000000bd000d7308 */ /* 0x000fe20000000800 */
[----:B------:R-:W-:-:S02]  /*29a0*/  ISETP.GE.AND P2, PT, R230, 0x29, PT ;  /* 0x00000029e600780c */ /* 0x000fc40003f46270 */
[----:B------:R-:W-:Y:S02]  /*29b0*/  ISETP.GT.OR P1, PT, R192, RZ, !P3 ;  /* 0x000000ffc000720c */ /* 0x000fe40005f24670 */
[----:B------:R-:W-:Y:S02]  /*29c0*/  FSEL R15, R204, -INF , !P0 ;  /* 0xff800000cc0f7808 */ /* 0x000fe40004000000 */
[----:B------:R-:W-:Y:S01]  /*29d0*/  ISETP.GT.OR P0, PT, R225, 0x29, !P2 ;  /* 0x00000029e100780c */ /* 0x000fe20005704670 */
[----:B------:R-:W-:Y:S01]  /*29e0*/  MUFU.EX2 R11, R11 ;  /* 0x0000000b000b7308 */ /* 0x000fe20000000800 */
[----:B------:R-:W-:Y:S01]  /*29f0*/  FSEL R185, R186, -INF , !P1 ;  /* 0xff800000bab97808 */ /* 0x000fe20004800000 */
[----:B------:R-:W-:Y:S01]  /*2a00*/  FFMA.FTZ R15, R15, UR43, -R22 ;  /* 0x0000002b0f0f7c23 */ /* 0x000fe20008010816 */
[----:B------:R-:W-:Y:S02]  /*2a10*/  FSEL R186, R205, -INF , !P0 ;  /* 0xff800000cdba7808 */ /* 0x000fe40004000000 */
[C---:B------:R-:W-:Y:S01]  /*2a20*/  ISETP.GE.AND P0, PT, R184.reuse, 0x1, PT ;  /* 0x00000001b800780c */ /* 0x040fe20003f06270 */
[----:B------:R-:W-:Y:S01]  /*2a30*/  FFMA.FTZ R201, R185, UR43, -R222 ;  /* 0x0000002bb9c97c23 */ /* 0x000fe200080108de */
[----:B------:R-:W-:Y:S01]  /*2a40*/  ISETP.GE.AND P1, PT, R184, 0x8, PT ;  /* 0x00000008b800780c */ /* 0x000fe20003f26270 */
[----:B------:R-:W-:Y:S01]  /*2a50*/  FFMA.FTZ R200, R186, UR43, -R23 ;  /* 0x0000002bbac87c23 */ /* 0x000fe20008010817 */
[----:B------:R-:W-:Y:S01]  /*2a60*/  ISETP.GT.OR P0, PT, R192, 0x1, !P0 ;  /* 0x00000001c000780c */ /* 0x000fe20004704670 */
[----:B------:R-:W-:Y:S01]  /*2a70*/  MUFU.EX2 R12, R12 ;  /* 0x0000000c000c7308 */ /* 0x000fe20000000800 */
[----:B------:R-:W-:-:S02]  /*2a80*/  LOP3.LUT R185, R234, 0x2000000, RZ, 0xfc, !PT ;  /* 0x02000000eab97812 */ /* 0x000fc400078efcff */
[----:B------:R-:W-:Y:S02]  /*2a90*/  ISETP.GT.OR P1, PT, R192, 0x8, !P1 ;  /* 0x00000008c000780c */ /* 0x000fe40004f24670 */
[----:B------:R-:W-:Y:S01]  /*2aa0*/  FSEL R186, R187, -INF , !P0 ;  /* 0xff800000bbba7808 */ /* 0x000fe20004000000 */
[----:B------:R-:W-:Y:S01]  /*2ab0*/  IMAD R188, R4, 0x400, R185 ;  /* 0x0000040004bc7824 */ /* 0x000fe200078e02b9 */
[----:B------:R-:W-:Y:S01]  /*2ac0*/  ISETP.GE.AND P0, PT, R184, 0x9, PT ;  /* 0x00000009b800780c */ /* 0x000fe20003f06270 */
[----:B------:R-:W2:Y:S01]  /*2ad0*/  MUFU.EX2 R201, R201 ;  /* 0x000000c900c97308 */ /* 0x000ea20000000800 */
[----:B------:R-:W-:Y:S01]  /*2ae0*/  FSEL R185, R190, -INF , !P1 ;  /* 0xff800000beb97808 */ /* 0x000fe20004800000 */
[----:B------:R-:W-:Y:S01]  /*2af0*/  FFMA.FTZ R205, R186, UR43, -R223 ;  /* 0x0000002bbacd7c23 */ /* 0x000fe200080108df */
[----:B------:R-:W-:Y:S02]  /*2b00*/  ISETP.GE.AND P1, PT, R184, 0x10, PT ;  /* 0x00000010b800780c */ /* 0x000fe40003f26270 */
[C---:B------:R-:W-:Y:S01]  /*2b10*/  ISETP.GT.OR P0, PT, R192.reuse, 0x9, !P0 ;  /* 0x00000009c000780c */ /* 0x040fe20004704670 */
[----:B------:R-:W-:Y:S01]  /*2b20*/  FFMA.FTZ R204, R185, UR43, -R220 ;  /* 0x0000002bb9cc7c23 */ /* 0x000fe200080108dc */
[----:B------:R-:W-:Y:S01]  /*2b30*/  ISETP.GT.OR P1, PT, R192, 0x10, !P1 ;  /* 0x00000010c000780c */ /* 0x000fe20004f24670 */
[----:B------:R-:W3:Y:S01]  /*2b40*/  MUFU.EX2 R205, R205 ;  /* 0x000000cd00cd7308 */ /* 0x000ee20000000800 */
[----:B------:R-:W-:-:S02]  /*2b50*/  FSEL R186, R191, -INF , !P0 ;  /* 0xff800000bfba7808 */ /* 0x000fc40004000000 */
[----:B------:R-:W-:Y:S02]  /*2b60*/  ISETP.GE.AND P0, PT, R184, 0x18, PT ;  /* 0x00000018b800780c */ /* 0x000fe40003f06270 */
[----:B------:R-:W-:Y:S01]  /*2b70*/  FSEL R185, R194, -INF , !P1 ;  /* 0xff800000c2b97808 */ /* 0x000fe20004800000 */
[----:B------:R-:W-:Y:S01]  /*2b80*/  FFMA.FTZ R186, R186, UR43, -R221 ;  /* 0x0000002bbaba7c23 */ /* 0x000fe200080108dd */
[----:B------:R-:W-:Y:S01]  /*2b90*/  ISETP.GE.AND P3, PT, R184, 0x19, PT ;  /* 0x00000019b800780c */ /* 0x000fe20003f66270 */
[----:B------:R-:W-:Y:S01]  /*2ba0*/  MUFU.EX2 R204, R204 ;  /* 0x000000cc00cc7308 */ /* 0x000fe20000000800 */
[----:B------:R-:W-:Y:S01]  /*2bb0*/  ISETP.GT.OR P0, PT, R192, 0x18, !P0 ;  /* 0x00000018c000780c */ /* 0x000fe20004704670 */
[----:B------:R-:W-:Y:S01]  /*2bc0*/  FFMA.FTZ R218, R185, UR43, -R218 ;  /* 0x0000002bb9da7c23 */ /* 0x000fe200080108da */
[----:B------:R-:W-:Y:S02]  /*2bd0*/  ISETP.GE.AND P1, PT, R184, 0x20, PT ;  /* 0x00000020b800780c */ /* 0x000fe40003f26270 */
[----:B------:R-:W-:-:S02]  /*2be0*/  ISETP.GT.OR P3, PT, R192, 0x19, !P3 ;  /* 0x00000019c000780c */ /* 0x000fc40005f64670 */
[----:B------:R-:W-:Y:S01]  /*2bf0*/  FSEL R185, R198, -INF , !P0 ;  /* 0xff800000c6b97808 */ /* 0x000fe20004000000 */
[----:B------:R5:W-:Y:S01]  /*2c00*/  MUFU.EX2 R220, R186 ;  /* 0x000000ba00dc7308 */ /* 0x000be20000000800 */
[----:B------:R-:W-:Y:S02]  /*2c10*/  ISETP.GE.AND P5, PT, R184, 0x21, PT ;  /* 0x00000021b800780c */ /* 0x000fe40003fa6270 */
[C---:B------:R-:W-:Y:S01]  /*2c20*/  ISETP.GT.OR P1, PT, R192.reuse, 0x20, !P1 ;  /* 0x00000020c000780c */ /* 0x040fe20004f24670 */
[----:B------:R-:W-:Y:S01]  /*2c30*/  FFMA.FTZ R20, R185, UR43, -R20 ;  /* 0x0000002bb9147c23 */ /* 0x000fe20008010814 */
[----:B------:R-:W-:Y:S02]  /*2c40*/  ISETP.GT.OR P5, PT, R192, 0x21, !P5 ;  /* 0x00000021c000780c */ /* 0x000fe40006fa4670 */
[----:B------:R-:W-:Y:S01]  /*2c50*/  ISETP.GE.AND P4, PT, R230, 0x30, PT ;  /* 0x00000030e600780c */ /* 0x000fe20003f86270 */
[----:B------:R-:W3:Y:S01]  /*2c60*/  MUFU.EX2 R218, R218 ;  /* 0x000000da00da7308 */ /* 0x000ee20000000800 */
[----:B-----5:R-:W-:-:S02]  /*2c70*/  FSEL R186, R199, -INF , !P3 ;  /* 0xff800000c7ba7808 */ /* 0x020fc40005800000 */
[----:B------:R-:W-:Y:S02]  /*2c80*/  FSEL R185, R202, -INF , !P1 ;  /* 0xff800000cab97808 */ /* 0x000fe40004800000 */
[----:B------:R-:W-:Y:S01]  /*2c90*/  ISETP.GE.AND P2, PT, R184, 0x11, PT ;  /* 0x00000011b800780c */ /* 0x000fe20003f46270 */
[----:B------:R-:W-:Y:S01]  /*2ca0*/  FFMA.FTZ R21, R186, UR43, -R21 ;  /* 0x0000002bba157c23 */ /* 0x000fe20008010815 */
[C---:B------:R-:W-:Y:S01]  /*2cb0*/  ISETP.GE.AND P1, PT, R184.reuse, 0x28, PT ;  /* 0x00000028b800780c */ /* 0x040fe20003f26270 */
[----:B------:R-:W-:Y:S02]  /*2cc0*/  WARPGROUP.DEPBAR.LE gsb0, 0x0 ;  /* 0x00008000000079c5 */ /* 0x000fe40000010000 */
[----:B------:R-:W-:Y:S01]  /*2cd0*/  WARPGROUP.ARRIVE ;  /* 0x00000000000079c5 */ /* 0x000fe20000000000 */
[----:B------:R-:W-:Y:S01]  /*2ce0*/  FSEL R186, R203, -INF , !P5 ;  /* 0xff800000cbba7808 */ /* 0x000fe20006800000 */
[----:B------:R-:W-:Y:S01]  /*2cf0*/  FFMA.FTZ R202, R185, UR43, -R216 ;  /* 0x0000002bb9ca7c23 */ /* 0x000fe200080108d8 */
[----:B------:R-:W-:Y:S01]  /*2d00*/  ISETP.GT.OR P4, PT, R225, 0x30, !P4 ;  /* 0x00000030e100780c */ /* 0x000fe20006784670 */
[----:B------:R-:W-:Y:S01]  /*2d10*/  MUFU.EX2 R20, R20 ;  /* 0x0000001400147308 */ /* 0x000fe20000000800 */
[----:B------:R-:W-:Y:S01]  /*2d20*/  ISETP.GE.AND P5, PT, R184, 0x30, PT ;  /* 0x00000030b800780c */ /* 0x000fe20003fa6270 */
[----:B------:R-:W-:Y:S01]  /*2d30*/  HGMMA.64x64x16.F32.BF16 R152, gdesc[UR8], R152, gsb0 ;  /* 0x00e00000089879f0 */ /* 0x000fe20008001898 */
[----:B------:R-:W-:Y:S01]  /*2d40*/  UIADD3 UR10, UR5, 0x6, URZ ;  /* 0x00000006050a7890 */ /* 0x000fe2000fffe03f */
[C---:B------:R-:W-:Y:S01]  /*2d50*/  ISETP.GT.OR P2, PT, R192.reuse, 0x11, !P2 ;  /* 0x00000011c000780c */ /* 0x040fe20005744670 */
[----:B------:R-:W-:Y:S01]  /*2d60*/  UIADD3 UR8, UR6, 0x6, URZ ;  /* 0x0000000606087890 */ /* 0x000fe2000fffe03f */
[----:B------:R-:W-:Y:S01]  /*2d70*/  ISETP.GT.OR P1, PT, R192, 0x28, !P1 ;  /* 0x00000028c000780c */ /* 0x000fe20004f24670 */
[----:B------:R-:W-:Y:S01]  /*2d80*/  UMOV UR11, 0x40000040 ;  /* 0x40000040000b7882 */ /* 0x000fe20000000000 */
[----:B------:R-:W-:Y:S01]  /*2d90*/  UMOV UR9, 0x40000040 ;  /* 0x4000004000097882 */ /* 0x000fe20000000000 */
[----:B------:R-:W-:Y:S01]  /*2da0*/  R2UR UR12, R188 ;  /* 0x00000000bc0c72ca */ /* 0x000fe200000e0000 */
[----:B------:R-:W-:Y:S01]  /*2db0*/  FFMA.FTZ R203, R186, UR43, -R217 ;  /* 0x0000002bbacb7c23 */ /* 0x000fe200080108d9 */
[----:B------:R-:W-:Y:S01]  /*2dc0*/  FSEL R191, R208, -INF , !P4 ;  /* 0xff800000d0bf7808 */ /* 0x000fe20006000000 */
[----:B------:R-:W-:Y:S01]  /*2dd0*/  MUFU.EX2 R21, R21 ;  /* 0x0000001500157308 */ /* 0x000fe20000000800 */
[----:B------:R-:W-:-:S02]  /*2de0*/  ISETP.GT.OR P5, PT, R192, 0x30, !P5 ;  /* 0x00000030c000780c */ /* 0x000fc40006fa4670 */
[----:B------:R-:W-:Y:S01]  /*2df0*/  FSEL R188, R195, -INF , !P2 ;  /* 0xff800000c3bc7808 */ /* 0x000fe20005000000 */
[----:B------:R-:W-:Y:S01]  /*2e00*/  FFMA.FTZ R216, R191, UR43, -R18 ;  /* 0x0000002bbfd87c23 */ /* 0x000fe20008010812 */
[----:B------:R-:W-:Y:S02]  /*2e10*/  ISETP.GE.AND P4, PT, R184, 0x29, PT ;  /* 0x00000029b800780c */ /* 0x000fe40003f86270 */
[----:B------:R-:W-:Y:S01]  /*2e20*/  FSEL R187, R206, -INF , !P1 ;  /* 0xff800000cebb7808 */ /* 0x000fe20004800000 */
[----:B------:R-:W-:Y:S01]  /*2e30*/  FFMA.FTZ R219, R188, UR43, -R219 ;  /* 0x0000002bbcdb7c23 */ /* 0x000fe200080108db */
[----:B------:R-:W-:Y:S01]  /*2e40*/  ISETP.GE.AND P2, PT, R230, 0x31, PT ;  /* 0x00000031e600780c */ /* 0x000fe20003f46270 */
[----:B------:R-:W-:Y:S01]  /*2e50*/  MUFU.EX2 R14, R14 ;  /* 0x0000000e000e7308 */ /* 0x000fe20000000800 */
[----:B------:R-:W-:Y:S01]  /*2e60*/  ISETP.GE.AND P1, PT, R184, 0x31, PT ;  /* 0x00000031b800780c */ /* 0x000fe20003f26270 */
[----:B------:R-:W-:Y:S01]  /*2e70*/  FFMA.FTZ R206, R187, UR43, -R22 ;  /* 0x0000002bbbce7c23 */ /* 0x000fe20008010816 */
[----:B------:R-:W-:-:S02]  /*2e80*/  FSEL R193, R210, -INF , !P5 ;  /* 0xff800000d2c17808 */ /* 0x000fc40006800000 */
[C---:B------:R-:W-:Y:S02]  /*2e90*/  ISETP.GT.OR P4, PT, R192.reuse, 0x29, !P4 ;  /* 0x00000029c000780c */ /* 0x040fe40006784670 */
[----:B------:R-:W-:Y:S01]  /*2ea0*/  ISETP.GT.OR P2, PT, R225, 0x31, !P2 ;  /* 0x00000031e100780c */ /* 0x000fe20005744670 */
[----:B------:R-:W-:Y:S01]  /*2eb0*/  FFMA.FTZ R208, R193, UR43, -R18 ;  /* 0x0000002bc1d07c23 */ /* 0x000fe20008010812 */
[----:B------:R-:W-:Y:S01]  /*2ec0*/  ISETP.GT.OR P1, PT, R192, 0x31, !P1 ;  /* 0x00000031c000780c */ /* 0x000fe20004f24670 */
[----:B------:R-:W5:Y:S01]  /*2ed0*/  MUFU.EX2 R219, R219 ;  /* 0x000000db00db7308 */ /* 0x000f620000000800 */
[----:B------:R-:W-:Y:S02]  /*2ee0*/  FSEL R190, R207, -INF , !P4 ;  /* 0xff800000cfbe7808 */ /* 0x000fe40006000000 */
[C---:B------:R-:W-:Y:S02]  /*2ef0*/  ISETP.GE.AND P4, PT, R184.reuse, 0x38, PT ;  /* 0x00000038b800780c */ /* 0x040fe40003f86270 */
[----:B------:R-:W-:Y:S01]  /*2f00*/  ISETP.GE.AND P5, PT, R184, 0x39, PT ;  /* 0x00000039b800780c */ /* 0x000fe20003fa6270 */
[----:B------:R-:W-:Y:S01]  /*2f10*/  FFMA.FTZ R207, R190, UR43, -R23 ;  /* 0x0000002bbecf7c23 */ /* 0x000fe20008010817 */
[----:B------:R-:W-:Y:S01]  /*2f20*/  FSEL R18, R209, -INF , !P2 ;  /* 0xff800000d1127808 */ /* 0x000fe20005000000 */
[----:B------:R-:W-:Y:S01]  /*2f30*/  MUFU.EX2 R15, R15 ;  /* 0x0000000f000f7308 */ /* 0x000fe20000000800 */
[----:B------:R-:W-:-:S02]  /*2f40*/  FSEL R196, R211, -INF , !P1 ;  /* 0xff800000d3c47808 */ /* 0x000fc40004800000 */
[----:B------:R-:W-:Y:S01]  /*2f50*/  ISETP.GE.AND P0, PT, R230, 0x38, PT ;  /* 0x00000038e600780c */ /* 0x000fe20003f06270 */
[--C-:B------:R-:W-:Y:S01]  /*2f60*/  FFMA.FTZ R197, R18, UR43, -R19.reuse ;  /* 0x0000002b12c57c23 */ /* 0x100fe20008010813 */
[----:B------:R-:W-:Y:S01]  /*2f70*/  ISETP.GE.AND P3, PT, R230, 0x39, PT ;  /* 0x00000039e600780c */ /* 0x000fe20003f66270 */
[----:B------:R-:W-:Y:S01]  /*2f80*/  FFMA.FTZ R196, R196, UR43, -R19 ;  /* 0x0000002bc4c47c23 */ /* 0x000fe20008010813 */
[----:B------:R-:W-:Y:S01]  /*2f90*/  ISETP.GT.OR P0, PT, R225, 0x38, !P0 ;  /* 0x00000038e100780c */ /* 0x000fe20004704670 */
[----:B------:R-:W-:Y:S01]  /*2fa0*/  MUFU.EX2 R200, R200 ;  /* 0x000000c800c87308 */ /* 0x000fe20000000800 */
[----:B------:R-:W-:Y:S02]  /*2fb0*/  ISETP.GT.OR P4, PT, R192, 0x38, !P4 ;  /* 0x00000038c000780c */ /* 0x000fe40006784670 */
[----:B------:R-:W-:Y:S02]  /*2fc0*/  FSEL R193, R212, -INF , !P0 ;  /* 0xff800000d4c17808 */ /* 0x000fe40004000000 */
[----:B------:R-:W-:-:S02]  /*2fd0*/  ISETP.GT.OR P5, PT, R192, 0x39, !P5 ;  /* 0x00000039c000780c */ /* 0x000fc40006fa4670 */
[----:B------:R-:W-:Y:S01]  /*2fe0*/  ISETP.GT.OR P3, PT, R225, 0x39, !P3 ;  /* 0x00000039e100780c */ /* 0x000fe20005f64670 */
[--C-:B------:R-:W-:Y:S01]  /*2ff0*/  FFMA.FTZ R194, R193, UR43, -R16.reuse ;  /* 0x0000002bc1c27c23 */ /* 0x100fe20008010810 */
[----:B------:R-:W-:Y:S01]  /*3000*/  FSEL R195, R214, -INF , !P4 ;  /* 0xff800000d6c37808 */ /* 0x000fe20006000000 */
[----:B------:R-:W5:Y:S01]  /*3010*/  MUFU.EX2 R202, R202 ;  /* 0x000000ca00ca7308 */ /* 0x000f620000000800 */
[----:B------:R-:W-:Y:S02]  /*3020*/  FSEL R210, R213, -INF , !P3 ;  /* 0xff800000d5d27808 */ /* 0x000fe40005800000 */
[----:B------:R-:W-:Y:S01]  /*3030*/  FSEL R212, R215, -INF , !P5 ;  /* 0xff800000d7d47808 */ /* 0x000fe20006800000 */
[----:B------:R-:W-:Y:S02]  /*3040*/  FFMA.FTZ R198, R195, UR43, -R16 ;  /* 0x0000002bc3c67c23 */ /* 0x000fe40008010810 */
[--C-:B------:R-:W-:Y:S02]  /*3050*/  FFMA.FTZ R199, R210, UR43, -R17.reuse ;  /* 0x0000002bd2c77c23 */ /* 0x100fe40008010811 */
        /* <DEDUP_REMOVED lines=8> */
[----:B------:R-:W-:Y:S01]  /*30e0*/  UIADD3 UR8, UR6, 0x400, URZ ;  /* 0x0000040006087890 */ /* 0x000fe2000fffe03f */
[----:B------:R-:W-:Y:S01]  /*30f0*/  UMOV UR11, 0x40000040 ;  /* 0x40000040000b7882 */ /* 0x000fe20000000000 */
[----:B------:R-:W-:Y:S02]  /*3100*/  UMOV UR9, 0x40000040 ;  /* 0x4000004000097882 */ /* 0x000fe40000000000 */
        /* <DEDUP_REMOVED lines=24> */
[----:B------:R-:W-:Y:S01]  /*3290*/  UMOV UR6, UR12 ;  /* 0x0000000c00067c82 */ /* 0x000fe20008000000 */
[----:B------:R-:W-:Y:S02]  /*32a0*/  WARPGROUP.DEPBAR.LE gsb0, 0x0 ;  /* 0x00008000000079c5 */ /* 0x000fe40000010000 */
[----:B------:R-:W-:-:S06]  /*32b0*/  WARPGROUP.ARRIVE ;  /* 0x00000000000079c5 */ /* 0x000fcc0000000000 */
[----:B------:R-:W-:Y:S01]  /*32c0*/  HGMMA.64x64x16.F32.BF16 R152, gdesc[UR8], R152, gsb0 ;  /* 0x00e00000089879f0 */ /* 0x000fe20008001898 */
[----:B------:R-:W-:Y:S01]  /*32d0*/  UMOV UR11, 0x40000040 ;  /* 0x40000040000b7882 */ /* 0x000fe20000000000 */
[----:B------:R-:W-:Y:S01]  /*32e0*/  UMOV UR9, 0x40000040 ;  /* 0x4000004000097882 */ /* 0x000fe20000000000 */
[----:B------:R-:W-:Y:S02]  /*32f0*/  WARPGROUP.DEPBAR.LE gsb0, 0x0 ;  /* 0x00008000000079c5 */ /* 0x000fe40000010000 */
[----:B------:R-:W1:Y:S04]  /*3300*/  LDS.64 R184, [R224+0x28200] ;  /* 0x02820000e0b87984 */ /* 0x000e680000000a00 */
[----:B------:R-:W2:Y:S04]  /*3310*/  LDS.64 R188, [R224+0x28220] ;  /* 0x02822000e0bc7984 */ /* 0x000ea80000000a00 */
[----:B------:R-:W3:Y:S04]  /*3320*/  LDS.64 R186, [R224+0x28240] ;  /* 0x02824000e0ba7984 */ /* 0x000ee80000000a00 */
[----:B------:R-:W5:Y:S04]  /*3330*/  LDS.64 R22, [R224+0x28260] ;  /* 0x02826000e0167984 */ /* 0x000f680000000a00 */
[----:B------:R-:W5:Y:S04]  /*3340*/  LDS.64 R18, [R224+0x282a0] ;  /* 0x0282a000e0127984 */ /* 0x000f680000000a00 */
[----:B------:R-:W5:Y:S04]  /*3350*/  LDS.64 R190, [R224+0x28280] ;  /* 0x02828000e0be7984 */ /* 0x000f680000000a00 */
[----:B------:R-:W5:Y:S04]  /*3360*/  LDS.64 R192, [R224+0x282c0] ;  /* 0x0282c000e0c07984 */ /* 0x000f680000000a00 */
[----:B----4-:R-:W4:Y:S01]  /*3370*/  LDS.64 R224, [R224+0x282e0] ;  /* 0x0282e000e0e07984 */ /* 0x010f220000000a00 */
[--C-:B-1----:R-:W-:Y:S01]  /*3380*/  FADD.FTZ R152, R152, -R184.reuse ;  /* 0x800000b898987221 */ /* 0x102fe20000010000 */
[----:B------:R-:W-:Y:S01]  /*3390*/  FADD.FTZ R154, R154, -R184 ;  /* 0x800000b89a9a7221 */ /* 0x000fe20000010000 */
[--C-:B------:R-:W-:Y:S01]  /*33a0*/  FADD.FTZ R153, R153, -R185.reuse ;  /* 0x800000b999997221 */ /* 0x100fe20000010000 */
[----:B------:R-:W-:Y:S01]  /*33b0*/  FADD.FTZ R184, R155, -R185 ;  /* 0x800000b99bb87221 */ /* 0x000fe20000010000 */
[--C-:B--2---:R-:W-:Y:S01]  /*33c0*/  FADD.FTZ R185, R157, -R189.reuse ;  /* 0x800000bd9db97221 */ /* 0x104fe20000010000 */
[----:B------:R-:W-:Y:S01]  /*33d0*/  FADD.FTZ R159, R159, -R189 ;  /* 0x800000bd9f9f7221 */ /* 0x000fe20000010000 */
[----:B------:R-:W-:Y:S01]  /*33e0*/  FADD.FTZ R156, R156, -R188 ;  /* 0x800000bc9c9c7221 */ /* 0x000fe20000010000 */
[----:B------:R1:W2:Y:S01]  /*33f0*/  MUFU.EX2 R157, R196 ;  /* 0x000000c4009d7308 */ /* 0x0002a20000000800 */
[----:B---3--:R-:W-:Y:S01]  /*3400*/  FADD.FTZ R189, R162, -R186 ;  /* 0x800000baa2bd7221 */ /* 0x008fe20000010000 */
[----:B------:R-:W-:Y:S01]  /*3410*/  FMUL.FTZ R185, R8, R185 ;  /* 0x000000b908b97220 */ /* 0x000fe20000410000 */
[----:B------:R-:W-:Y:S01]  /*3420*/  FMUL.FTZ R156, R7, R156 ;  /* 0x0000009c079c7220 */ /* 0x000fe20000410000 */
[----:B------:R-:W-:Y:S01]  /*3430*/  FADD.FTZ R155, R158, -R188 ;  /* 0x800000bc9e9b7221 */ /* 0x000fe20000010000 */
[----:B-----5:R-:W-:Y:S01]  /*3440*/  FADD.FTZ R162, R167, -R23 ;  /* 0x80000017a7a27221 */ /* 0x020fe20000010000 */
[----:B------:R-:W-:Y:S01]  /*3450*/  FADD.FTZ R158, R163, -R187 ;  /* 0x800000bba39e7221 */ /* 0x000fe20000010000 */
[--C-:B------:R-:W-:Y:S01]  /*3460*/  FADD.FTZ R164, R164, -R22.reuse ;  /* 0x80000016a4a47221 */ /* 0x100fe20000010000 */
[----:B------:R-:W-:Y:S01]  /*3470*/  FADD.FTZ R163, R166, -R22 ;  /* 0x80000016a6a37221 */ /* 0x000fe20000010000 */
[--C-:B------:R-:W-:Y:S01]  /*3480*/  FADD.FTZ R167, R174, -R18.reuse ;  /* 0x80000012aea77221 */ /* 0x100fe20000010000 */
[----:B------:R-:W-:Y:S01]  /*3490*/  FADD.FTZ R174, R175, -R19 ;  /* 0x80000013afae7221 */ /* 0x000fe20000010000 */
[----:B-1----:R-:W-:Y:S01]  /*34a0*/  FMUL.FTZ R196, R5, R152 ;  /* 0x0000009805c47220 */ /* 0x002fe20000410000 */
[----:B------:R-:W-:Y:S01]  /*34b0*/  FMUL.FTZ R175, R6, R153 ;  /* 0x0000009906af7220 */ /* 0x000fe20000410000 */
[----:B------:R-:W-:Y:S01]  /*34c0*/  FADD.FTZ R172, R172, -R18 ;  /* 0x80000012acac7221 */ /* 0x000fe20000010000 */
[----:B------:R-:W1:Y:S01]  /*34d0*/  MUFU.EX2 R22, R194 ;  /* 0x000000c200167308 */ /* 0x000e620000000800 */
[----:B------:R-:W-:Y:S01]  /*34e0*/  FMUL.FTZ R154, R201, R154 ;  /* 0x0000009ac99a7220 */ /* 0x000fe20000410000 */
[----:B------:R-:W-:Y:S01]  /*34f0*/  FMUL.FTZ R197, R205, R184 ;  /* 0x000000b8cdc57220 */ /* 0x000fe20000410000 */
[----:B------:R-:W-:Y:S01]  /*3500*/  F2FP.BF16.F32.PACK_AB R196, R175, R196 ;  /* 0x000000c4afc4723e */ /* 0x000fe200000010ff */
[----:B------:R-:W-:Y:S01]  /*3510*/  FMUL.FTZ R189, R218, R189 ;  /* 0x000000bddabd7220 */ /* 0x000fe20000410000 */
[----:B------:R-:W-:Y:S01]  /*3520*/  FMUL.FTZ R158, R219, R158 ;  /* 0x0000009edb9e7220 */ /* 0x000fe20000410000 */
[----:B------:R-:W-:Y:S01]  /*3530*/  FADD.FTZ R165, R165, -R23 ;  /* 0x80000017a5a57221 */ /* 0x000fe20000010000 */
[----:B------:R-:W-:Y:S01]  /*3540*/  F2FP.BF16.F32.PACK_AB R197, R197, R154 ;  /* 0x0000009ac5c5723e */ /* 0x000fe200000010ff */
[----:B------:R3:W5:Y:S01]  /*3550*/  MUFU.EX2 R18, R198 ;  /* 0x000000c600127308 */ /* 0x0007620000000800 */
[----:B------:R-:W-:Y:S01]  /*3560*/  FADD.FTZ R160, R160, -R186 ;  /* 0x800000baa0a07221 */ /* 0x000fe20000010000 */
[----:B------:R-:W-:Y:S01]  /*3570*/  FADD.FTZ R161, R161, -R187 ;  /* 0x800000bba1a17221 */ /* 0x000fe20000010000 */
[--C-:B------:R-:W-:Y:S01]  /*3580*/  FADD.FTZ R23, R170, -R190.reuse ;  /* 0x800000beaa177221 */ /* 0x100fe20000010000 */
[----:B------:R-:W-:Y:S01]  /*3590*/  FADD.FTZ R173, R173, -R19 ;  /* 0x80000013adad7221 */ /* 0x000fe20000010000 */
[----:B------:R-:W-:Y:S01]  /*35a0*/  FMUL.FTZ R155, R204, R155 ;  /* 0x0000009bcc9b7220 */ /* 0x000fe20000410000 */
[----:B------:R-:W-:Y:S01]  /*35b0*/  FMUL.FTZ R154, R220, R159 ;  /* 0x0000009fdc9a7220 */ /* 0x000fe20000410000 */
[----:B------:R-:W-:Y:S01]  /*35c0*/  FADD.FTZ R168, R168, -R190 ;  /* 0x800000bea8a87221 */ /* 0x000fe20000010000 */
[----:B------:R2:W5:Y:S01]  /*35d0*/  MUFU.EX2 R175, R199 ;  /* 0x000000c700af7308 */ /* 0x0005620000000800 */
[----:B---3--:R-:W-:Y:S01]  /*35e0*/  F2FP.BF16.F32.PACK_AB R198, R185, R156 ;  /* 0x0000009cb9c6723e */ /* 0x008fe200000010ff */
[--C-:B------:R-:W-:Y:S01]  /*35f0*/  FADD.FTZ R169, R169, -R191.reuse ;  /* 0x800000bfa9a97221 */ /* 0x100fe20000010000 */
[----:B------:R-:W-:Y:S01]  /*3600*/  FADD.FTZ R166, R171, -R191 ;  /* 0x800000bfaba67221 */ /* 0x000fe20000010000 */
[--C-:B------:R-:W-:Y:S01]  /*3610*/  FADD.FTZ R19, R176, -R192.reuse ;  /* 0x800000c0b0137221 */ /* 0x100fe20000010000 */
[--C-:B------:R-:W-:Y:S01]  /*3620*/  FADD.FTZ R170, R177, -R193.reuse ;  /* 0x800000c1b1aa7221 */ /* 0x100fe20000010000 */
[----:B------:R-:W-:Y:S01]  /*3630*/  FADD.FTZ R171, R178, -R192 ;  /* 0x800000c0b2ab7221 */ /* 0x000fe20000010000 */
[----:B------:R-:W-:Y:S01]  /*3640*/  FADD.FTZ R176, R179, -R193 ;  /* 0x800000c1b3b07221 */ /* 0x000fe20000010000 */
[----:B------:R-:W3:Y:S01]  /*3650*/  MUFU.EX2 R156, R195 ;  /* 0x000000c3009c7308 */ /* 0x000ee20000000800 */
[--C-:B----4-:R-:W-:Y:S01]  /*3660*/  FADD.FTZ R177, R180, -R224.reuse ;  /* 0x800000e0b4b17221 */ /* 0x110fe20000010000 */
[----:B------:R-:W-:Y:S01]  /*3670*/  FADD.FTZ R153, R182, -R224 ;  /* 0x800000e0b6997221 */ /* 0x000fe20000010000 */
[--C-:B------:R-:W-:Y:S01]  /*3680*/  FADD.FTZ R152, R181, -R225.reuse ;  /* 0x800000e1b5987221 */ /* 0x100fe20000010000 */
[----:B------:R-:W-:Y:S01]  /*3690*/  FADD.FTZ R183, R183, -R225 ;  /* 0x800000e1b7b77221 */ /* 0x000fe20000010000 */
[----:B------:R-:W-:Y:S01]  /*36a0*/  F2FP.BF16.F32.PACK_AB R193, R158, R189 ;  /* 0x000000bd9ec1723e */ /* 0x000fe200000010ff */
[----:B------:R-:W-:Y:S01]  /*36b0*/  FMUL.FTZ R160, R9, R160 ;  /* 0x000000a009a07220 */ /* 0x000fe20000410000 */
[----:B------:R-:W-:Y:S01]  /*36c0*/  FMUL.FTZ R161, R10, R161 ;  /* 0x000000a10aa17220 */ /* 0x000fe20000410000 */
[----:B------:R-:W-:Y:S01]  /*36d0*/  FMUL.FTZ R164, R11, R164 ;  /* 0x000000a40ba47220 */ /* 0x000fe20000410000 */
[----:B------:R-:W-:Y:S01]  /*36e0*/  FMUL.FTZ R165, R12, R165 ;  /* 0x000000a50ca57220 */ /* 0x000fe20000410000 */
[----:B------:R-:W-:Y:S01]  /*36f0*/  FMUL.FTZ R163, R20, R163 ;  /* 0x000000a314a37220 */ /* 0x000fe20000410000 */
[----:B------:R-:W-:Y:S01]  /*3700*/  FMUL.FTZ R162, R21, R162 ;  /* 0x000000a215a27220 */ /* 0x000fe20000410000 */
[----:B------:R-:W-:Y:S01]  /*3710*/  IMAD R158, R4, 0x2000, R232 ;  /* 0x00002000049e7824 */ /* 0x000fe200078e02e8 */
[----:B--2---:R-:W-:Y:S01]  /*3720*/  F2FP.BF16.F32.PACK_AB R199, R154, R155 ;  /* 0x0000009b9ac7723e */ /* 0x004fe200000010ff */
        /* <DEDUP_REMOVED lines=13> */
[----:B-----5:R-:W-:Y:S01]  /*3800*/  FMUL.FTZ R153, R18, R153 ;  /* 0x0000009912997220 */ /* 0x020fe20000410000 */
[----:B------:R-:W-:Y:S01]  /*3810*/  FMUL.FTZ R152, R175, R152 ;  /* 0x00000098af987220 */ /* 0x000fe20000410000 */
[----:B---3--:R-:W-:Y:S01]  /*3820*/  FMUL.FTZ R154, R156, R183 ;  /* 0x000000b79c9a7220 */ /* 0x008fe20000410000 */
[----:B------:R-:W-:Y:S01]  /*3830*/  IMAD R158, R158, 0x2, R231 ;  /* 0x000000029e9e7824 */ /* 0x000fe200078e02e7 */
        /* <DEDUP_REMOVED lines=20> */
[----:B------:R-:W-:Y:S02]  /*3980*/  SHF.R.U32.HI R5, RZ, 0x4, R233 ;  /* 0x00000004ff057819 */ /* 0x000fe400000116e9 */
[----:B------:R-:W-:Y:S01]  /*3990*/  WARPGROUP.ARRIVE ;  /* 0x00000000000079c5 */ /* 0x000fe20000000000 */
[----:B------:R-:W-:Y:S02]  /*39a0*/  R2UR UR5, R6 ;  /* 0x00000000060572ca */ /* 0x000fe400000e0000 */
[----:B------:R-:W-:-:S11]  /*39b0*/  LOP3.LUT R5, R5, 0x3fff, RZ, 0xc0, !PT ;  /* 0x00003fff05057812 */ /* 0x000fd600078ec0ff */
[----:B------:R-:W-:Y:S01]  /*39c0*/  HGMMA.64x128x16.F32.BF16 R88, R152, gdesc[UR4].tnspB, R88, gsb0 ;  /* 0x41e0000498587df0 */ /* 0x000fe20008001858 */
[----:B------:R-:W-:Y:S01]  /*39d0*/  UIADD3 UR6, UR12, 0x80, URZ ;  /* 0x000000800c067890 */ /* 0x000fe2000fffe03f */
[----:B------:R-:W-:Y:S01]  /*39e0*/  LOP3.LUT R5, R5, 0x10000, RZ, 0xfc, !PT ;  /* 0x0001000005057812 */ /* 0x000fe200078efcff */
[----:B------:R-:W-:-:S04]  /*39f0*/  UMOV UR7, 0x40000040 ;  /* 0x4000004000077882 */ /* 0x000fc80000000000 */
[----:B------:R-:W-:Y:S01]  /*3a00*/  IMAD R5, R4, 0x400, R5 ;  /* 0x0000040004057824 */ /* 0x000fe200078e0205 */
[----:B------:R-:W-:-:S04]  /*3a10*/  USHF.R.U32.HI UR5, URZ, 0x4, UR5 ;  /* 0x000000043f057899 */ /* 0x000fc80008011605 */
        /* <DEDUP_REMOVED lines=8> */
[----:B------:R-:W-:Y:S01]  /*3aa0*/  UIADD3 UR6, UR12, 0x100, URZ ;  /* 0x000001000c067890 */ /* 0x000fe2000fffe03f */
[----:B------:R-:W-:Y:S01]  /*3ab0*/  UMOV UR7, 0x40000040 ;  /* 0x4000004000077882 */ /* 0x000fe20000000000 */
[----:B------:R-:W-:-:S07]  /*3ac0*/  UIADD3 UR12, UR12, 0x180, URZ ;  /* 0x000001800c0c7890 */ /* 0x000fce000fffe03f */
[----:B------:R-:W-:Y:S01]  /*3ad0*/  UMOV UR10, UR12 ;  /* 0x0000000c000a7c82 */ /* 0x000fe20008000000 */
[----:B------:R-:W-:Y:S02]  /*3ae0*/  WARPGROUP.DEPBAR.LE gsb0, 0x0 ;  /* 0x00008000000079c5 */ /* 0x000fe40000010000 */
[----:B------:R-:W-:Y:S02]  /*3af0*/  F2FP.BF16.F32.PACK_AB R152, R14, R13 ;  /* 0x0000000d0e98723e */ /* 0x000fe400000010ff */
[----:B------:R-:W-:Y:S02]  /*3b00*/  F2FP.BF16.F32.PACK_AB R153, R203, R202 ;  /* 0x000000cacb99723e */ /* 0x000fe400000010ff */
[----:B------:R-:W-:Y:S02]  /*3b10*/  F2FP.BF16.F32.PACK_AB R154, R200, R15 ;  /* 0x0000000fc89a723e */ /* 0x000fe400000010ff */
[----:B------:R-:W-:-:S04]  /*3b20*/  F2FP.BF16.F32.PACK_AB R155, R207, R206 ;  /* 0x000000cecf9b723e */ /* 0x000fc800000010ff */
[----:B------:R-:W-:-:S06]  /*3b30*/  WARPGROUP.ARRIVE ;  /* 0x00000000000079c5 */ /* 0x000fcc0000000000 */
[----:B------:R-:W-:Y:S01]  /*3b40*/  HGMMA.64x128x16.F32.BF16 R88, R152, gdesc[UR4].tnspB, R88, gsb0 ;  /* 0x41e0000498587df0 */ /* 0x000fe20008001858 */
[----:B------:R-:W-:-:S13]  /*3b50*/  R2UR UR6, R5 ;  /* 0x00000000050672ca */ /* 0x000fda00000e0000 */
        /* <DEDUP_REMOVED lines=72> */
.L_x_1731:
        /* <DEDUP_REMOVED lines=49> */
.L_x_1732:
        /* <DEDUP_REMOVED lines=78> */
.L_x_1715:
[----:B------:R-:W-:Y:S05]  /*47d0*/  @P0 BRA `(.L_x_1734) ;  /* 0x0000001c00d80947 */ /* 0x000fea0003800000 */
[----:B------:R-:W1:Y:S01]  /*47e0*/  S2R R0, SR_TID.X ;  /* 0x0000000000007919 */ /* 0x000e620000002100 */
[----:B------:R-:W2:Y:S01]  /*47f0*/  S2UR UR5, SR_CgaCtaId ;  /* 0x00000000000579c3 */ /* 0x000ea20000008800 */
[----:B------:R-:W-:Y:S01]  /*4800*/  UMOV UR4, 0x400 ;  /* 0x0000040000047882 */ /* 0x000fe20000000000 */
[----:B------:R-:W-:-:S06]  /*4810*/  F2FP.BF16.F32.PACK_AB R88, R89, R88 ;  /* 0x000000585958723e */ /* 0x000fcc00000010ff */
[----:B------:R-:W-:Y:S01]  /*4820*/  BAR.SYNC.DEFER_BLOCKING 0x1, 0x100 ;  /* 0x0044000000007b1d */ /* 0x000fe20000010000 */
        /* <DEDUP_REMOVED lines=10> */
[----:B--2---:R-:W-:Y:S01]  /*48d0*/  ULEA UR6, UR5, UR4, 0x18 ;  /* 0x0000000405067291 */ /* 0x004fe2000f8ec03f */
[----:B------:R-:W-:Y:S02]  /*48e0*/  F2FP.BF16.F32.PACK_AB R106, R109, R108 ;  /* 0x0000006c6d6a723e */ /* 0x000fe400000010ff */
[----:B------:R-:W-:Y:S01]  /*48f0*/  F2FP.BF16.F32.PACK_AB R107, R111, R110 ;  /* 0x0000006e6f6b723e */ /* 0x000fe200000010ff */
[----:B------:R-:W-:Y:S01]  /*4900*/  ULDC.64 UR4, c[0x0][0x870] ;  /* 0x00021c0000047ab9 */ /* 0x000fe20000000a00 */
[----:B------:R-:W-:Y:S01]  /*4910*/  F2FP.BF16.F32.PACK_AB R113, R115, R114 ;  /* 0x000000727371723e */ /* 0x000fe200000010ff */
[----:B------:R-:W-:Y:S01]  /*4920*/  UISETP.NE.U32.AND UP0, UPT, UR4, URZ, UPT ;  /* 0x0000003f0400728c */ /* 0x000fe2000bf05070 */
[----:B-1----:R-:W-:Y:S01]  /*4930*/  VIADD R20, R0, 0xffffff80 ;  /* 0xffffff8000147836 */ /* 0x002fe20000000000 */
[----:B------:R-:W-:-:S02]  /*4940*/  F2FP.BF16.F32.PACK_AB R120, R121, R120 ;  /* 0x000000787978723e */ /* 0x000fc400000010ff */
[----:B------:R-:W-:Y:S01]  /*4950*/  F2FP.BF16.F32.PACK_AB R114, R117, R116 ;  /* 0x000000747572723e */ /* 0x000fe200000010ff */
[----:B------:R-:W-:Y:S01]  /*4960*/  UISETP.NE.AND.EX UP0, UPT, UR5, URZ, UPT, UP0 ;  /* 0x0000003f0500728c */ /* 0x000fe2000bf05300 */
[----:B------:R-:W-:Y:S02]  /*4970*/  SHF.R.S32.HI R19, RZ, 0x1f, R20 ;  /* 0x0000001fff137819 */ /* 0x000fe40000011414 */
[----:B------:R-:W-:Y:S01]  /*4980*/  F2FP.BF16.F32.PACK_AB R115, R119, R118 ;  /* 0x000000767773723e */ /* 0x000fe200000010ff */
[----:B------:R-:W-:Y:S01]  /*4990*/  ULDC.64 UR4, c[0x0][0x870] ;  /* 0x00021c0000047ab9 */ /* 0x000fe20000000a00 */
[CC--:B------:R-:W-:Y:S01]  /*49a0*/  LEA.HI R15, R19.reuse, R20.reuse, RZ, 0x4 ;  /* 0x00000014130f7211 */ /* 0x0c0fe200078f20ff */
[----:B------:R-:W-:Y:S01]  /*49b0*/  UIMAD.WIDE UR4, UR36, 0x4, UR4 ;  /* 0x00000004240478a5 */ /* 0x000fe2000f8e0204 */
[----:B------:R-:W-:Y:S02]  /*49c0*/  LEA.HI R17, R19, R20, RZ, 0x5 ;  /* 0x0000001413117211 */ /* 0x000fe400078f28ff */
[----:B------:R-:W-:-:S02]  /*49d0*/  LOP3.LUT R3, R15, 0xfffffff0, RZ, 0xc0, !PT ;  /* 0xfffffff00f037812 */ /* 0x000fc400078ec0ff */
[----:B------:R-:W-:Y:S01]  /*49e0*/  F2FP.BF16.F32.PACK_AB R121, R123, R122 ;  /* 0x0000007a7b79723e */ /* 0x000fe200000010ff */
[----:B------:R-:W-:Y:S01]  /*49f0*/  IMAD.SHL.U32 R17, R17, 0x20, RZ ;  /* 0x0000002011117824 */ /* 0x000fe200078e00ff */
[----:B------:R-:W-:Y:S01]  /*4a00*/  F2FP.BF16.F32.PACK_AB R128, R129, R128 ;  /* 0x000000808180723e */ /* 0x000fe200000010ff */
[----:B------:R-:W-:Y:S01]  /*4a10*/  IMAD.IADD R3, R20, 0x1, -R3 ;  /* 0x0000000114037824 */ /* 0x000fe200078e0a03 */
[----:B------:R-:W-:Y:S02]  /*4a20*/  F2FP.BF16.F32.PACK_AB R122, R125, R124 ;  /* 0x0000007c7d7a723e */ /* 0x000fe400000010ff */
[----:B------:R-:W-:Y:S01]  /*4a30*/  LOP3.LUT R18, R17, 0x7ffffc00, RZ, 0xc0, !PT ;  /* 0x7ffffc0011127812 */ /* 0x000fe200078ec0ff */
[----:B------:R-:W-:Y:S01]  /*4a40*/  IMAD.MOV.U32 R17, RZ, RZ, 0x40 ;  /* 0x00000040ff117424 */ /* 0x000fe200078e00ff */
[----:B------:R-:W-:Y:S02]  /*4a50*/  SHF.R.S32.HI R0, RZ, 0x1f, R3 ;  /* 0x0000001fff007819 */ /* 0x000fe40000011403 */
[----:B------:R-:W-:-:S02]  /*4a60*/  F2FP.BF16.F32.PACK_AB R123, R127, R126 ;  /* 0x0000007e7f7b723e */ /* 0x000fc400000010ff */
[----:B------:R-:W-:Y:S02]  /*4a70*/  LEA.HI R13, R0, R3, RZ, 0x3 ;  /* 0x00000003000d7211 */ /* 0x000fe400078f18ff */
[----:B------:R-:W-:Y:S02]  /*4a80*/  F2FP.BF16.F32.PACK_AB R129, R131, R130 ;  /* 0x000000828381723e */ /* 0x000fe400000010ff */
[----:B------:R-:W-:Y:S02]  /*4a90*/  LOP3.LUT R0, R13, 0xfffffff8, RZ, 0xc0, !PT ;  /* 0xfffffff80d007812 */ /* 0x000fe400078ec0ff */
[----:B------:R-:W-:Y:S02]  /*4aa0*/  SHF.R.S32.HI R13, RZ, 0x3, R13 ;  /* 0x00000003ff0d7819 */ /* 0x000fe4000001140d */
[----:B------:R-:W-:Y:S01]  /*4ab0*/  F2FP.BF16.F32.PACK_AB R136, R137, R136 ;  /* 0x000000888988723e */ /* 0x000fe200000010ff */
[----:B------:R-:W-:Y:S01]  /*4ac0*/  IMAD.IADD R14, R3, 0x1, -R0 ;  /* 0x00000001030e7824 */ /* 0x000fe200078e0a00 */
[----:B------:R-:W-:Y:S01]  /*4ad0*/  SHF.R.S32.HI R0, RZ, 0x4, R15 ;  /* 0x00000004ff007819 */ /* 0x000fe2000001140f */
[----:B------:R-:W-:Y:S01]  /*4ae0*/  IMAD R18, R13, 0x200, R18 ;  /* 0x000002000d127824 */ /* 0x000fe200078e0212 */
[----:B------:R-:W-:Y:S01]  /*4af0*/  F2FP.BF16.F32.PACK_AB R130, R133, R132 ;  /* 0x000000848582723e */ /* 0x000fe200000010ff */
[C---:B------:R-:W-:Y:S01]  /*4b00*/  IMAD.SHL.U32 R15, R14.reuse, 0x40, RZ ;  /* 0x000000400e0f7824 */ /* 0x040fe200078e00ff */
[----:B------:R-:W-:Y:S01]  /*4b10*/  R2P PR, R14, 0x6 ;  /* 0x000000060e007804 */ /* 0x000fe20000000000 */
[----:B------:R-:W-:Y:S01]  /*4b20*/  IMAD.SHL.U32 R16, R0, 0x8, RZ ;  /* 0x0000000800107824 */ /* 0x000fe200078e00ff */
[----:B------:R-:W-:-:S02]  /*4b30*/  F2FP.BF16.F32.PACK_AB R131, R135, R134 ;  /* 0x000000868783723e */ /* 0x000fc400000010ff */
[----:B------:R-:W-:Y:S02]  /*4b40*/  LOP3.LUT R15, R15, 0x1c0, RZ, 0xc0, !PT ;  /* 0x000001c00f0f7812 */ /* 0x000fe400078ec0ff */
[----:B------:R-:W-:Y:S02]  /*4b50*/  SEL R17, R17, 0xffffffc0, !P2 ;  /* 0xffffffc011117807 */ /* 0x000fe40005000000 */
[----:B------:R-:W-:Y:S02]  /*4b60*/  LOP3.LUT R16, R15, 0x8, R16, 0xf8, !PT ;  /* 0x000000080f107812 */ /* 0x000fe400078ef810 */
[----:B------:R-:W-:Y:S02]  /*4b70*/  SHF.R.U32.HI R15, RZ, 0x3, R15 ;  /* 0x00000003ff0f7819 */ /* 0x000fe4000001160f */
[----:B------:R-:W-:Y:S02]  /*4b80*/  F2FP.BF16.F32.PACK_AB R137, R139, R138 ;  /* 0x0000008a8b89723e */ /* 0x000fe400000010ff */
[----:B------:R-:W-:Y:S01]  /*4b90*/  LOP3.LUT R15, R16, R15, RZ, 0x3c, !PT ;  /* 0x0000000f100f7212 */ /* 0x000fe200078e3cff */
[----:B------:R-:W-:Y:S01]  /*4ba0*/  IMAD.MOV.U32 R16, RZ, RZ, 0x20 ;  /* 0x00000020ff107424 */ /* 0x000fe200078e00ff */
[----:B------:R-:W-:-:S02]  /*4bb0*/  F2FP.BF16.F32.PACK_AB R144, R145, R144 ;  /* 0x000000909190723e */ /* 0x000fc400000010ff */
[----:B------:R-:W-:Y:S01]  /*4bc0*/  F2FP.BF16.F32.PACK_AB R138, R141, R140 ;  /* 0x0000008c8d8a723e */ /* 0x000fe200000010ff */
[----:B------:R-:W-:Y:S01]  /*4bd0*/  IMAD.IADD R15, R15, 0x1, R18 ;  /* 0x000000010f0f7824 */ /* 0x000fe200078e0212 */
[----:B------:R-:W-:Y:S02]  /*4be0*/  SEL R16, R16, 0xffffffe0, !P1 ;  /* 0xffffffe010107807 */ /* 0x000fe40004800000 */
[----:B------:R-:W-:Y:S02]  /*4bf0*/  F2FP.BF16.F32.PACK_AB R139, R143, R142 ;  /* 0x0000008e8f8b723e */ /* 0x000fe400000010ff */
[----:B------:R-:W-:Y:S02]  /*4c00*/  LEA R15, R15, UR6, 0x1 ;  /* 0x000000060f0f7c11 */ /* 0x000fe4000f8e08ff */
[----:B------:R-:W-:Y:S02]  /*4c10*/  F2FP.BF16.F32.PACK_AB R145, R147, R146 ;  /* 0x000000929391723e */ /* 0x000fe400000010ff */
[--C-:B------:R-:W-:Y:S01]  /*4c20*/  IADD3 R16, R16, 0x8000, R15.reuse ;  /* 0x0000800010107810 */ /* 0x100fe20007ffe00f */
[----:B------:R-:W-:Y:S01]  /*4c30*/  STSM.16.M88.4 [R15+0x8000], R88 ;  /* 0x008000580f007844 */ /* 0x000fe20000000200 */
[----:B------:R-:W-:-:S02]  /*4c40*/  IADD3 R18, R17, 0x8000, R15 ;  /* 0x0000800011127810 */ /* 0x000fc40007ffe00f */
[----:B------:R-:W-:Y:S01]  /*4c50*/  F2FP.BF16.F32.PACK_AB R146, R149, R148 ;  /* 0x000000949592723e */ /* 0x000fe200000010ff */
[----:B------:R-:W-:Y:S01]  /*4c60*/  IMAD.IADD R17, R16, 0x1, R17 ;  /* 0x0000000110117824 */ /* 0x000fe200078e0211 */
        /* <DEDUP_REMOVED lines=30> */
[----:B------:R-:W-:Y:S01]  /*4e50*/  ULDC UR7, c[0x0][0x808] ;  /* 0x0002020000077ab9 */ /* 0x000fe20000000800 */
[----:B------:R-:W-:Y:S01]  /*4e60*/  F2FP.BF16.F32.PACK_AB R51, R55, R54 ;  /* 0x000000363733723e */ /* 0x000fe200000010ff */
[----:B------:R-:W4:Y:S01]  /*4e70*/  S2UR UR9, SR_CTAID.Y ;  /* 0x00000000000979c3 */ /* 0x000f220000002600 */
[----:B------:R-:W-:Y:S01]  /*4e80*/  F2FP.BF16.F32.PACK_AB R57, R59, R58 ;  /* 0x0000003a3b39723e */ /* 0x000fe200000010ff */
[----:B-1----:R-:W-:Y:S01]  /*4e90*/  IMAD.U32 R4, RZ, RZ, UR4 ;  /* 0x00000004ff047e24 */ /* 0x002fe2000f8e00ff */
[----:B------:R-:W-:Y:S01]  /*4ea0*/  F2FP.BF16.F32.PACK_AB R58, R61, R60 ;  /* 0x0000003c3d3a723e */ /* 0x000fe200000010ff */
[----:B------:R3:W-:Y:S01]  /*4eb0*/  STSM.16.M88.4 [R17+-0x8000], R48 ;  /* 0xff80003011007844 */ /* 0x0007e20000000200 */
[----:B------:R-:W-:Y:S01]  /*4ec0*/  F2FP.BF16.F32.PACK_AB R59, R63, R62 ;  /* 0x0000003e3f3b723e */ /* 0x000fe200000010ff */
[----:B------:R-:W-:Y:S01]  /*4ed0*/  IMAD.U32 R5, RZ, RZ, UR5 ;  /* 0x00000005ff057e24 */ /* 0x000fe2000f8e00ff */
[----:B------:R-:W-:Y:S01]  /*4ee0*/  F2FP.BF16.F32.PACK_AB R65, R67, R66 ;  /* 0x000000424341723e */ /* 0x000fe200000010ff */
[----:B------:R-:W-:Y:S01]  /*4ef0*/  ULDC.64 UR4, c[0x0][0x878] ;  /* 0x00021e0000047ab9 */ /* 0x000fe20000000a00 */
[----:B------:R-:W-:Y:S01]  /*4f00*/  F2FP.BF16.F32.PACK_AB R66, R69, R68 ;  /* 0x000000444542723e */ /* 0x000fe200000010ff */
[----:B------:R3:W-:Y:S01]  /*4f10*/  STSM.16.M88.4 [R15+0x4000], R56 ;  /* 0x004000380f007844 */ /* 0x0007e20000000200 */
[----:B------:R-:W-:Y:S01]  /*4f20*/  F2FP.BF16.F32.PACK_AB R67, R71, R70 ;  /* 0x000000464743723e */ /* 0x000fe200000010ff */
[----:B------:R-:W1:Y:S01]  /*4f30*/  LDC.64 R36, c[0x0][0x850] ;  /* 0x00021400ff247b82 */ /* 0x000e620000000a00 */
[----:B------:R-:W-:-:S02]  /*4f40*/  F2FP.BF16.F32.PACK_AB R73, R75, R74 ;  /* 0x0000004a4b49723e */ /* 0x000fc400000010ff */
[----:B------:R-:W-:Y:S01]  /*4f50*/  F2FP.BF16.F32.PACK_AB R74, R77, R76 ;  /* 0x0000004c4d4a723e */ /* 0x000fe200000010ff */
[----:B------:R3:W-:Y:S01]  /*4f60*/  STSM.16.M88.4 [R16+-0x4000], R64 ;  /* 0xffc0004010007844 */ /* 0x0007e20000000200 */
[----:B------:R-:W-:Y:S02]  /*4f70*/  F2FP.BF16.F32.PACK_AB R75, R79, R78 ;  /* 0x0000004e4f4b723e */ /* 0x000fe400000010ff */
[----:B------:R-:W-:Y:S02]  /*4f80*/  F2FP.BF16.F32.PACK_AB R81, R83, R82 ;  /* 0x000000525351723e */ /* 0x000fe400000010ff */
[----:B------:R-:W-:Y:S01]  /*4f90*/  F2FP.BF16.F32.PACK_AB R82, R85, R84 ;  /* 0x000000545552723e */ /* 0x000fe200000010ff */
[----:B------:R3:W-:Y:S01]  /*4fa0*/  STSM.16.M88.4 [R18+-0x4000], R72 ;  /* 0xffc0004812007844 */ /* 0x0007e20000000200 */
[----:B------:R-:W-:Y:S02]  /*4fb0*/  F2FP.BF16.F32.PACK_AB R83, R87, R86 ;  /* 0x000000565753723e */ /* 0x000fe400000010ff */
[----:B------:R-:W-:-:S03]  /*4fc0*/  PLOP3.LUT P0, PT, PT, PT, UP0, 0x80, 0x0 ;  /* 0x000000000000781c */ /* 0x000fc60003f0f008 */
[----:B------:R3:W-:Y:S01]  /*4fd0*/  STSM.16.M88.4 [R17+-0x4000], R80 ;  /* 0xffc0005011007844 */ /* 0x0007e20000000200 */
[----:B------:R-:W-:Y:S01]  /*4fe0*/  BAR.SYNC.DEFER_BLOCKING 0x1, 0x100 ;  /* 0x0044000000007b1d */ /* 0x000fe20000010000 */
[----:B------:R-:W-:-:S04]  /*4ff0*/  UISETP.NE.U32.AND UP1, UPT, UR4, URZ, UPT ;  /* 0x0000003f0400728c */ /* 0x000fc8000bf25070 */
[----:B------:R-:W-:-:S04]  /*5000*/  UISETP.NE.AND.EX UP1, UPT, UR5, URZ, UPT, UP1 ;  /* 0x0000003f0500728c */ /* 0x000fc8000bf25310 */
[----:B--2---:R-:W2:Y:S07]  /*5010*/  @P0 LDG.E R8, desc[UR46][R4.64] ;  /* 0x0000002e04080981 */ /* 0x004eae000c1e1900 */
[----:B------:R-:W-:Y:S01]  /*5020*/  @UP1 ULDC.64 UR4, c[0x0][0x878] ;  /* 0x00021e0000041ab9 */ /* 0x000fe20000000a00 */
[----:B------:R-:W-:Y:S01]  /*5030*/  PLOP3.LUT P1, PT, PT, PT, UP1, 0x80, 0x0 ;  /* 0x000000000000781c */ /* 0x000fe20003f2f018 */
[----:B------:R-:W-:Y:S01]  /*5040*/  @UP1 UIMAD.WIDE UR4, UR36, 0x4, UR4 ;  /* 0x00000004240418a5 */ /* 0x000fe2000f8e0204 */
[----:B------:R-:W-:-:S05]  /*5050*/  IMAD.U32 R2, RZ, RZ, UR7 ;  /* 0x00000007ff027e24 */ /* 0x000fca000f8e00ff */
[----:B------:R-:W-:Y:S02]  /*5060*/  IMAD.U32 R6, RZ, RZ, UR4 ;  /* 0x00000004ff067e24 */ /* 0x000fe4000f8e00ff */
[----:B------:R-:W-:-:S05]  /*5070*/  IMAD.U32 R7, RZ, RZ, UR5 ;  /* 0x00000005ff077e24 */ /* 0x000fca000f8e00ff */
[----:B------:R3:W5:Y:S01]  /*5080*/  @P1 LDG.E R2, desc[UR46][R6.64] ;  /* 0x0000002e06021981 */ /* 0x000762000c1e1900 */
[----:B------:R-:W-:Y:S01]  /*5090*/  LEA.HI R10, R19, R20, RZ, 0x7 ;  /* 0x00000014130a7211 */ /* 0x000fe200078f38ff */
[----:B------:R-:W-:Y:S01]  /*50a0*/  IMAD.SHL.U32 R14, R14, 0x8, RZ ;  /* 0x000000080e0e7824 */ /* 0x000fe200078e00ff */
[----:B------:R-:W-:Y:S01]  /*50b0*/  UMOV UR4, URZ ;  /* 0x0000003f00047c82 */ /* 0x000fe20008000000 */
[----:B------:R-:W1:Y:S01]  /*50c0*/  S2R R39, SR_CTAID.X ;  /* 0x0000000000277919 */ /* 0x000e620000002500 */
[----:B------:R-:W-:Y:S01]  /*50d0*/  UMOV UR5, URZ ;  /* 0x0000003f00057c82 */ /* 0x000fe20008000000 */
[----:B------:R-:W-:Y:S01]  /*50e0*/  IMAD.SHL.U32 R10, R10, 0x4, RZ ;  /* 0x000000040a0a7824 */ /* 0x000fe200078e00ff */
[----:B----4-:R-:W-:-:S04]  /*50f0*/  USHF.R.S32.HI UR10, URZ, 0x1f, UR9 ;  /* 0x0000001f3f0a7899 */ /* 0x010fc80008011409 */
[----:B------:R-:W-:-:S05]  /*5100*/  LOP3.LUT R10, R10, 0x7ffffe00, RZ, 0xc0, !PT ;  /* 0x7ffffe000a0a7812 */ /* 0x000fca00078ec0ff */
[----:B------:R-:W-:Y:S01]  /*5110*/  IMAD R10, R13, 0x2000, R10 ;  /* 0x000020000d0a7824 */ /* 0x000fe200078e020a */
[----:B--2---:R-:W-:Y:S01]  /*5120*/  @P0 R2UR UR7, R8 ;  /* 0x00000000080702ca */ /* 0x004fe200000e0000 */
[----:B------:R-:W-:-:S05]  /*5130*/  IMAD.SHL.U32 R8, R0, 0x40, RZ ;  /* 0x0000004000087824 */ /* 0x000fca00078e00ff */
[----:B------:R-:W-:-:S04]  /*5140*/  LOP3.LUT R9, R8, 0x1c0, RZ, 0xc0, !PT ;  /* 0x000001c008097812 */ /* 0x000fc800078ec0ff */
[----:B------:R-:W-:Y:S02]  /*5150*/  LOP3.LUT R14, R9, 0x38, R14, 0xf8, !PT ;  /* 0x00000038090e7812 */ /* 0x000fe400078ef80e */
[----:B------:R-:W-:Y:S01]  /*5160*/  SHF.R.U32.HI R9, RZ, 0x3, R9 ;  /* 0x00000003ff097819 */ /* 0x000fe20000011609 */
[----:B------:R-:W-:Y:S02]  /*5170*/  @UP0 USHF.R.S32.HI UR8, URZ, 0x1f, UR7 ;  /* 0x0000001f3f080899 */ /* 0x000fe40008011407 */
[----:B------:R-:W-:Y:S01]  /*5180*/  @UP0 UMOV UR4, UR7 ;  /* 0x0000000700040c82 */ /* 0x000fe20008000000 */
[----:B------:R-:W-:-:S04]  /*5190*/  LOP3.LUT R9, R14, R9, RZ, 0x3c, !PT ;  /* 0x000000090e097212 */ /* 0x000fc800078e3cff */
[----:B------:R-:W-:Y:S01]  /*51a0*/  @UP0 UMOV UR5, UR8 ;  /* 0x0000000800050c82 */ /* 0x000fe20008000000 */
[----:B------:R-:W-:Y:S01]  /*51b0*/  IMAD.IADD R9, R10, 0x1, R9 ;  /* 0x000000010a097824 */ /* 0x000fe200078e0209 */
[----:B-1-3--:R-:W-:Y:S06]  /*51c0*/  @P1 BRA `(.L_x_1735) ;  /* 0x0000000000101947 */ /* 0x00afec0003800000 */
[----:B------:R-:W-:Y:S05]  /*51d0*/  @!P0 BRA `(.L_x_1735) ;  /* 0x00000000000c8947 */ /* 0x000fea0003800000 */
[----:B------:R-:W2:Y:S04]  /*51e0*/  LDG.E R7, desc[UR46][R4.64] ;  /* 0x0000002e04077981 */ /* 0x000ea8000c1e1900 */
[----:B-----5:R-:W2:Y:S02]  /*51f0*/  LDG.E R2, desc[UR46][R4.64+0x4] ;  /* 0x0000042e04027981 */ /* 0x020ea4000c1e1900 */
[----:B--2---:R-:W-:-:S07]  /*5200*/  IMAD.IADD R2, R2, 0x1, -R7 ;  /* 0x0000000102027824 */ /* 0x004fce00078e0a07 */
.L_x_1735:
[----:B------:R-:W-:Y:S01]  /*5210*/  LEA R46, R9, UR6, 0x1 ;  /* 0x00000006092e7c11 */ /* 0x000fe2000f8e08ff */
[----:B------:R-:W-:Y:S01]  /*5220*/  IMAD R30, R36, UR10, RZ ;  /* 0x0000000a241e7c24 */ /* 0x000fe2000f8e02ff */
[----:B------:R-:W-:Y:S01]  /*5230*/  USHF.R.S32.HI UR6, URZ, 0x1f, UR36 ;  /* 0x0000001f3f067899 */ /* 0x000fe20008011424 */
[----:B-----5:R-:W-:Y:S01]  /*5240*/  IMAD R2, R39, -0x80, R2 ;  /* 0xffffff8027027824 */ /* 0x020fe200078e0202 */
[----:B------:R-:W1:Y:S01]  /*5250*/  LDC.64 R48, c[0x0][0x820] ;  /* 0x00020800ff307b82 */ /* 0x000e620000000a00 */
[----:B------:R2:W3:Y:S01]  /*5260*/  LDS.128 R32, [R46+0x8800] ;  /* 0x008800002e207984 */ /* 0x0004e20000000c00 */
[----:B------:R-:W-:Y:S01]  /*5270*/  IMAD.SHL.U32 R28, R3, 0x8, RZ ;  /* 0x00000008031c7824 */ /* 0x000fe200078e00ff */
[----:B------:R-:W-:Y:S01]  /*5280*/  ULDC UR11, c[0x0][0x83c] ;  /* 0x00020f00000b7ab9 */ /* 0x000fe20000000800 */
[----:B------:R-:W-:Y:S01]  /*5290*/  IMAD R37, R37, UR9, R30 ;  /* 0x0000000925257c24 */ /* 0x000fe2000f8e021e */
[----:B------:R2:W4:Y:S01]  /*52a0*/  LDS.128 R24, [R46+0x1000] ;  /* 0x001000002e187984 */ /* 0x0005220000000c00 */
[----:B------:R-:W-:Y:S01]  /*52b0*/  VIADD R30, R0, 0x10 ;  /* 0x00000010001e7836 */ /* 0x000fe20000000000 */
[----:B------:R-:W-:Y:S01]  /*52c0*/  VIMNMX R47, R2, 0x80, PT ;  /* 0x00000080022f7848 */ /* 0x000fe20003fe0100 */
[----:B------:R-:W-:Y:S01]  /*52d0*/  VIADD R31, R0, 0x20 ;  /* 0x00000020001f7836 */ /* 0x000fe20000000000 */
[----:B------:R2:W1:Y:S01]  /*52e0*/  LDS.128 R20, [R46+0x1800] ;  /* 0x001800002e147984 */ /* 0x0004620000000c00 */
[--C-:B------:R-:W-:Y:S01]  /*52f0*/  SHF.R.S32.HI R29, RZ, 0x1f, R28.reuse ;  /* 0x0000001fff1d7819 */ /* 0x100fe2000001141c */
[----:B------:R-:W-:Y:S01]  /*5300*/  USEL UR8, UR6, URZ, !UP0 ;  /* 0x0000003f06087287 */ /* 0x000fe2000c000000 */
[-C--:B------:R-:W-:Y:S01]  /*5310*/  ISETP.GE.AND P6, PT, R30, R47.reuse, PT ;  /* 0x0000002f1e00720c */ /* 0x080fe20003fc6270 */
[----:B------:R2:W1:Y:S01]  /*5320*/  LDS.128 R16, [R46+0x2000] ;  /* 0x002000002e107984 */ /* 0x0004620000000c00 */
[C---:B------:R-:W-:Y:S01]  /*5330*/  VIADD R30, R0.reuse, 0x40 ;  /* 0x00000040001e7836 */ /* 0x040fe20000000000 */
[-C--:B------:R-:W-:Y:S01]  /*5340*/  ISETP.GE.AND P2, PT, R0, R47.reuse, PT ;  /* 0x0000002f0000720c */ /* 0x080fe20003f46270 */
[----:B------:R-:W-:Y:S01]  /*5350*/  IMAD.WIDE.U32 R2, R36, UR9, R28 ;  /* 0x0000000924027c25 */ /* 0x000fe2000f8e001c */
[----:B------:R2:W1:Y:S01]  /*5360*/  LDS.128 R12, [R46+0x2800] ;  /* 0x002800002e0c7984 */ /* 0x0004620000000c00 */
[----:B------:R-:W-:Y:S01]  /*5370*/  ULDC.64 UR6, c[0x0][0x858] ;  /* 0x0002160000067ab9 */ /* 0x000fe20000000a00 */
[-C--:B------:R-:W-:Y:S01]  /*5380*/  ISETP.GE.AND P1, PT, R30, R47.reuse, PT ;  /* 0x0000002f1e00720c */ /* 0x080fe20003f26270 */
[----:B------:R-:W-:Y:S01]  /*5390*/  IMAD.MOV.U32 R30, RZ, RZ, R2 ;  /* 0x000000ffff1e7224 */ /* 0x000fe200078e0002 */
[----:B------:R2:W1:Y:S01]  /*53a0*/  LDS.128 R8, [R46+0x3000] ;  /* 0x003000002e087984 */ /* 0x0004620000000c00 */
[----:B------:R-:W-:Y:S01]  /*53b0*/  ISETP.GE.OR P4, PT, R28, UR11, P2 ;  /* 0x0000000b1c007c0c */ /* 0x000fe20009786670 */
[----:B------:R-:W-:Y:S01]  /*53c0*/  USEL UR36, UR36, URZ, !UP0 ;  /* 0x0000003f24247287 */ /* 0x000fe2000c000000 */
[C---:B------:R-:W-:Y:S01]  /*53d0*/  IADD3 R2, P3, R0.reuse, UR4, RZ ;  /* 0x0000000400027c10 */ /* 0x040fe2000ff7e0ff */
[----:B------:R2:W1:Y:S01]  /*53e0*/  LDS.128 R4, [R46+0x3800] ;  /* 0x003800002e047984 */ /* 0x0004620000000c00 */
[----:B------:R-:W-:Y:S01]  /*53f0*/  UIMAD UR4, UR8, UR6, URZ ;  /* 0x00000006080472a4 */ /* 0x000fe2000f8e023f */
[----:B------:R-:W-:Y:S01]  /*5400*/  ISETP.GE.AND P0, PT, R31, R47, PT ;  /* 0x0000002f1f00720c */ /* 0x000fe20003f06270 */
[----:B------:R-:W-:Y:S01]  /*5410*/  IMAD.IADD R31, R3, 0x1, R37 ;  /* 0x00000001031f7824 */ /* 0x000fe200078e0225 */
[C---:B------:R-:W-:Y:S01]  /*5420*/  LEA.HI.X.SX32 R3, R0.reuse, UR5, 0x1, P3 ;  /* 0x0000000500037c11 */ /* 0x040fe200098f0eff */
[----:B------:R-:W-:Y:S01]  /*5430*/  IMAD.U32 R45, RZ, RZ, UR6 ;  /* 0x00000006ff2d7e24 */ /* 0x000fe2000f8e00ff */
[----:B------:R-:W-:Y:S01]  /*5440*/  UIMAD UR4, UR36, UR7, UR4 ;  /* 0x00000007240472a4 */ /* 0x000fe2000f8e0204 */
[----:B------:R-:W-:Y:S01]  /*5450*/  VIADD R36, R0, 0x30 ;  /* 0x0000003000247836 */ /* 0x000fe20000000000 */
[----:B------:R-:W-:Y:S01]  /*5460*/  BSSY B0, `(.L_x_1736) ;  /* 0x0000014000007945 */ /* 0x000fe20003800000 */
[----:B------:R-:W-:Y:S01]  /*5470*/  IMAD.WIDE.U32 R44, R45, UR36, R30 ;  /* 0x000000242d2c7c25 */ /* 0x000fe2000f8e001e */
[----:B------:R-:W-:-:S02]  /*5480*/  P2R R50, PR, RZ, 0x40 ;  /* 0x00000040ff327803 */ /* 0x000fc40000000000 */
[----:B------:R-:W-:Y:S01]  /*5490*/  ISETP.GE.AND P5, PT, R36, R47, PT ;  /* 0x0000002f2400720c */ /* 0x000fe20003fa6270 */
[----:B------:R-:W-:Y:S01]  /*54a0*/  VIADD R41, R45, UR4 ;  /* 0x000000042d297c36 */ /* 0x000fe20008000000 */
[----:B------:R-:W-:Y:S01]  /*54b0*/  ISETP.GE.OR P3, PT, R28, UR11, P6 ;  /* 0x0000000b1c007c0c */ /* 0x000fe2000b766670 */
[----:B------:R-:W-:Y:S01]  /*54c0*/  IMAD.WIDE R2, R39, 0x80, R2 ;  /* 0x0000008027027825 */ /* 0x000fe200078e0202 */
[----:B------:R-:W-:Y:S01]  /*54d0*/  P2R R51, PR, RZ, 0x20 ;  /* 0x00000020ff337803 */ /* 0x000fe20000000000 */
[----:B--23--:R-:W-:Y:S10]  /*54e0*/  @P4 BRA `(.L_x_1737) ;  /* 0x00000000002c4947 */ /* 0x00cff40003800000 */
        /* <DEDUP_REMOVED lines=11> */
.L_x_1737:
[----:B------:R-:W-:Y:S05]  /*55a0*/  BSYNC B0 ;  /* 0x0000000000007941 */ /* 0x000fea0003800000 */
.L_x_1736:
        /* <DEDUP_REMOVED lines=15> */
.L_x_1739:
[----:B------:R-:W-:Y:S05]  /*56a0*/  BSYNC B0 ;  /* 0x0000000000007941 */ /* 0x000fea0003800000 */
.L_x_1738:
        /* <DEDUP_REMOVED lines=18> */
.L_x_1741:
[----:B------:R-:W-:Y:S05]  /*57d0*/  BSYNC B0 ;  /* 0x0000000000007941 */ /* 0x000fea0003800000 */
.L_x_1740:
        /* <DEDUP_REMOVED lines=17> */
.L_x_1743:
[----:B------:R-:W-:Y:S05]  /*58f0*/  BSYNC B0 ;  /* 0x0000000000007941 */ /* 0x000fea0003800000 */
.L_x_1742:
        /* <DEDUP_REMOVED lines=18> */
.L_x_1745:
[----:B------:R-:W-:Y:S05]  /*5a20*/  BSYNC B0 ;  /* 0x0000000000007941 */ /* 0x000fea0003800000 */
.L_x_1744:
        /* <DEDUP_REMOVED lines=18> */
.L_x_1747:
[----:B------:R-:W-:Y:S05]  /*5b50*/  BSYNC B0 ;  /* 0x0000000000007941 */ /* 0x000fea0003800000 */
.L_x_1746:
[----:B--23--:R2:W3:Y:S01]  /*5b60*/  LDS.128 R32, [R46+0xb000] ;  /* 0x00b000002e207984 */ /* 0x00c4e20000000c00 */
[----:B------:R-:W-:Y:S01]  /*5b70*/  ISETP.GE.AND P4, PT, R38, R47, PT ;  /* 0x0000002f2600720c */ /* 0x000fe20003f86270 */
[----:B------:R-:W-:Y:S01]  /*5b80*/  BSSY B0, `(.L_x_1748) ;  /* 0x0000011000007945 */ /* 0x000fe20003800000 */
[----:B------:R-:W-:Y:S02]  /*5b90*/  IMAD R38, R48, UR10, RZ ;  /* 0x0000000a30267c24 */ /* 0x000fe4000f8e02ff */
        /* <DEDUP_REMOVED lines=15> */
.L_x_1749:
[----:B------:R-:W-:Y:S05]  /*5c90*/  BSYNC B0 ;  /* 0x0000000000007941 */ /* 0x000fea0003800000 */
.L_x_1748:
        /* <DEDUP_REMOVED lines=21> */
.L_x_1751:
[----:B------:R-:W-:Y:S05]  /*5df0*/  BSYNC B0 ;  /* 0x0000000000007941 */ /* 0x000fea0003800000 */
.L_x_1750:
[----:B------:R-:W-:Y:S01]  /*5e00*/  P2R R0, PR, RZ, 0x20 ;  /* 0x00000020ff007803 */ /* 0x000fe20000000000 */
[----:B------:R-:W-:Y:S01]  /*5e10*/  ULDC UR5, c[0x0][0x80c] ;  /* 0x0002030000057ab9 */ /* 0x000fe20000000800 */
[----:B------:R-:W-:Y:S01]  /*5e20*/  ISETP.NE.AND P5, PT, R50, RZ, PT ;  /* 0x000000ff3200720c */ /* 0x000fe20003fa5270 */
[----:B------:R-:W-:Y:S01]  /*5e30*/  ULDC.64 UR6, c[0x0][0x828] ;  /* 0x00020a0000067ab9 */ /* 0x000fe20000000a00 */
[----:B------:R-:W-:Y:S01]  /*5e40*/  ISETP.NE.AND P6, PT, R51, RZ, PT ;  /* 0x000000ff3300720c */ /* 0x000fe20003fc5270 */
[----:B------:R-:W-:Y:S01]  /*5e50*/  IMAD.U32 R29, RZ, RZ, UR6 ;  /* 0x00000006ff1d7e24 */ /* 0x000fe2000f8e00ff */
[C---:B------:R-:W-:Y:S01]  /*5e60*/  ISETP.GE.OR P5, PT, R28.reuse, UR5, P5 ;  /* 0x000000051c007c0c */ /* 0x040fe2000afa6670 */
[----:B------:R-:W-:Y:S01]  /*5e70*/  IMAD.IADD R39, R39, 0x1, R43 ;  /* 0x0000000127277824 */ /* 0x000fe200078e022b */
[----:B------:R-:W-:Y:S01]  /*5e80*/  ISETP.GE.OR P2, PT, R28, UR5, P2 ;  /* 0x000000051c007c0c */ /* 0x000fe20009746670 */
[----:B------:R-:W-:Y:S01]  /*5e90*/  UIMAD UR4, UR8, UR6, URZ ;  /* 0x00000006080472a4 */ /* 0x000fe2000f8e023f */
[----:B------:R-:W-:Y:S01]  /*5ea0*/  P2R R40, PR, RZ, 0x20 ;  /* 0x00000020ff287803 */ /* 0x000fe20000000000 */
[----:B------:R-:W-:Y:S01]  /*5eb0*/  IMAD.WIDE.U32 R38, R29, UR36, R38 ;  /* 0x000000241d267c25 */ /* 0x000fe2000f8e0026 */
[----:B------:R-:W-:Y:S01]  /*5ec0*/  ISETP.NE.AND P5, PT, R0, RZ, PT ;  /* 0x000000ff0000720c */ /* 0x000fe20003fa5270 */
[----:B------:R-:W-:Y:S01]  /*5ed0*/  UIMAD UR4, UR36, UR7, UR4 ;  /* 0x00000007240472a4 */ /* 0x000fe2000f8e0204 */
[C---:B------:R-:W-:Y:S01]  /*5ee0*/  ISETP.GE.OR P0, PT, R28.reuse, UR5, P0 ;  /* 0x000000051c007c0c */ /* 0x040fe20008706670 */
[----:B------:R-:W-:Y:S01]  /*5ef0*/  BSSY B0, `(.L_x_1752) ;  /* 0x0000013000007945 */ /* 0x000fe20003800000 */
[----:B------:R-:W-:-:S02]  /*5f00*/  ISETP.GE.OR P6, PT, R28, UR5, P6 ;  /* 0x000000051c007c0c */ /* 0x000fc4000b7c6670 */
[C---:B------:R-:W-:Y:S01]  /*5f10*/  ISETP.GE.OR P1, PT, R28.reuse, UR5, P1 ;  /* 0x000000051c007c0c */ /* 0x040fe20008f26670 */
[----:B--23--:R-:W-:Y:S01]  /*5f20*/  VIADD R35, R39, UR4 ;  /* 0x0000000427237c36 */ /* 0x00cfe20008000000 */
[C---:B------:R-:W-:Y:S02]  /*5f30*/  ISETP.GE.OR P3, PT, R28.reuse, UR5, P3 ;  /* 0x000000051c007c0c */ /* 0x040fe40009f66670 */
[C---:B------:R-:W-:Y:S02]  /*5f40*/  ISETP.GE.OR P4, PT, R28.reuse, UR5, P4 ;  /* 0x000000051c007c0c */ /* 0x040fe4000a786670 */
        /* <DEDUP_REMOVED lines=13> */
.L_x_1753:
[----:B------:R-:W-:Y:S05]  /*6020*/  BSYNC B0 ;  /* 0x0000000000007941 */ /* 0x000fea0003800000 */
.L_x_1752:
[----:B---3--:R3:W1:Y:S01]  /*6030*/  LDS.128 R28, [R46+0x800] ;  /* 0x000800002e1c7984 */ /* 0x0086620000000c00 */
        /* <DEDUP_REMOVED lines=15> */
[----:B-1----:R1:W-:Y:S02]  /*6130*/  STG.E.128 desc[UR46][R36.64], R28 ;  /* 0x0000001c24007986 */ /* 0x0023e4000c101d2e */
.L_x_1755:
[----:B------:R-:W-:Y:S05]  /*6140*/  BSYNC B0 ;  /* 0x0000000000007941 */ /* 0x000fea0003800000 */
.L_x_1754:
        /* <DEDUP_REMOVED lines=15> */
.L_x_1757:
[----:B------:R-:W-:Y:S05]  /*6240*/  BSYNC B0 ;  /* 0x0000000000007941 */ /* 0x000fea0003800000 */
.L_x_1756:
[----:B------:R-:W-:Y:S04]  /*6250*/  BSSY B0, `(.L_x_1758) ;  /* 0x000000f000007945 */ /* 0x000fe80003800000 */
[----:B------:R-:W-:Y:S05]  /*6260*/  @P6 BRA `(.L_x_1759) ;  /* 0x0000000000346947 */ /* 0x000fea0003800000 */
        /* <DEDUP_REMOVED lines=13> */
.L_x_1759:
[----:B------:R-:W-:Y:S05]  /*6340*/  BSYNC B0 ;  /* 0x0000000000007941 */ /* 0x000fea0003800000 */
.L_x_1758:
        /* <DEDUP_REMOVED lines=15> */
.L_x_1761:
[----:B------:R-:W-:Y:S05]  /*6440*/  BSYNC B0 ;  /* 0x0000000000007941 */ /* 0x000fea0003800000 */
.L_x_1760:
        /* <DEDUP_REMOVED lines=15> */
.L_x_1763:
[----:B------:R-:W-:Y:S05]  /*6540*/  BSYNC B0 ;  /* 0x0000000000007941 */ /* 0x000fea0003800000 */
.L_x_1762:
        /* <DEDUP_REMOVED lines=15> */
.L_x_1765:
[----:B------:R-:W-:Y:S05]  /*6640*/  BSYNC B0 ;  /* 0x0000000000007941 */ /* 0x000fea0003800000 */
.L_x_1764:
[----:B------:R-:W-:Y:S05]  /*6650*/  @P5 BRA `(.L_x_1709) ;  /* 0x0000005000c05947 */ /* 0x000fea0003800000 */
[----:B-1----:R-:W-:Y:S01]  /*6660*/  IADD3 R9, P0, R2, 0x70, RZ ;  /* 0x0000007002097810 */ /* 0x002fe20007f1e0ff */
        /* <DEDUP_REMOVED lines=13> */
.L_x_1734:
[----:B------:R-:W-:Y:S01]  /*6740*/  ULDC.64 UR4, c[0x0][0x870] ;  /* 0x00021c0000047ab9 */ /* 0x000fe20000000a00 */
[----:B------:R-:W1:Y:S01]  /*6750*/  S2R R6, SR_TID.X ;  /* 0x0000000000067919 */ /* 0x000e620000002100 */
[----:B------:R-:W-:Y:S01]  /*6760*/  UISETP.NE.U32.AND UP0, UPT, UR4, URZ, UPT ;  /* 0x0000003f0400728c */ /* 0x000fe2000bf05070 */
[----:B------:R-:W2:Y:S03]  /*6770*/  S2UR UR10, SR_CTAID.Y ;  /* 0x00000000000a79c3 */ /* 0x000ea60000002600 */
[----:B------:R-:W-:-:S03]  /*6780*/  UISETP.NE.AND.EX UP0, UPT, UR5, URZ, UPT, UP0 ;  /* 0x0000003f0500728c */ /* 0x000fc6000bf05300 */
[----:B------:R-:W-:Y:S02]  /*6790*/  ULDC.64 UR4, c[0x0][0x870] ;  /* 0x00021c0000047ab9 */ /* 0x000fe40000000a00 */
[----:B------:R-:W-:Y:S01]  /*67a0*/  UIMAD.WIDE UR4, UR36, 0x4, UR4 ;  /* 0x00000004240478a5 */ /* 0x000fe2000f8e0204 */
[----:B------:R-:W-:Y:S01]  /*67b0*/  PLOP3.LUT P0, PT, PT, PT, UP0, 0x80, 0x0 ;  /* 0x000000000000781c */ /* 0x000fe20003f0f008 */
[----:B------:R-:W-:Y:S01]  /*67c0*/  ULDC UR6, c[0x0][0x808] ;  /* 0x0002020000067ab9 */ /* 0x000fe20000000800 */
[----:B------:R-:W3:Y:S03]  /*67d0*/  LDC.64 R10, c[0x0][0x820] ;  /* 0x00020800ff0a7b82 */ /* 0x000ee60000000a00 */
[----:B------:R-:W-:Y:S02]  /*67e0*/  IMAD.U32 R2, RZ, RZ, UR4 ;  /* 0x00000004ff027e24 */ /* 0x000fe4000f8e00ff */
[----:B------:R-:W-:Y:S01]  /*67f0*/  IMAD.U32 R3, RZ, RZ, UR5 ;  /* 0x00000005ff037e24 */ /* 0x000fe2000f8e00ff */
[----:B------:R-:W-:-:S05]  /*6800*/  ULDC.64 UR4, c[0x0][0x878] ;  /* 0x00021e0000047ab9 */ /* 0x000fca0000000a00 */
[----:B------:R-:W4:Y:S01]  /*6810*/  @P0 LDG.E R8, desc[UR46][R2.64] ;  /* 0x0000002e02080981 */ /* 0x000f22000c1e1900 */
[----:B------:R-:W-:Y:S01]  /*6820*/  UISETP.NE.U32.AND UP1, UPT, UR4, URZ, UPT ;  /* 0x0000003f0400728c */ /* 0x000fe2000bf25070 */
[----:B------:R-:W-:-:S03]  /*6830*/  IMAD.U32 R0, RZ, RZ, UR6 ;  /* 0x00000006ff007e24 */ /* 0x000fc6000f8e00ff */
[----:B------:R-:W-:Y:S01]  /*6840*/  UISETP.NE.AND.EX UP1, UPT, UR5, URZ, UPT, UP1 ;  /* 0x0000003f0500728c */ /* 0x000fe2000bf25310 */
[----:B-1----:R-:W-:Y:S01]  /*6850*/  VIADD R7, R6, 0xffffff80 ;  /* 0xffffff8006077836 */ /* 0x002fe20000000000 */
[----:B------:R-:W1:Y:S04]  /*6860*/  S2R R9, SR_CTAID.X ;  /* 0x0000000000097919 */ /* 0x000e680000002500 */
[----:B------:R-:W-:Y:S02]  /*6870*/  PLOP3.LUT P1, PT, PT, PT, UP1, 0x80, 0x0 ;  /* 0x000000000000781c */ /* 0x000fe40003f2f018 */
[----:B------:R-:W-:-:S03]  /*6880*/  SHF.R.S32.HI R6, RZ, 0x1f, R7 ;  /* 0x0000001fff067819 */ /* 0x000fc60000011407 */
[----:B------:R-:W-:Y:S02]  /*6890*/  @UP1 ULDC.64 UR4, c[0x0][0x878] ;  /* 0x00021e0000041ab9 */ /* 0x000fe40000000a00 */
[----:B------:R-:W-:-:S06]  /*68a0*/  @UP1 UIMAD.WIDE UR4, UR36, 0x4, UR4 ;  /* 0x00000004240418a5 */ /* 0x000fcc000f8e0204 */
[----:B------:R-:W-:Y:S02]  /*68b0*/  IMAD.U32 R4, RZ, RZ, UR4 ;  /* 0x00000004ff047e24 */ /* 0x000fe4000f8e00ff */
[----:B------:R-:W-:Y:S01]  /*68c0*/  IMAD.U32 R5, RZ, RZ, UR5 ;  /* 0x00000005ff057e24 */ /* 0x000fe2000f8e00ff */
[----:B--2---:R-:W-:Y:S01]  /*68d0*/  USHF.R.S32.HI UR11, URZ, 0x1f, UR10 ;  /* 0x0000001f3f0b7899 */ /* 0x004fe2000801140a */
[----:B------:R-:W-:-:S03]  /*68e0*/  UMOV UR4, URZ ;  /* 0x0000003f00047c82 */ /* 0x000fc60008000000 */
[----:B------:R2:W5:Y:S01]  /*68f0*/  @P1 LDG.E R0, desc[UR46][R4.64] ;  /* 0x0000002e04001981 */ /* 0x000562000c1e1900 */
[----:B------:R-:W-:Y:S01]  /*6900*/  UMOV UR5, URZ ;  /* 0x0000003f00057c82 */ /* 0x000fe20008000000 */
[----:B----4-:R-:W-:Y:S02]  /*6910*/  @P0 R2UR UR6, R8 ;  /* 0x00000000080602ca */ /* 0x010fe400000e0000 */
[----:B------:R-:W-:-:S04]  /*6920*/  LEA.HI R8, R6, R7, RZ, 0x4 ;  /* 0x0000000706087211 */ /* 0x000fc800078f20ff */
[----:B------:R-:W-:Y:S02]  /*6930*/  LOP3.LUT R6, R8, 0x1ffffff0, RZ, 0xc0, !PT ;  /* 0x1ffffff008067812 */ /* 0x000fe400078ec0ff */
[----:B------:R-:W-:-:S03]  /*6940*/  SHF.R.S32.HI R17, RZ, 0x4, R8 ;  /* 0x00000004ff117819 */ /* 0x000fc60000011408 */
[----:B------:R-:W-:Y:S02]  /*6950*/  IMAD.IADD R6, R7, 0x1, -R6 ;  /* 0x0000000107067824 */ /* 0x000fe400078e0a06 */
[----:B------:R-:W-:Y:S02]  /*6960*/  @UP0 USHF.R.S32.HI UR7, URZ, 0x1f, UR6 ;  /* 0x0000001f3f070899 */ /* 0x000fe40008011406 */
[----:B--2---:R-:W-:Y:S01]  /*6970*/  IMAD.SHL.U32 R4, R6, 0x8, RZ ;  /* 0x0000000806047824 */ /* 0x004fe200078e00ff */
[----:B------:R-:W-:Y:S01]  /*6980*/  @UP0 UMOV UR4, UR6 ;  /* 0x0000000600040c82 */ /* 0x000fe20008000000 */
[----:B---3--:R-:W-:-:S03]  /*6990*/  IMAD R6, R10, UR11, RZ ;  /* 0x0000000b0a067c24 */ /* 0x008fc6000f8e02ff */
[----:B------:R-:W-:Y:S01]  /*69a0*/  @UP0 UMOV UR5, UR7 ;  /* 0x0000000700050c82 */ /* 0x000fe20008000000 */
[----:B------:R-:W-:Y:S01]  /*69b0*/  SHF.R.S32.HI R5, RZ, 0x1f, R4 ;  /* 0x0000001fff057819 */ /* 0x000fe20000011404 */
[----:B-1----:R-:W-:Y:S06]  /*69c0*/  @P1 BRA `(.L_x_1766) ;  /* 0x0000000000101947 */ /* 0x002fec0003800000 */
[----:B------:R-:W-:Y:S05]  /*69d0*/  @!P0 BRA `(.L_x_1766) ;  /* 0x00000000000c8947 */ /* 0x000fea0003800000 */
[----:B------:R-:W2:Y:S04]  /*69e0*/  LDG.E R7, desc[UR46][R2.64] ;  /* 0x0000002e02077981 */ /* 0x000ea8000c1e1900 */
[----:B-----5:R-:W2:Y:S02]  /*69f0*/  LDG.E R0, desc[UR46][R2.64+0x4] ;  /* 0x0000042e02007981 */ /* 0x020ea4000c1e1900 */
[----:B--2---:R-:W-:-:S07]  /*6a00*/  IMAD.IADD R0, R0, 0x1, -R7 ;  /* 0x0000000100007824 */ /* 0x004fce00078e0a07 */
.L_x_1766:
[----:B-----5:R-:W-:Y:S01]  /*6a10*/  IMAD R12, R9, -0x80, R0 ;  /* 0xffffff80090c7824 */ /* 0x020fe200078e0200 */
[----:B------:R-:W-:Y:S01]  /*6a20*/  USHF.R.S32.HI UR6, URZ, 0x1f, UR36 ;  /* 0x0000001f3f067899 */ /* 0x000fe20008011424 */
[C---:B------:R-:W-:Y:S01]  /*6a30*/  VIADD R19, R17.reuse, 0x40 ;  /* 0x0000004011137836 */ /* 0x040fe20000000000 */
[----:B------:R-:W-:Y:S01]  /*6a40*/  ULDC UR7, c[0x0][0x80c] ;  /* 0x0002030000077ab9 */ /* 0x000fe20000000800 */
[----:B------:R-:W-:Y:S01]  /*6a50*/  IMAD.WIDE.U32 R2, R10, UR10, R4 ;  /* 0x0000000a0a027c25 */ /* 0x000fe2000f8e0004 */
[-C--:B------:R-:W-:Y:S01]  /*6a60*/  ISETP.GE.AND P5, PT, R17, R12.reuse, PT ;  /* 0x0000000c1100720c */ /* 0x080fe20003fa6270 */
[----:B------:R-:W-:Y:S01]  /*6a70*/  USEL UR6, UR6, URZ, !UP0 ;  /* 0x0000003f06067287 */ /* 0x000fe2000c000000 */
[-C--:B------:R-:W-:Y:S01]  /*6a80*/  ISETP.GE.AND P2, PT, R19, R12.reuse, PT ;  /* 0x0000000c1300720c */ /* 0x080fe20003f46270 */
[C---:B------:R-:W-:Y:S01]  /*6a90*/  VIADD R7, R17.reuse, 0x10 ;  /* 0x0000001011077836 */ /* 0x040fe20000000000 */
[----:B------:R-:W1:Y:S01]  /*6aa0*/  LDC.64 R18, c[0x0][0x850] ;  /* 0x00021400ff127b82 */ /* 0x000e620000000a00 */
[----:B------:R-:W-:Y:S01]  /*6ab0*/  VIADD R15, R17, 0x30 ;  /* 0x00000030110f7836 */ /* 0x000fe20000000000 */
[----:B------:R-:W-:Y:S01]  /*6ac0*/  ULDC.64 UR8, c[0x0][0x828] ;  /* 0x00020a0000087ab9 */ /* 0x000fe20000000a00 */
[----:B------:R-:W-:Y:S01]  /*6ad0*/  IMAD R11, R11, UR10, R6 ;  /* 0x0000000a0b0b7c24 */ /* 0x000fe2000f8e0206 */
[----:B------:R-:W-:Y:S01]  /*6ae0*/  ISETP.GE.OR P4, PT, R4, UR7, P5 ;  /* 0x0000000704007c0c */ /* 0x000fe2000af86670 */
[----:B------:R-:W-:Y:S01]  /*6af0*/  IMAD.MOV.U32 R6, RZ, RZ, R2 ;  /* 0x000000ffff067224 */ /* 0x000fe200078e0002 */
[----:B------:R-:W-:Y:S01]  /*6b00*/  IADD3 R2, P3, R17, UR4, RZ ;  /* 0x0000000411027c10 */ /* 0x000fe2000ff7e0ff */
[----:B------:R-:W-:Y:S01]  /*6b10*/  USEL UR36, UR36, URZ, !UP0 ;  /* 0x0000003f24247287 */ /* 0x000fe2000c000000 */
[-C--:B------:R-:W-:Y:S01]  /*6b20*/  ISETP.GE.AND P6, PT, R7, R12.reuse, PT ;  /* 0x0000000c0700720c */ /* 0x080fe20003fc6270 */
        /* <DEDUP_REMOVED lines=11> */
[----:B------:R-:W-:Y:S01]  /*6be0*/  IMAD.WIDE R2, R9, 0x80, R2 ;  /* 0x0000008009027825 */ /* 0x000fe200078e0202 */
[----:B------:R-:W-:-:S03]  /*6bf0*/  ISETP.GE.OR P3, PT, R4, UR7, P6 ;  /* 0x0000000704007c0c */ /* 0x000fc6000b766670 */
[----:B------:R-:W-:Y:S01]  /*6c00*/  VIADD R9, R15, UR4 ;  /* 0x000000040f097c36 */ /* 0x000fe20008000000 */
[----:B------:R-:W-:Y:S09]  /*6c10*/  @P4 BRA `(.L_x_1768) ;  /* 0x0000000000284947 */ /* 0x000ff20003800000 */
        /* <DEDUP_REMOVED lines=10> */
.L_x_1768:
[----:B------:R-:W-:Y:S05]  /*6cc0*/  BSYNC B0 ;  /* 0x0000000000007941 */ /* 0x000fea0003800000 */
.L_x_1767:
[----:B------:R-:W-:Y:S01]  /*6cd0*/  BSSY B0, `(.L_x_1769) ;  /* 0x0000010000007945 */ /* 0x000fe20003800000 */
[----:B------:R-:W-:-:S03]  /*6ce0*/  ISETP.GE.OR P4, PT, R4, UR7, P0 ;  /* 0x0000000704007c0c */ /* 0x000fc60008786670 */
[----:B------:R-:W-:Y:S10]  /*6cf0*/  @P3 BRA `(.L_x_1770) ;  /* 0x0000000000343947 */ /* 0x000ff40003800000 */
        /* <DEDUP_REMOVED lines=13> */
.L_x_1770:
[----:B------:R-:W-:Y:S05]  /*6dd0*/  BSYNC B0 ;  /* 0x0000000000007941 */ /* 0x000fea0003800000 */
.L_x_1769:
[----:B------:R-:W-:Y:S01]  /*6de0*/  BSSY B0, `(.L_x_1771) ;  /* 0x0000010000007945 */ /* 0x000fe20003800000 */
[----:B------:R-:W-:-:S03]  /*6df0*/  ISETP.GE.OR P3, PT, R4, UR7, P1 ;  /* 0x0000000704007c0c */ /* 0x000fc60008f66670 */
[----:B------:R-:W-:Y:S10]  /*6e00*/  @P4 BRA `(.L_x_1772) ;  /* 0x0000000000344947 */ /* 0x000ff40003800000 */
        /* <DEDUP_REMOVED lines=13> */
.L_x_1772:
[----:B------:R-:W-:Y:S05]  /*6ee0*/  BSYNC B0 ;  /* 0x0000000000007941 */ /* 0x000fea0003800000 */
.L_x_1771:
[----:B------:R-:W-:Y:S01]  /*6ef0*/  BSSY B0, `(.L_x_1773) ;  /* 0x0000011000007945 */ /* 0x000fe20003800000 */
[----:B------:R-:W-:Y:S01]  /*6f00*/  ISETP.GE.OR P4, PT, R4, UR7, P2 ;  /* 0x0000000704007c0c */ /* 0x000fe20009786670 */
[----:B------:R-:W-:Y:S02]  /*6f10*/  VIADD R13, R17, 0x50 ;  /* 0x00000050110d7836 */ /* 0x000fe40000000000 */
[----:B------:R-:W-:Y:S10]  /*6f20*/  @P3 BRA `(.L_x_1774) ;  /* 0x0000000000343947 */ /* 0x000ff40003800000 */
        /* <DEDUP_REMOVED lines=13> */
.L_x_1774:
[----:B------:R-:W-:Y:S05]  /*7000*/  BSYNC B0 ;  /* 0x0000000000007941 */ /* 0x000fea0003800000 */
.L_x_1773:
[----:B------:R-:W-:Y:S01]  /*7010*/  BSSY B0, `(.L_x_1775) ;  /* 0x0000010000007945 */ /* 0x000fe20003800000 */
[----:B------:R-:W-:-:S03]  /*7020*/  ISETP.GE.AND P3, PT, R13, R12, PT ;  /* 0x0000000c0d00720c */ /* 0x000fc60003f66270 */
        /* <DEDUP_REMOVED lines=14> */
.L_x_1776:
[----:B------:R-:W-:Y:S05]  /*7110*/  BSYNC B0 ;  /* 0x0000000000007941 */ /* 0x000fea0003800000 */
.L_x_1775:
[----:B------:R-:W-:Y:S01]  /*7120*/  ISETP.GE.OR P4, PT, R4, UR7, P3 ;  /* 0x0000000704007c0c */ /* 0x000fe20009f86670 */
[C---:B-1----:R-:W-:Y:S01]  /*7130*/  IMAD R0, R18.reuse, UR11, RZ ;  /* 0x0000000b12007c24 */ /* 0x042fe2000f8e02ff */
[----:B------:R-:W-:Y:S01]  /*7140*/  BSSY B0, `(.L_x_1777) ;  /* 0x0000012000007945 */ /* 0x000fe20003800000 */
[----:B--234-:R-:W-:-:S04]  /*7150*/  IMAD.WIDE.U32 R10, R18, UR10, R4 ;  /* 0x0000000a120a7c25 */ /* 0x01cfc8000f8e0004 */
[----:B------:R-:W-:Y:S02]  /*7160*/  IMAD R21, R19, UR10, R0 ;  /* 0x0000000a13157c24 */ /* 0x000fe4000f8e0200 */
[----:B------:R-:W-:-:S04]  /*7170*/  VIADD R19, R17, 0x60 ;  /* 0x0000006011137836 */ /* 0x000fc80000000000 */
        /* <DEDUP_REMOVED lines=14> */
.L_x_1778:
[----:B------:R-:W-:Y:S05]  /*7260*/  BSYNC B0 ;  /* 0x0000000000007941 */ /* 0x000fea0003800000 */
.L_x_1777:
[----:B------:R-:W-:Y:S01]  /*7270*/  ISETP.GE.AND P4, PT, R19, R12, PT ;  /* 0x0000000c1300720c */ /* 0x000fe20003f86270 */
[----:B------:R-:W-:Y:S01]  /*7280*/  ULDC UR12, c[0x0][0x83c] ;  /* 0x00020f00000c7ab9 */ /* 0x000fe20000000800 */
[----:B------:R-:W-:Y:S01]  /*7290*/  BSSY B0, `(.L_x_1779) ;  /* 0x0000014000007945 */ /* 0x000fe20003800000 */
[C---:B------:R-:W-:Y:S01]  /*72a0*/  ISETP.GE.OR P6, PT, R4.reuse, UR12, P5 ;  /* 0x0000000c04007c0c */ /* 0x040fe2000afc6670 */
[----:B------:R-:W-:Y:S01]  /*72b0*/  VIADD R19, R17, 0x70 ;  /* 0x0000007011137836 */ /* 0x000fe20000000000 */
[----:B------:R-:W-:Y:S01]  /*72c0*/  ISETP.GE.OR P5, PT, R4, UR7, P4 ;  /* 0x0000000704007c0c */ /* 0x000fe2000a7a6670 */
[----:B------:R-:W-:Y:S01]  /*72d0*/  IMAD.IADD R13, R21, 0x1, R11 ;  /* 0x00000001150d7824 */ /* 0x000fe200078e020b */
[----:B------:R-:W-:-:S11]  /*72e0*/  P2R R16, PR, RZ, 0x40 ;  /* 0x00000040ff107803 */ /* 0x000fd60000000000 */
        /* <DEDUP_REMOVED lines=10> */
[----:B-1----:R-:W-:Y:S01]  /*7390*/  LEA R22, P5, R6, UR4, 0x1 ;  /* 0x0000000406167c11 */ /* 0x002fe2000f8a08ff */
[----:B------:R-:W-:-:S05]  /*73a0*/  IMAD.IADD R7, R7, 0x1, R17 ;  /* 0x0000000107077824 */ /* 0x000fca00078e0211 */
[----:B------:R-:W-:-:S05]  /*73b0*/  LEA.HI.X R23, R6, UR5, R7, 0x1, P5 ;  /* 0x0000000506177c11 */ /* 0x000fca000a8f0c07 */
[----:B------:R2:W-:Y:S02]  /*73c0*/  STG.E.128 desc[UR46][R22.64], RZ ;  /* 0x000000ff16007986 */ /* 0x0005e4000c101d2e */
.L_x_1780:
[----:B------:R-:W-:Y:S05]  /*73d0*/  BSYNC B0 ;  /* 0x0000000000007941 */ /* 0x000fea0003800000 */
.L_x_1779:
        /* <DEDUP_REMOVED lines=17> */
.L_x_1782:
[----:B------:R-:W-:Y:S05]  /*74f0*/  BSYNC B0 ;  /* 0x0000000000007941 */ /* 0x000fea0003800000 */
.L_x_1781:
[----:B------:R-:W-:Y:S01]  /*7500*/  ISETP.NE.AND P6, PT, R16, RZ, PT ;  /* 0x000000ff1000720c */ /* 0x000fe20003fc5270 */
[----:B------:R-:W-:Y:S01]  /*7510*/  ULDC.64 UR8, c[0x0][0x858] ;  /* 0x0002160000087ab9 */ /* 0x000fe20000000a00 */
[----:B------:R-:W-:Y:S01]  /*7520*/  P2R R0, PR, RZ, 0x20 ;  /* 0x00000020ff007803 */ /* 0x000fe20000000000 */
[----:B------:R-:W-:Y:S01]  /*7530*/  UIMAD UR4, UR6, UR8, URZ ;  /* 0x00000008060472a4 */ /* 0x000fe2000f8e023f */
[----:B------:R-:W-:Y:S01]  /*7540*/  ISETP.NE.AND P5, PT, R20, RZ, PT ;  /* 0x000000ff1400720c */ /* 0x000fe20003fa5270 */
[----:B------:R-:W-:Y:S01]  /*7550*/  IMAD.U32 R5, RZ, RZ, UR8 ;  /* 0x00000008ff057e24 */ /* 0x000fe2000f8e00ff */
[----:B------:R-:W-:Y:S01]  /*7560*/  BSSY B0, `(.L_x_1783) ;  /* 0x0000019000007945 */ /* 0x000fe20003800000 */
[----:B------:R-:W-:Y:S01]  /*7570*/  IMAD.MOV.U32 R12, RZ, RZ, R10 ;  /* 0x000000ffff0c7224 */ /* 0x000fe200078e000a */
[C---:B------:R-:W-:Y:S01]  /*7580*/  ISETP.GE.OR P5, PT, R4.reuse, UR12, P5 ;  /* 0x0000000c04007c0c */ /* 0x040fe2000afa6670 */
[----:B------:R-:W-:Y:S01]  /*7590*/  UIMAD UR4, UR36, UR9, UR4 ;  /* 0x00000009240472a4 */ /* 0x000fe2000f8e0204 */
[----:B------:R-:W-:Y:S01]  /*75a0*/  ISETP.GE.OR P0, PT, R4, UR12, P0 ;  /* 0x0000000c04007c0c */ /* 0x000fe20008706670 */
[----:B------:R-:W-:Y:S01]  /*75b0*/  IMAD.WIDE.U32 R12, R5, UR36, R12 ;  /* 0x00000024050c7c25 */ /* 0x000fe2000f8e000c */
[----:B---3--:R-:W-:-:S02]  /*75c0*/  P2R R8, PR, RZ, 0x20 ;  /* 0x00000020ff087803 */ /* 0x008fc40000000000 */
[----:B------:R-:W-:Y:S01]  /*75d0*/  ISETP.NE.AND P5, PT, R0, RZ, PT ;  /* 0x000000ff0000720c */ /* 0x000fe20003fa5270 */
[----:B------:R-:W-:Y:S01]  /*75e0*/  VIADD R7, R13, UR4 ;  /* 0x000000040d077c36 */ /* 0x000fe20008000000 */
[C---:B------:R-:W-:Y:S02]  /*75f0*/  ISETP.GE.OR P1, PT, R4.reuse, UR12, P1 ;  /* 0x0000000c04007c0c */ /* 0x040fe40008f26670 */
[C---:B------:R-:W-:Y:S02]  /*7600*/  ISETP.GE.OR P2, PT, R4.reuse, UR12, P2 ;  /* 0x0000000c04007c0c */ /* 0x040fe40009746670 */
[C---:B------:R-:W-:Y:S02]  /*7610*/  ISETP.GE.OR P3, PT, R4.reuse, UR12, P3 ;  /* 0x0000000c04007c0c */ /* 0x040fe40009f66670 */
[C---:B------:R-:W-:Y:S02]  /*7620*/  ISETP.GE.OR P4, PT, R4.reuse, UR12, P4 ;  /* 0x0000000c04007c0c */ /* 0x040fe4000a786670 */
        /* <DEDUP_REMOVED lines=12> */
.L_x_1784:
[----:B------:R-:W-:Y:S05]  /*76f0*/  BSYNC B0 ;  /* 0x0000000000007941 */ /* 0x000fea0003800000 */
.L_x_1783:
        /* <DEDUP_REMOVED lines=16> */
.L_x_1786:
[----:B------:R-:W-:Y:S05]  /*7800*/  BSYNC B0 ;  /* 0x0000000000007941 */ /* 0x000fea0003800000 */
.L_x_1785:
        /* <DEDUP_REMOVED lines=15> */
.L_x_1788:
[----:B------:R-:W-:Y:S05]  /*7900*/  BSYNC B0 ;  /* 0x0000000000007941 */ /* 0x000fea0003800000 */
.L_x_1787:
        /* <DEDUP_REMOVED lines=15> */
.L_x_1790:
[----:B------:R-:W-:Y:S05]  /*7a00*/  BSYNC B0 ;  /* 0x0000000000007941 */ /* 0x000fea0003800000 */
.L_x_1789:
        /* <DEDUP_REMOVED lines=15> */
.L_x_1792:
[----:B------:R-:W-:Y:S05]  /*7b00*/  BSYNC B0 ;  /* 0x0000000000007941 */ /* 0x000fea0003800000 */
.L_x_1791:
        /* <DEDUP_REMOVED lines=15> */
.L_x_1794:
[----:B------:R-:W-:Y:S05]  /*7c00*/  BSYNC B0 ;  /* 0x0000000000007941 */ /* 0x000fea0003800000 */
.L_x_1793:
        /* <DEDUP_REMOVED lines=15> */
.L_x_1796:
[----:B------:R-:W-:Y:S05]  /*7d00*/  BSYNC B0 ;  /* 0x0000000000007941 */ /* 0x000fea0003800000 */
.L_x_1795:
        /* <DEDUP_REMOVED lines=15> */
.L_x_1704:
[----:B------:R-:W-:-:S08]  /*7e00*/  NOP ;  /* 0x0000000000007918 */ /* 0x000fd00000000000 */
[----:B------:R-:W1:-:S00]  /*7e10*/  USETMAXREG.DEALLOC.CTAPOOL 0x18 ;  /* 0x00000018000079c8 */ /* 0x000e4000080e0500 */
        /* <DEDUP_REMOVED lines=19> */
.L_x_1798:
        /* <DEDUP_REMOVED lines=13> */
.L_x_1800:
[----:B------:R-:W-:-:S05]  /*8020*/  ULDC UR4, c[0x0][0x8bc] ;  /* 0x00022f0000047ab9 */ /* 0x000fca0000000800 */
.L_x_1799:
[----:B-1----:R-:W-:-:S04]  /*8030*/  USHF.L.U32 UR11, UR14, 0x7, URZ ;  /* 0x000000070e0b7899 */ /* 0x002fc8000800063f */
[----:B------:R-:W-:-:S04]  /*8040*/  UISETP.GE.AND UP0, UPT, UR11, UR4, UPT ;  /* 0x000000040b00728c */ /* 0x000fc8000bf06270 */
[----:B--2---:R-:W-:-:S06]  /*8050*/  USEL UR12, UR12, 0xffffffff, !UP0 ;  /* 0xffffffff0c0c7887 */ /* 0x004fcc000c000000 */
[----:B------:R-:W-:-:S13]  /*8060*/  ISETP.LE.AND P0, PT, RZ, UR12, PT ;  /* 0x0000000cff007c0c */ /* 0x000fda000bf03270 */
[----:B------:R-:W-:Y:S05]  /*8070*/  @!P0 BRA `(.L_x_1709) ;  /* 0x0000003800388947 */ /* 0x000fea0003800000 */
[----:B------:R-:W-:Y:S01]  /*8080*/  ULDC.64 UR4, c[0x0][0x770] ;  /* 0x0001dc0000047ab9 */ /* 0x000fe20000000a00 */
[----:B------:R-:W1:Y:S01]  /*8090*/  S2UR UR13, SR_CTAID.Y ;  /* 0x00000000000d79c3 */ /* 0x000e620000002600 */
[----:B------:R-:W-:Y:S01]  /*80a0*/  UISETP.NE.U32.AND UP0, UPT, UR4, URZ, UPT ;  /* 0x0000003f0400728c */ /* 0x000fe2000bf05070 */
[----:B------:R-:W-:-:S03]  /*80b0*/  ULDC.64 UR8, c[0x0][0x788] ;  /* 0x0001e20000087ab9 */ /* 0x000fc60000000a00 */
        /* <DEDUP_REMOVED lines=8> */
[----:B------:R-:W-:-:S04]  /*8140*/  UISETP.NE.U32.AND UP1, UPT, UR4, URZ, UPT ;  /* 0x0000003f0400728c */ /* 0x000fc8000bf25070 */
[----:B------:R-:W-:-:S06]  /*8150*/  UISETP.NE.AND.EX UP1, UPT, UR5, URZ, UPT, UP1 ;  /* 0x0000003f0500728c */ /* 0x000fcc000bf25310 */
[----:B------:R-:W-:-:S05]  /*8160*/  PLOP3.LUT P2, PT, PT, PT, UP1, 0x80, 0x0 ;  /* 0x000000000000781c */ /* 0x000fca0003f4f018 */
[----:B------:R-:W-:Y:S02]  /*8170*/  @UP1 ULDC.64 UR4, c[0x0][0x780] ;  /* 0x0001e00000041ab9 */ /* 0x000fe40000000a00 */
[----:B------:R-:W-:-:S06]  /*8180*/  @UP1 UIMAD.WIDE UR4, UR12, 0x4, UR4 ;  /* 0x000000040c0418a5 */ /* 0x000fcc000f8e0204 */
[----:B------:R-:W-:Y:S02]  /*8190*/  IMAD.U32 R4, RZ, RZ, UR4 ;  /* 0x00000004ff047e24 */ /* 0x000fe4000f8e00ff */
[----:B------:R-:W-:-:S05]  /*81a0*/  IMAD.U32 R5, RZ, RZ, UR5 ;  /* 0x00000005ff057e24 */ /* 0x000fca000f8e00ff */
[----:B------:R-:W3:Y:S01]  /*81b0*/  @P2 LDG.E R4, desc[UR46][R4.64] ;  /* 0x0000002e04042981 */ /* 0x000ee2000c1e1900 */
[----:B------:R-:W-:Y:S01]  /*81c0*/  PLOP3.LUT P0, PT, PT, PT, UP0, 0x80, 0x0 ;  /* 0x000000000000781c */ /* 0x000fe20003f0f008 */
[----:B-1----:R-:W-:-:S12]  /*81d0*/  USHF.R.S32.HI UR16, URZ, 0x1f, UR13 ;  /* 0x0000001f3f107899 */ /* 0x002fd8000801140d */
[----:B--2---:R-:W-:Y:S02]  /*81e0*/  @P0 R2UR UR4, R0 ;  /* 0x00000000000402ca */ /* 0x004fe400000e0000 */
[----:B------:R-:W-:Y:S01]  /*81f0*/  ISETP.NE.U32.AND P0, PT, RZ, UR8, PT ;  /* 0x00000008ff007c0c */ /* 0x000fe2000bf05070 */
[----:B------:R-:W-:-:S03]  /*8200*/  ULDC UR8, c[0x0][0x280] ;  /* 0x0000a00000087ab9 */ /* 0x000fc60000000800 */
[----:B------:R-:W-:-:S07]  /*8210*/  ISETP.NE.AND.EX P0, PT, RZ, UR9, PT, P0 ;  /* 0x00000009ff007c0c */ /* 0x000fce000bf05300 */
[----:B------:R-:W-:-:S04]  /*8220*/  @UP0 ULEA UR4, UR12, UR4, 0x6 ;  /* 0x000000040c040291 */ /* 0x000fc8000f8e303f */
[----:B------:R-:W-:-:S04]  /*8230*/  @UP0 USHF.R.S32.HI UR5, URZ, 0x1f, UR4 ;  /* 0x0000001f3f050899 */ /* 0x000fc80008011404 */
[----:B------:R-:W-:-:S04]  /*8240*/  @UP0 ULEA.HI UR5, UR5, UR4, URZ, 0x6 ;  /* 0x0000000405050291 */ /* 0x000fc8000f8f303f */
[----:B------:R-:W-:-:S04]  /*8250*/  @UP0 USHF.L.U32 UR5, UR5, 0x7, URZ ;  /* 0x0000000705050899 */ /* 0x000fc8000800063f */
[----:B------:R-:W-:Y:S01]  /*8260*/  @UP0 ULOP3.LUT UR7, UR5, 0xffffe000, URZ, 0xc0, !UPT ;  /* 0xffffe00005070892 */ /* 0x000fe2000f8ec03f */
[----:B---3--:R-:W-:-:S03]  /*8270*/  @P2 R2UR UR8, R4 ;  /* 0x00000000040822ca */ /* 0x008fc600000e0000 */
[----:B------:R-:W-:Y:S01]  /*8280*/  @UP0 USHF.R.S32.HI UR9, URZ, 0x1f, UR7 ;  /* 0x0000001f3f090899 */ /* 0x000fe20008011407 */
[----:B------:R-:W-:Y:S11]  /*8290*/  @P2 BRA `(.L_x_1801) ;  /* 0x0000000000142947 */ /* 0x000ff60003800000 */
[----:B------:R-:W-:Y:S05]  /*82a0*/  @!P1 BRA `(.L_x_1801) ;  /* 0x0000000000109947 */ /* 0x000fea0003800000 */
[----:B------:R-:W2:Y:S04]  /*82b0*/  LDG.E R5, desc[UR46][R2.64] ;  /* 0x0000002e02057981 */ /* 0x000ea8000c1e1900 */
[----:B------:R-:W2:Y:S02]  /*82c0*/  LDG.E R0, desc[UR46][R2.64+0x4] ;  /* 0x0000042e02007981 */ /* 0x000ea4000c1e1900 */
[----:B--2---:R-:W-:-:S05]  /*82d0*/  IMAD.IADD R0, R0, 0x1, -R5 ;  /* 0x0000000100007824 */ /* 0x004fca00078e0a05 */
[----:B------:R-:W-:-:S15]  /*82e0*/  R2UR UR8, R0 ;  /* 0x00000000000872ca */ /* 0x000fde00000e0000 */
.L_x_1801:
[----:B------:R-:W-:Y:S01]  /*82f0*/  UMOV UR4, URZ ;  /* 0x0000003f00047c82 */ /* 0x000fe20008000000 */
[----:B------:R-:W-:Y:S01]  /*8300*/  UMOV UR5, URZ ;  /* 0x0000003f00057c82 */ /* 0x000fe20008000000 */
[----:B------:R-:W-:Y:S01]  /*8310*/  ULDC UR6, c[0x0][0x290] ;  /* 0x0000a40000067ab9 */ /* 0x000fe20000000800 */
[----:B------:R-:W-:Y:S01]  /*8320*/  @UP0 UMOV UR4, UR7 ;  /* 0x0000000700040c82 */ /* 0x000fe20008000000 */
[----:B------:R-:W-:Y:S01]  /*8330*/  @UP0 UMOV UR5, UR9 ;  /* 0x0000000900050c82 */ /* 0x000fe20008000000 */
        /* <DEDUP_REMOVED lines=8> */
.L_x_1802:
        /* <DEDUP_REMOVED lines=9> */
[----:B------:R-:W2:Y:S02]  /*8450*/  LDG.E R5, desc[UR46][R2.64+0x4] ;  /* 0x0000042e02057981 */ /* 0x000ea4000c1e1900 */
[----:B--2---:R-:W-:-:S05]  /*8460*/  IMAD.IADD R0, R5, 0x1, -R0 ;  /* 0x0000000105007824 */ /* 0x004fca00078e0a00 */
[----:B------:R-:W-:-:S15]  /*8470*/  R2UR UR6, R0 ;  /* 0x00000000000672ca */ /* 0x000fde00000e0000 */
.L_x_1803:
[----:B------:R-:W-:Y:S01]  /*8480*/  UIADD3 UR7, -UR6, UR8, UR11 ;  /* 0x0000000806077290 */ /* 0x000fe2000fffe10b */
[----:B------:R-:W-:Y:S01]  /*8490*/  ISETP.LE.AND P0, PT, RZ, UR14, PT ;  /* 0x0000000eff007c0c */ /* 0x000fe2000bf03270 */
[----:B------:R-:W-:Y:S02]  /*84a0*/  ULDC UR9, c[0x0][0x74c] ;  /* 0x0001d30000097ab9 */ /* 0x000fe40000000800 */
[----:B------:R-:W-:Y:S02]  /*84b0*/  UIADD3 UR9, UR7, -UR9, URZ ;  /* 0x8000000907097290 */ /* 0x000fe4000fffe03f */
[----:B------:R-:W-:Y:S02]  /*84c0*/  UIADD3 UR7, UR8, 0x3f, URZ ;  /* 0x0000003f08077890 */ /* 0x000fe4000fffe03f */
[----:B------:R-:W-:-:S04]  /*84d0*/  USHF.R.S32.HI UR10, URZ, 0x1f, UR9 ;  /* 0x0000001f3f0a7899 */ /* 0x000fc80008011409 */
[----:B------:R-:W-:Y:S02]  /*84e0*/  ULEA.HI UR10, UR10, UR9, URZ, 0x6 ;  /* 0x000000090a0a7291 */ /* 0x000fe4000f8f303f */
[----:B------:R-:W-:Y:S02]  /*84f0*/  USHF.R.S32.HI UR9, URZ, 0x1f, UR7 ;  /* 0x0000001f3f097899 */ /* 0x000fe40008011407 */
[----:B------:R-:W-:Y:S02]  /*8500*/  USHF.R.S32.HI UR10, URZ, 0x6, UR10 ;  /* 0x000000063f0a7899 */ /* 0x000fe4000801140a */
[----:B------:R-:W-:Y:S02]  /*8510*/  ULEA.HI UR9, UR9, UR7, URZ, 0x6 ;  /* 0x0000000709097291 */ /* 0x000fe4000f8f303f */
[----:B------:R-:W-:Y:S02]  /*8520*/  UISETP.LT.AND UP1, UPT, URZ, UR10, UPT ;  /* 0x0000000a3f00728c */ /* 0x000fe4000bf21270 */
[----:B------:R-:W-:-:S02]  /*8530*/  USHF.R.S32.HI UR9, URZ, 0x6, UR9 ;  /* 0x000000063f097899 */ /* 0x000fc40008011409 */
[----:B------:R-:W-:-:S04]  /*8540*/  USEL UR7, URZ, UR10, !UP1 ;  /* 0x0000000a3f077287 */ /* 0x000fc8000c800000 */
[----:B------:R-:W-:Y:S01]  /*8550*/  IMAD.U32 R2, RZ, RZ, UR9 ;  /* 0x00000009ff027e24 */ /* 0x000fe2000f8e00ff */
[----:B------:R-:W-:Y:S07]  /*8560*/  @!P0 BRA `(.L_x_1804) ;  /* 0x00000000001c8947 */ /* 0x000fee0003800000 */
[----:B------:R-:W-:Y:S01]  /*8570*/  UIADD3 UR8, UR11, 0xbf, UR8 ;  /* 0x000000bf0b087890 */ /* 0x000fe2000fffe008 */
[----:B------:R-:W-:-:S03]  /*8580*/  ULDC UR9, c[0x0][0x748] ;  /* 0x0001d20000097ab9 */ /* 0x000fc60000000800 */
[----:B------:R-:W-:-:S04]  /*8590*/  UIADD3 UR8, UR8, UR9, -UR6 ;  /* 0x0000000908087290 */ /* 0x000fc8000fffe806 */
[----:B------:R-:W-:-:S04]  /*85a0*/  USHF.R.S32.HI UR6, URZ, 0x1f, UR8 ;  /* 0x0000001f3f067899 */ /* 0x000fc80008011408 */
[----:B------:R-:W-:-:S04]  /*85b0*/  ULEA.HI UR6, UR6, UR8, URZ, 0x6 ;  /* 0x0000000806067291 */ /* 0x000fc8000f8f303f */
[----:B------:R-:W-:-:S06]  /*85c0*/  USHF.R.S32.HI UR6, URZ, 0x6, UR6 ;  /* 0x000000063f067899 */ /* 0x000fcc0008011406 */
[----:B------:R-:W-:-:S07]  /*85d0*/  VIMNMX R2, R2, UR6, PT ;  /* 0x0000000602027c48 */ /* 0x000fce000bfe0100 */
.L_x_1804:
[----:B------:R-:W-:-:S13]  /*85e0*/  ISETP.GT.AND P0, PT, R2, UR7, PT ;  /* 0x0000000702007c0c */ /* 0x000fda000bf04270 */
[----:B------:R-:W-:Y:S05]  /*85f0*/  @!P0 BRA `(.L_x_1709) ;  /* 0x0000003000d88947 */ /* 0x000fea0003800000 */
[----:B------:R-:W-:Y:S01]  /*8600*/  ULDC.64 UR14, c[0x0][0x2d8] ;  /* 0x0000b600000e7ab9 */ /* 0x000fe20000000a00 */
[----:B------:R-:W-:Y:S01]  /*8610*/  VIADD R0, R2, -UR7 ;  /* 0x8000000702007c36 */ /* 0x000fe20008000000 */
[----:B------:R-:W-:Y:S02]  /*8620*/  UIMAD UR10, UR16, UR14, URZ ;  /* 0x0000000e100a72a4 */ /* 0x000fe4000f8e023f */
[----:B------:R-:W-:Y:S02]  /*8630*/  UIMAD.WIDE.U32 UR8, UR13, UR14, URZ ;  /* 0x0000000e0d0872a5 */ /* 0x000fe4000f8e003f */
[----:B------:R-:W-:Y:S01]  /*8640*/  USHF.R.S32.HI UR6, URZ, 0x1f, UR12 ;  /* 0x0000001f3f067899 */ /* 0x000fe2000801140c */
[----:B------:R-:W-:Y:S01]  /*8650*/  LOP3.LUT R0, R0, 0x1, RZ, 0xc0, !PT ;  /* 0x0000000100007812 */ /* 0x000fe200078ec0ff */
[----:B------:R-:W-:Y:S02]  /*8660*/  UIMAD UR13, UR13, UR15, UR10 ;  /* 0x0000000f0d0d72a4 */ /* 0x000fe4000f8e020a */
[----:B------:R-:W-:Y:S01]  /*8670*/  UIADD3 UR10, UP1, UR4, UR8, URZ ;  /* 0x00000008040a7290 */ /* 0x000fe2000ff3e03f */
[----:B------:R-:W-:Y:S01]  /*8680*/  ISETP.NE.U32.AND P1, PT, R0, 0x1, PT ;  /* 0x000000010000780c */ /* 0x000fe20003f25070 */
[----:B------:R-:W-:-:S02]  /*8690*/  UIADD3 UR13, UR9, UR13, URZ ;  /* 0x0000000d090d7290 */ /* 0x000fc4000fffe03f */
[----:B------:R-:W-:Y:S01]  /*86a0*/  USEL UR6, UR6, URZ, !UP0 ;  /* 0x0000003f06067287 */ /* 0x000fe2000c000000 */
[----:B------:R-:W-:Y:S01]  /*86b0*/  ULDC.64 UR26, c[0x0][0x2e0] ;  /* 0x0000b800001a7ab9 */ /* 0x000fe20000000a00 */
[----:B------:R-:W-:Y:S02]  /*86c0*/  USEL UR12, UR12, URZ, !UP0 ;  /* 0x0000003f0c0c7287 */ /* 0x000fe4000c000000 */
[----:B------:R-:W-:Y:S02]  /*86d0*/  UIADD3.X UR11, UR5, UR13, URZ, UP1, !UPT ;  /* 0x0000000d050b7290 */ /* 0x000fe40008ffe43f */
[----:B------:R-:W-:Y:S02]  /*86e0*/  UIMAD UR14, UR6, UR26, URZ ;  /* 0x0000001a060e72a4 */ /* 0x000fe4000f8e023f */
[----:B------:R-:W-:Y:S02]  /*86f0*/  UIMAD.WIDE.U32 UR10, UR12, UR26, UR10 ;  /* 0x0000001a0c0a72a5 */ /* 0x000fe4000f8e000a */
[----:B------:R-:W-:Y:S01]  /*8700*/  UIMAD UR14, UR12, UR27, UR14 ;  /* 0x0000001b0c0e72a4 */ /* 0x000fe2000f8e020e */
[----:B------:R-:W-:-:S03]  /*8710*/  ELECT P0, URZ, PT ;  /* 0x00000000003f782f */ /* 0x000fc60003800000 */
        /* <DEDUP_REMOVED lines=20> */
.L_x_1807:
[----:B------:R-:W-:Y:S05]  /*8860*/  BSYNC B0 ;  /* 0x0000000000007941 */ /* 0x000fea0003800000 */
.L_x_1806:
        /* <DEDUP_REMOVED lines=19> */
.L_x_1809:
[----:B------:R-:W-:Y:S05]  /*89a0*/  BSYNC B0 ;  /* 0x0000000000007941 */ /* 0x000fea0003800000 */
.L_x_1808:
[----:B------:R-:W-:Y:S06]  /*89b0*/  BAR.ARV 0xa, 0xa0 ;  /* 0x0282800000007b1d */ /* 0x000fec0000002000 */
[----:B------:R-:W-:Y:S04]  /*89c0*/  BSSY B0, `(.L_x_1810) ;  /* 0x0000003000007945 */ /* 0x000fe80003800000 */
[----:B------:R-:W-:Y:S05]  /*89d0*/  @!P0 BRA `(.L_x_1811) ;  /* 0x0000000000048947 */ /* 0x000fea0003800000 */
[----:B------:R-:W-:-:S04]  /*89e0*/  DEPBAR.LE SB0, 0x0 ;  /* 0x000080000000791a */ /* 0x000fc80000000000 */
.L_x_1811:
[----:B------:R-:W-:Y:S05]  /*89f0*/  BSYNC B0 ;  /* 0x0000000000007941 */ /* 0x000fea0003800000 */
.L_x_1810:
[----:B------:R-:W-:Y:S06]  /*8a00*/  BAR.ARV 0xb, 0xa0 ;  /* 0x02c2800000007b1d */ /* 0x000fec0000002000 */
[----:B------:R-:W-:Y:S01]  /*8a10*/  UIADD3 UR15, UR7, 0x1, URZ ;  /* 0x00000001070f7890 */ /* 0x000fe2000fffe03f */
[----:B------:R-:W-:Y:S11]  /*8a20*/  BRA `(.L_x_1812) ;  /* 0x0000000000047947 */ /* 0x000ff60003800000 */
.L_x_1805:
[----:B------:R-:W-:-:S05]  /*8a30*/  UMOV UR15, UR7 ;  /* 0x00000007000f7c82 */ /* 0x000fca0008000000 */
.L_x_1812:
[----:B------:R-:W-:-:S06]  /*8a40*/  UIADD3 UR6, UR7, 0x1, URZ ;  /* 0x0000000107067890 */ /* 0x000fcc000fffe03f */
[----:B------:R-:W-:-:S13]  /*8a50*/  ISETP.NE.AND P1, PT, R2, UR6, PT ;  /* 0x0000000602007c0c */ /* 0x000fda000bf25270 */
[----:B------:R-:W-:Y:S05]  /*8a60*/  @!P1 BRA `(.L_x_1709) ;  /* 0x0000002c00bc9947 */ /* 0x000fea0003800000 */
[----:B------:R-:W-:Y:S01]  /*8a70*/  UMOV UR16, UR8 ;  /* 0x0000000800107c82 */ /* 0x000fe20008000000 */
[----:B------:R-:W-:Y:S01]  /*8a80*/  UMOV UR17, UR13 ;  /* 0x0000000d00117c82 */ /* 0x000fe20008000000 */
[----:B------:R-:W-:Y:S01]  /*8a90*/  ULDC.64 UR18, c[0x0][0x2c0] ;  /* 0x0000b00000127ab9 */ /* 0x000fe20000000a00 */
[----:B------:R-:W-:Y:S01]  /*8aa0*/  UIMAD.WIDE.U32 UR16, UR12, UR26, UR16 ;  /* 0x0000001a0c1072a5 */ /* 0x000fe2000f8e0010 */
[----:B------:R-:W-:Y:S01]  /*8ab0*/  UMOV UR6, URZ ;  /* 0x0000003f00067c82 */ /* 0x000fe20008000000 */
[----:B------:R-:W-:Y:S02]  /*8ac0*/  ULDC.64 UR30, c[0x0][0x2c0] ;  /* 0x0000b000001e7ab9 */ /* 0x000fe40000000a00 */
[----:B------:R-:W-:-:S04]  /*8ad0*/  UIADD3 UR25, UP0, UR4, UR16, URZ ;  /* 0x0000001004197290 */ /* 0x000fc8000ff1e03f */
[----:B------:R-:W-:Y:S02]  /*8ae0*/  UIADD3.X UR16, UR5, UR14, UR17, UP0, !UPT ;  /* 0x0000000e05107290 */ /* 0x000fe400087fe411 */
[----:B------:R-:W-:Y:S02]  /*8af0*/  ULEA UR24, UP0, UR25, UR18, 0x2 ;  /* 0x0000001219187291 */ /* 0x000fe4000f80103f */
[----:B------:R-:W-:Y:S02]  /*8b00*/  USHF.L.U32 UR18, UR15, 0xd, URZ ;  /* 0x0000000d0f127899 */ /* 0x000fe4000800063f */
        /* <DEDUP_REMOVED lines=8> */
.L_x_1825:
        /* <DEDUP_REMOVED lines=11> */
[----:B------:R-:W-:Y:S02]  /*8c40*/  ULEA.HI.X.SX32 UR39, UR19, UR27, 0x1, UP0 ;  /* 0x0000001b13277291 */ /* 0x000fe400080f0e3f */
[----:B------:R-:W-:Y:S01]  /*8c50*/  ULEA UR36, UP0, UR37, UR30, 0x2 ;  /* 0x0000001e25247291 */ /* 0x000fe2000f80103f */
[----:B------:R-:W-:-:S03]  /*8c60*/  UMOV UR41, 0x14f00000 ;  /* 0x14f0000000297882 */ /* 0x000fc60000000000 */
[----:B------:R-:W-:Y:S02]  /*8c70*/  ULEA.HI.X UR37, UR37, UR31, UR39, 0x2, UP0 ;  /* 0x0000001f25257291 */ /* 0x000fe400080f1427 */
[----:B-1----:R-:W-:-:S03]  /*8c80*/  ULEA UR28, UR29, UR28, 0x18 ;  /* 0x0000001c1d1c7291 */ /* 0x002fc6000f8ec03f */
[----:B------:R-:W-:Y:S01]  /*8c90*/  UMOV UR29, 0x400 ;  /* 0x00000400001d7882 */ /* 0x000fe20000000000 */
[----:B------:R-:W-:-:S09]  /*8ca0*/  UIADD3 UR28, UR28, 0x10000, URZ ;  /* 0x000100001c1c7890 */ /* 0x000fd2000fffe03f */
[----:B------:R1:W-:Y:S02]  /*8cb0*/  UBLKRED.G.S.ADD.F32.RN [UR36], [UR28], UR29, desc[UR40] ;  /* 0x000028241c0073bb */ /* 0x0003e400080a141d */
[----:B-1----:R0:W-:Y:S02]  /*8cc0*/  UTMACMDFLUSH ;  /* 0x00000000000079b7 */ /* 0x0021e40000000000 */
.L_x_1814:
[----:B------:R-:W-:Y:S05]  /*8cd0*/  BSYNC B0 ;  /* 0x0000000000007941 */ /* 0x000fea0003800000 */
.L_x_1813:
        /* <DEDUP_REMOVED lines=13> */
.L_x_1816:
[----:B------:R-:W-:Y:S05]  /*8db0*/  BSYNC B0 ;  /* 0x0000000000007941 */ /* 0x000fea0003800000 */
.L_x_1815:
[----:B------:R-:W-:Y:S06]  /*8dc0*/  BAR.ARV 0xa, 0xa0 ;  /* 0x0282800000007b1d */ /* 0x000fec0000002000 */
[----:B------:R-:W-:Y:S04]  /*8dd0*/  BSSY B0, `(.L_x_1817) ;  /* 0x0000003000007945 */ /* 0x000fe80003800000 */
[----:B------:R-:W-:Y:S05]  /*8de0*/  @!P0 BRA `(.L_x_1818) ;  /* 0x0000000000048947 */ /* 0x000fea0003800000 */
[----:B------:R-:W-:-:S04]  /*8df0*/  DEPBAR.LE SB0, 0x0 ;  /* 0x000080000000791a */ /* 0x000fc80000000000 */
.L_x_1818:
[----:B------:R-:W-:Y:S05]  /*8e00*/  BSYNC B0 ;  /* 0x0000000000007941 */ /* 0x000fea0003800000 */
.L_x_1817:
        /* <DEDUP_REMOVED lines=13> */
.L_x_1820:
[----:B------:R-:W-:Y:S05]  /*8ee0*/  BSYNC B0 ;  /* 0x0000000000007941 */ /* 0x000fea0003800000 */
.L_x_1819:
        /* <DEDUP_REMOVED lines=13> */
.L_x_1822:
[----:B------:R-:W-:Y:S05]  /*8fc0*/  BSYNC B0 ;  /* 0x0000000000007941 */ /* 0x000fea0003800000 */
.L_x_1821:
[----:B------:R-:W-:Y:S01]  /*8fd0*/  UIADD3 UR15, UR15, 0x2, URZ ;  /* 0x000000020f0f7890 */ /* 0x000fe2000fffe03f */
[----:B------:R-:W-:Y:S06]  /*8fe0*/  BAR.ARV 0xa, 0xa0 ;  /* 0x0282800000007b1d */ /* 0x000fec0000002000 */
[----:B------:R-:W-:Y:S01]  /*8ff0*/  BSSY B0, `(.L_x_1823) ;  /* 0x0000004000007945 */ /* 0x000fe20003800000 */
[----:B------:R-:W-:-:S03]  /*9000*/  ISETP.LE.AND P1, PT, R2, UR15, PT ;  /* 0x0000000f02007c0c */ /* 0x000fc6000bf23270 */
[----:B------:R-:W-:Y:S10]  /*9010*/  @!P0 BRA `(.L_x_1824) ;  /* 0x0000000000048947 */ /* 0x000ff40003800000 */
[----:B------:R-:W-:-:S04]  /*9020*/  DEPBAR.LE SB0, 0x0 ;  /* 0x000080000000791a */ /* 0x000fc80000000000 */
.L_x_1824:
[----:B------:R-:W-:Y:S05]  /*9030*/  BSYNC B0 ;  /* 0x0000000000007941 */ /* 0x000fea0003800000 */
.L_x_1823:
[----:B------:R-:W-:Y:S06]  /*9040*/  BAR.ARV 0xb, 0xa0 ;  /* 0x02c2800000007b1d */ /* 0x000fec0000002000 */
[----:B------:R-:W-:Y:S02]  /*9050*/  UIADD3 UR19, UR19, 0x4000, URZ ;  /* 0x0000400013137890 */ /* 0x000fe4000fffe03f */
[----:B------:R-:W-:Y:S01]  /*9060*/  UIADD3 UR6, UR6, 0x4000, URZ ;  /* 0x0000400006067890 */ /* 0x000fe2000fffe03f */
[----:B------:R-:W-:Y:S11]  /*9070*/  @!P1 BRA `(.L_x_1825) ;  /* 0xfffffff800c49947 */ /* 0x000ff6000383ffff */
[----:B------:R-:W-:Y:S05]  /*9080*/  BRA `(.L_x_1709) ;  /* 0x0000002800347947 */ /* 0x000fea0003800000 */
.L_x_1797:
[----:B------:R-:W-:Y:S01]  /*9090*/  ULDC.64 UR4, c[0x0][0x8d8] ;  /* 0x0002360000047ab9 */ /* 0x000fe20000000a00 */
[----:B------:R-:W1:Y:S01]  /*90a0*/  S2UR UR21, SR_CTAID.X ;  /* 0x00000000001579c3 */ /* 0x000e620000002500 */
[----:B------:R-:W-:-:S04]  /*90b0*/  ISETP.NE.U32.AND P0, PT, RZ, UR4, PT ;  /* 0x00000004ff007c0c */ /* 0x000fc8000bf05070 */
[----:B------:R-:W-:-:S03]  /*90c0*/  ISETP.NE.AND.EX P0, PT, RZ, UR5, PT, P0 ;  /* 0x00000005ff007c0c */ /* 0x000fc6000bf05300 */
[----:B------:R-:W2:Y:S08]  /*90d0*/  S2UR UR13, SR_CTAID.Z ;  /* 0x00000000000d79c3 */ /* 0x000eb00000002700 */
[----:B------:R-:W3:Y:S02]  /*90e0*/  S2UR UR20, SR_CTAID.Y ;  /* 0x00000000001479c3 */ /* 0x000ee40000002600 */
        /* <DEDUP_REMOVED lines=8> */
.L_x_1826:
        /* <DEDUP_REMOVED lines=9> */
[----:B------:R-:W4:Y:S01]  /*9200*/  LDG.E R4, desc[UR46][R2.64+0x4] ;  /* 0x0000042e02047981 */ /* 0x000f22000c1e1900 */
[----:B--2---:R-:W-:Y:S02]  /*9210*/  R2UR UR4, R0 ;  /* 0x00000000000472ca */ /* 0x004fe400000e0000 */
[----:B----4-:R-:W-:-:S13]  /*9220*/  R2UR UR5, R4 ;  /* 0x00000000040572ca */ /* 0x010fda00000e0000 */
[----:B------:R-:W-:Y:S01]  /*9230*/  UIADD3 UR4, -UR4, UR5, URZ ;  /* 0x0000000504047290 */ /* 0x000fe2000fffe13f */
[----:B------:R-:W-:Y:S11]  /*9240*/  BRA `(.L_x_1827) ;  /* 0x0000000000047947 */ /* 0x000ff60003800000 */
.L_x_1828:
[----:B------:R-:W-:-:S05]  /*9250*/  ULDC UR4, c[0x0][0x8bc] ;  /* 0x00022f0000047ab9 */ /* 0x000fca0000000800 */
.L_x_1827:
[----:B-1----:R-:W-:Y:S01]  /*9260*/  USHF.L.U32 UR8, UR21, 0x7, URZ ;  /* 0x0000000715087899 */ /* 0x002fe2000800063f */
[----:B------:R-:W-:Y:S02]  /*9270*/  IMAD.MOV.U32 R10, RZ, RZ, 0x1 ;  /* 0x00000001ff0a7424 */ /* 0x000fe400078e00ff */
[----:B------:R-:W-:Y:S01]  /*9280*/  IMAD.MOV.U32 R0, RZ, RZ, RZ ;  /* 0x000000ffff007224 */ /* 0x000fe200078e00ff */
[----:B------:R-:W-:-:S04]  /*9290*/  UISETP.GE.AND UP0, UPT, UR8, UR4, UPT ;  /* 0x000000040800728c */ /* 0x000fc8000bf06270 */
[----:B--2---:R-:W-:-:S06]  /*92a0*/  USEL UR13, UR13, 0xffffffff, !UP0 ;  /* 0xffffffff0d0d7887 */ /* 0x004fcc000c000000 */
[----:B------:R-:W-:-:S13]  /*92b0*/  ISETP.LE.AND P0, PT, RZ, UR13, PT ;  /* 0x0000000dff007c0c */ /* 0x000fda000bf03270 */
[----:B------:R-:W-:Y:S05]  /*92c0*/  @!P0 BRA `(.L_x_1829) ;  /* 0x0000002400108947 */ /* 0x000fea0003800000 */
[----:B------:R-:W-:Y:S01]  /*92d0*/  ULDC.64 UR18, c[0x0][0x770] ;  /* 0x0001dc0000127ab9 */ /* 0x000fe20000000a00 */
[----:B------:R-:W-:Y:S01]  /*92e0*/  ULDC.64 UR14, c[0x0][0x770] ;  /* 0x0001dc00000e7ab9 */ /* 0x000fe20000000a00 */
[----:B------:R-:W-:Y:S02]  /*92f0*/  UISETP.NE.U32.AND UP1, UPT, UR18, URZ, UPT ;  /* 0x0000003f1200728c */ /* 0x000fe4000bf25070 */
[----:B------:R-:W-:Y:S02]  /*9300*/  UIMAD.WIDE UR14, UR13, 0x4, UR14 ;  /* 0x000000040d0e78a5 */ /* 0x000fe4000f8e020e */
[----:B------:R-:W-:Y:S01]  /*9310*/  UISETP.NE.AND.EX UP1, UPT, UR19, URZ, UPT, UP1 ;  /* 0x0000003f1300728c */ /* 0x000fe2000bf25310 */
[----:B------:R-:W-:Y:S01]  /*9320*/  ULDC.64 UR4, c[0x0][0x778] ;  /* 0x0001de0000047ab9 */ /* 0x000fe20000000a00 */
[----:B------:R-:W-:Y:S02]  /*9330*/  ULDC.64 UR6, c[0x0][0x780] ;  /* 0x0001e00000067ab9 */ /* 0x000fe40000000a00 */
[----:B------:R-:W-:Y:S01]  /*9340*/  IMAD.U32 R2, RZ, RZ, UR14 ;  /* 0x0000000eff027e24 */ /* 0x000fe2000f8e00ff */
[----:B------:R-:W-:Y:S01]  /*9350*/  ULDC.64 UR16, c[0x0][0x778] ;  /* 0x0001de0000107ab9 */ /* 0x000fe20000000a00 */
[----:B------:R-:W-:Y:S01]  /*9360*/  PLOP3.LUT P1, PT, PT, PT, UP1, 0x80, 0x0 ;  /* 0x000000000000781c */ /* 0x000fe20003f2f018 */
[----:B------:R-:W-:Y:S01]  /*9370*/  IMAD.U32 R3, RZ, RZ, UR15 ;  /* 0x0000000fff037e24 */ /* 0x000fe2000f8e00ff */
[----:B------:R-:W-:-:S02]  /*9380*/  UISETP.NE.U32.AND UP0, UPT, UR4, URZ, UPT ;  /* 0x0000003f0400728c */ /* 0x000fc4000bf05070 */
[----:B------:R-:W-:Y:S02]  /*9390*/  UISETP.NE.U32.AND UP2, UPT, UR6, URZ, UPT ;  /* 0x0000003f0600728c */ /* 0x000fe4000bf45070 */
[----:B------:R-:W-:Y:S02]  /*93a0*/  UISETP.NE.AND.EX UP0, UPT, UR5, URZ, UPT, UP0 ;  /* 0x0000003f0500728c */ /* 0x000fe4000bf05300 */
[----:B------:R-:W-:Y:S01]  /*93b0*/  UISETP.NE.AND.EX UP2, UPT, UR7, URZ, UPT, UP2 ;  /* 0x0000003f0700728c */ /* 0x000fe2000bf45320 */
[----:B------:R-:W-:-:S04]  /*93c0*/  ULDC.64 UR22, c[0x0][0x788] ;  /* 0x0001e20000167ab9 */ /* 0x000fc80000000a00 */
[----:B------:R-:W2:Y:S01]  /*93d0*/  @P1 LDG.E R6, desc[UR46][R2.64] ;  /* 0x0000002e02061981 */ /* 0x000ea2000c1e1900 */
[----:B------:R-:W-:Y:S01]  /*93e0*/  PLOP3.LUT P2, PT, PT, PT, UP0, 0x80, 0x0 ;  /* 0x000000000000781c */ /* 0x000fe20003f4f008 */
[----:B------:R-:W-:Y:S01]  /*93f0*/  UIMAD.WIDE UR16, UR13, 0x4, UR16 ;  /* 0x000000040d1078a5 */ /* 0x000fe2000f8e0210 */
[----:B------:R-:W-:Y:S01]  /*9400*/  PLOP3.LUT P3, PT, PT, PT, UP2, 0x80, 0x0 ;  /* 0x000000000000781c */ /* 0x000fe20003f6f028 */
[----:B------:R1:W4:Y:S02]  /*9410*/  @P1 LDG.E R0, desc[UR46][R2.64] ;  /* 0x0000002e02001981 */ /* 0x000324000c1e1900 */
[----:B------:R-:W-:Y:S02]  /*9420*/  @UP2 ULDC.64 UR4, c[0x0][0x780] ;  /* 0x0001e00000042ab9 */ /* 0x000fe40000000a00 */
[----:B------:R-:W-:Y:S01]  /*9430*/  @UP2 UIMAD.WIDE UR4, UR13, 0x4, UR4 ;  /* 0x000000040d0428a5 */ /* 0x000fe2000f8e0204 */
[----:B-1----:R-:W-:Y:S02]  /*9440*/  IMAD.U32 R2, RZ, RZ, UR16 ;  /* 0x00000010ff027e24 */ /* 0x002fe4000f8e00ff */
[----:B------:R-:W-:-:S05]  /*9450*/  IMAD.U32 R3, RZ, RZ, UR17 ;  /* 0x00000011ff037e24 */ /* 0x000fca000f8e00ff */
[----:B------:R1:W5:Y:S02]  /*9460*/  @P2 LDG.E R4, desc[UR46][R2.64] ;  /* 0x0000002e02042981 */ /* 0x000364000c1e1900 */
[----:B-1----:R-:W-:Y:S02]  /*9470*/  IMAD.U32 R2, RZ, RZ, UR4 ;  /* 0x00000004ff027e24 */ /* 0x002fe4000f8e00ff */
[----:B------:R-:W-:-:S05]  /*9480*/  IMAD.U32 R3, RZ, RZ, UR5 ;  /* 0x00000005ff037e24 */ /* 0x000fca000f8e00ff */
[----:B------:R-:W3:Y:S01]  /*9490*/  @P3 LDG.E R5, desc[UR46][R2.64] ;  /* 0x0000002e02053981 */ /* 0x000ee2000c1e1900 */
[----:B------:R-:W-:Y:S01]  /*94a0*/  ISETP.NE.U32.AND P0, PT, RZ, UR22, PT ;  /* 0x00000016ff007c0c */ /* 0x000fe2000bf05070 */
[----:B------:R-:W-:Y:S01]  /*94b0*/  UMOV UR7, URZ ;  /* 0x0000003f00077c82 */ /* 0x000fe20008000000 */
[----:B------:R-:W-:Y:S01]  /*94c0*/  UMOV UR11, URZ ;  /* 0x0000003f000b7c82 */ /* 0x000fe20008000000 */
[----:B------:R-:W-:Y:S01]  /*94d0*/  ULDC UR9, c[0x0][0x280] ;  /* 0x0000a00000097ab9 */ /* 0x000fe20000000800 */
[----:B------:R-:W-:Y:S02]  /*94e0*/  ISETP.NE.AND.EX P0, PT, RZ, UR23, PT, P0 ;  /* 0x00000017ff007c0c */ /* 0x000fe4000bf05300 */
[----:B--2---:R-:W-:Y:S02]  /*94f0*/  @P1 R2UR UR4, R6 ;  /* 0x00000000060412ca */ /* 0x004fe400000e0000 */
[----:B----4-:R-:W-:-:S11]  /*9500*/  @P1 R2UR UR7, R0 ;  /* 0x00000000000712ca */ /* 0x010fd600000e0000 */
[----:B------:R-:W-:-:S04]  /*9510*/  @UP1 ULEA UR4, UR13, UR4, 0x6 ;  /* 0x000000040d041291 */ /* 0x000fc8000f8e303f */
[----:B------:R-:W-:-:S04]  /*9520*/  @UP1 USHF.R.S32.HI UR5, URZ, 0x1f, UR4 ;  /* 0x0000001f3f051899 */ /* 0x000fc80008011404 */
[----:B------:R-:W-:Y:S01]  /*9530*/  @UP1 ULEA.HI UR5, UR5, UR4, URZ, 0x6 ;  /* 0x0000000405051291 */ /* 0x000fe2000f8f303f */
[----:B-----5:R-:W-:-:S03]  /*9540*/  @P2 R2UR UR11, R4 ;  /* 0x00000000040b22ca */ /* 0x020fc600000e0000 */
[----:B------:R-:W-:-:S04]  /*9550*/  @UP1 ULOP3.LUT UR6, UR5, 0xffffffc0, URZ, 0xc0, !UPT ;  /* 0xffffffc005061892 */ /* 0x000fc8000f8ec03f */
[----:B------:R-:W-:Y:S01]  /*9560*/  @UP1 USHF.R.S32.HI UR12, URZ, 0x1f, UR6 ;  /* 0x0000001f3f0c1899 */ /* 0x000fe20008011406 */
[----:B---3--:R-:W-:Y:S01]  /*9570*/  @P3 R2UR UR9, R5 ;  /* 0x00000000050932ca */ /* 0x008fe200000e0000 */
[----:B------:R-:W-:-:S14]  /*9580*/  @P3 BRA `(.L_x_1830) ;  /* 0x0000000000203947 */ /* 0x000fdc0003800000 */
[----:B------:R-:W-:Y:S05]  /*9590*/  @!P1 BRA `(.L_x_1830) ;  /* 0x00000000001c9947 */ /* 0x000fea0003800000 */
[----:B------:R-:W-:Y:S02]  /*95a0*/  IMAD.U32 R2, RZ, RZ, UR14 ;  /* 0x0000000eff027e24 */ /* 0x000fe4000f8e00ff */
[----:B------:R-:W-:-:S05]  /*95b0*/  IMAD.U32 R3, RZ, RZ, UR15 ;  /* 0x0000000fff037e24 */ /* 0x000fca000f8e00ff */
[----:B------:R-:W2:Y:S04]  /*95c0*/  LDG.E R0, desc[UR46][R2.64] ;  /* 0x0000002e02007981 */ /* 0x000ea8000c1e1900 */
[----:B------:R-:W3:Y:S01]  /*95d0*/  LDG.E R4, desc[UR46][R2.64+0x4] ;  /* 0x0000042e02047981 */ /* 0x000ee2000c1e1900 */
[----:B--2---:R-:W-:Y:S02]  /*95e0*/  R2UR UR4, R0 ;  /* 0x00000000000472ca */ /* 0x004fe400000e0000 */
[----:B---3--:R-:W-:-:S13]  /*95f0*/  R2UR UR9, R4 ;  /* 0x00000000040972ca */ /* 0x008fda00000e0000 */
[----:B------:R-:W-:-:S12]  /*9600*/  UIADD3 UR9, -UR4, UR9, URZ ;  /* 0x0000000904097290 */ /* 0x000fd8000fffe13f */
.L_x_1830:
        /* <DEDUP_REMOVED lines=13> */
.L_x_1831:
        /* <DEDUP_REMOVED lines=8> */
.L_x_1832:
        /* <DEDUP_REMOVED lines=9> */
[----:B------:R-:W-:-:S04]  /*97f0*/  ULEA.HI UR6, UR12, UR6, URZ, 0x6 ;  /* 0x000000060c067291 */ /* 0x000fc8000f8f303f */
[----:B------:R-:W-:Y:S01]  /*9800*/  VIMNMX R4, RZ, UR14, !PT ;  /* 0x0000000eff047c48 */ /* 0x000fe2000ffe0100 */
[----:B------:R-:W-:Y:S01]  /*9810*/  USHF.R.S32.HI UR6, URZ, 0x6, UR6 ;  /* 0x000000063f067899 */ /* 0x000fe20008011406 */
[----:B------:R-:W-:Y:S11]  /*9820*/  @!P0 BRA `(.L_x_1833) ;  /* 0x0000000000208947 */ /* 0x000ff60003800000 */
[----:B------:R-:W-:Y:S01]  /*9830*/  UIADD3 UR9, UR8, 0xbf, UR9 ;  /* 0x000000bf08097890 */ /* 0x000fe2000fffe009 */
[----:B------:R-:W-:-:S03]  /*9840*/  ULDC UR12, c[0x0][0x748] ;  /* 0x0001d200000c7ab9 */ /* 0x000fc60000000800 */
[----:B------:R-:W-:-:S04]  /*9850*/  UIADD3 UR9, UR9, UR12, -UR10 ;  /* 0x0000000c09097290 */ /* 0x000fc8000fffe80a */
[----:B------:R-:W-:-:S04]  /*9860*/  USHF.R.S32.HI UR10, URZ, 0x1f, UR9 ;  /* 0x0000001f3f0a7899 */ /* 0x000fc80008011409 */
[----:B------:R-:W-:-:S04]  /*9870*/  ULEA.HI UR10, UR10, UR9, URZ, 0x6 ;  /* 0x000000090a0a7291 */ /* 0x000fc8000f8f303f */
[----:B------:R-:W-:-:S04]  /*9880*/  USHF.R.S32.HI UR10, URZ, 0x6, UR10 ;  /* 0x000000063f0a7899 */ /* 0x000fc8000801140a */
[----:B------:R-:W-:-:S04]  /*9890*/  UISETP.LT.AND UP1, UPT, UR6, UR10, UPT ;  /* 0x0000000a0600728c */ /* 0x000fc8000bf21270 */
[----:B------:R-:W-:-:S12]  /*98a0*/  USEL UR6, UR6, UR10, UP1 ;  /* 0x0000000a06067287 */ /* 0x000fd80008800000 */
.L_x_1833:
[----:B------:R-:W-:Y:S01]  /*98b0*/  ISETP.LT.AND P0, PT, R4, UR6, PT ;  /* 0x0000000604007c0c */ /* 0x000fe2000bf01270 */
[----:B------:R-:W-:-:S12]  /*98c0*/  IMAD.MOV.U32 R0, RZ, RZ, RZ ;  /* 0x000000ffff007224 */ /* 0x000fd800078e00ff */
[----:B------:R-:W-:Y:S05]  /*98d0*/  @!P0 BRA `(.L_x_1829) ;  /* 0x0000001c008c8947 */ /* 0x000fea0003800000 */
[----:B------:R-:W-:Y:S01]  /*98e0*/  USHF.R.S32.HI UR10, URZ, 0x1f, UR20 ;  /* 0x0000001f3f0a7899 */ /* 0x000fe20008011414 */
[----:B------:R-:W-:Y:S01]  /*98f0*/  BSSY B0, `(.L_x_1829) ;  /* 0x00001e1000007945 */ /* 0x000fe20003800000 */
[----:B------:R-:W-:Y:S01]  /*9900*/  ULDC.64 UR16, c[0x0][0x718] ;  /* 0x0001c60000107ab9 */ /* 0x000fe20000000a00 */
[----:B------:R-:W-:Y:S01]  /*9910*/  UISETP.NE.U32.AND UP1, UPT, UR18, URZ, UPT ;  /* 0x0000003f1200728c */ /* 0x000fe2000bf25070 */
[----:B------:R-:W-:Y:S01]  /*9920*/  IMAD.MOV.U32 R0, RZ, RZ, RZ ;  /* 0x000000ffff007224 */ /* 0x000fe200078e00ff */
[----:B------:R-:W-:Y:S01]  /*9930*/  UIMAD UR9, UR10, UR16, URZ ;  /* 0x000000100a0972a4 */ /* 0x000fe2000f8e023f */
[----:B------:R-:W-:Y:S01]  /*9940*/  ULDC UR12, c[0x0][0x2e8] ;  /* 0x0000ba00000c7ab9 */ /* 0x000fe20000000800 */
[----:B------:R-:W-:Y:S01]  /*9950*/  UMOV UR14, UR4 ;  /* 0x00000004000e7c82 */ /* 0x000fe20008000000 */
[----:B------:R-:W-:Y:S01]  /*9960*/  UMOV UR15, UR5 ;  /* 0x00000005000f7c82 */ /* 0x000fe20008000000 */
[----:B------:R-:W-:Y:S02]  /*9970*/  UIMAD UR22, UR20, UR17, UR9 ;  /* 0x00000011141672a4 */ /* 0x000fe4000f8e0209 */
[----:B------:R-:W-:-:S02]  /*9980*/  UISETP.NE.AND.EX UP1, UPT, UR19, URZ, UPT, UP1 ;  /* 0x0000003f1300728c */ /* 0x000fc4000bf25310 */
[----:B------:R-:W-:Y:S02]  /*9990*/  USHF.R.S32.HI UR9, URZ, 0x1f, UR13 ;  /* 0x0000001f3f097899 */ /* 0x000fe4000801140d */
[----:B------:R-:W-:Y:S02]  /*99a0*/  UISETP.NE.AND UP2, UPT, UR12, 0x1, UPT ;  /* 0x000000010c00788c */ /* 0x000fe4000bf45270 */
[----:B------:R-:W-:Y:S01]  /*99b0*/  UIMAD.WIDE.U32 UR4, UR20, UR16, UR14 ;  /* 0x00000010140472a5 */ /* 0x000fe2000f8e000e */
[----:B------:R-:W-:Y:S01]  /*99c0*/  ULDC.64 UR18, c[0x0][0x730] ;  /* 0x0001cc0000127ab9 */ /* 0x000fe20000000a00 */
[----:B------:R-:W-:Y:S02]  /*99d0*/  USEL UR9, UR9, URZ, !UP1 ;  /* 0x0000003f09097287 */ /* 0x000fe4000c800000 */
[----:B------:R-:W-:Y:S01]  /*99e0*/  UIMAD UR10, UR10, UR18, URZ ;  /* 0x000000120a0a72a4 */ /* 0x000fe2000f8e023f */
[----:B------:R-:W-:Y:S01]  /*99f0*/  ELECT P0, URZ, PT ;  /* 0x00000000003f782f */ /* 0x000fe20003800000 */
[----:B------:R-:W-:Y:S01]  /*9a00*/  ULDC.64 UR16, c[0x0][0x720] ;  /* 0x0001c80000107ab9 */ /* 0x000fe20000000a00 */
[----:B------:R-:W-:-:S02]  /*9a10*/  USEL UR21, UR13, URZ, !UP1 ;  /* 0x0000003f0d157287 */ /* 0x000fc4000c800000 */
[----:B------:R-:W-:Y:S02]  /*9a20*/  UIADD3 UR23, UR5, UR22, URZ ;  /* 0x0000001605177290 */ /* 0x000fe4000fffe03f */
[----:B------:R-:W-:Y:S01]  /*9a30*/  UIMAD UR5, UR9, UR16, URZ ;  /* 0x00000010090572a4 */ /* 0x000fe2000f8e023f */
[----:B------:R-:W-:Y:S01]  /*9a40*/  UMOV UR22, UR4 ;  /* 0x0000000400167c82 */ /* 0x000fe20008000000 */
[----:B------:R-:W-:Y:S02]  /*9a50*/  UIMAD.WIDE.U32 UR14, UR20, UR18, UR14 ;  /* 0x00000012140e72a5 */ /* 0x000fe4000f8e000e */
[----:B------:R-:W-:Y:S02]  /*9a60*/  UIMAD UR10, UR20, UR19, UR10 ;  /* 0x00000013140a72a4 */ /* 0x000fe4000f8e020a */
[----:B------:R-:W-:Y:S01]  /*9a70*/  UIMAD.WIDE.U32 UR22, UR16, UR21, UR22 ;  /* 0x00000015101672a5 */ /* 0x000fe2000f8e0016 */
[----:B------:R-:W-:Y:S02]  /*9a80*/  ULDC.64 UR18, c[0x0][0x738] ;  /* 0x0001ce0000127ab9 */ /* 0x000fe40000000a00 */
[----:B------:R-:W-:Y:S01]  /*9a90*/  @UP2 ULDC UR16, c[0x0][0x2ec] ;  /* 0x0000bb0000102ab9 */ /* 0x000fe20000000800 */
[----:B------:R-:W-:-:S02]  /*9aa0*/  UIMAD UR5, UR17, UR21, UR5 ;  /* 0x00000015110572a4 */ /* 0x000fc4000f8e0205 */
[----:B------:R-:W-:Y:S02]  /*9ab0*/  UIADD3 UR15, UR15, UR10, URZ ;  /* 0x0000000a0f0f7290 */ /* 0x000fe4000fffe03f */
[----:B------:R-:W-:Y:S02]  /*9ac0*/  UIMAD UR9, UR9, UR18, URZ ;  /* 0x00000012090972a4 */ /* 0x000fe4000f8e023f */
[----:B------:R-:W-:Y:S02]  /*9ad0*/  UIMAD.WIDE.U32 UR16, UR20, UR16, URZ ;  /* 0x00000010141072a5 */ /* 0x000fe4000f8e003f */
[----:B------:R-:W-:Y:S01]  /*9ae0*/  UIADD3 UR11, UR8, UR11, URZ ;  /* 0x0000000b080b7290 */ /* 0x000fe2000fffe03f */
[----:B------:R-:W-:Y:S02]  /*9af0*/  UMOV UR12, UR20 ;  /* 0x00000014000c7c82 */ /* 0x000fe40008000000 */
[----:B------:R-:W-:Y:S01]  /*9b00*/  @UP2 ULDC UR8, c[0x0][0x2f0] ;  /* 0x0000bc0000082ab9 */ /* 0x000fe20000000800 */
[----:B------:R-:W-:-:S02]  /*9b10*/  UIMAD UR4, UR19, UR21, UR9 ;  /* 0x00000015130472a4 */ /* 0x000fc4000f8e0209 */
[----:B------:R-:W-:Y:S02]  /*9b20*/  UIMAD.WIDE.U32 UR14, UR18, UR21, UR14 ;  /* 0x00000015120e72a5 */ /* 0x000fe4000f8e000e */
[----:B------:R-:W-:Y:S02]  /*9b30*/  USEL UR13, UR13, URZ, !UP0 ;  /* 0x0000003f0d0d7287 */ /* 0x000fe4000c000000 */
        /* <DEDUP_REMOVED lines=9> */
.L_x_1863:
        /* <DEDUP_REMOVED lines=15> */
.L_x_1836:
[----:B------:R-:W-:Y:S01]  /*9cc0*/  R2UR UR19, R4 ;  /* 0x00000000041372ca */ /* 0x000fe200000e0000 */
[----:B------:R-:W2:Y:S01]  /*9cd0*/  LDC.64 R12, c[0x0][0x198] ;  /* 0x00006600ff0c7b82 */ /* 0x000ea20000000a00 */
        /* <DEDUP_REMOVED lines=9> */
[----:B------:R-:W-:Y:S01]  /*9d70*/  UMOV UR10, 0x10 ;  /* 0x00000010000a7882 */ /* 0x000fe20000000000 */
[----:B------:R-:W-:Y:S01]  /*9d80*/  UMOV UR50, 0x0 ;  /* 0x0000000000327882 */ /* 0x000fe20000000000 */
[----:B------:R-:W-:Y:S01]  /*9d90*/  USHF.L.U32 UR19, UR19, 0x6, URZ ;  /* 0x0000000613137899 */ /* 0x000fe2000800063f */
[----:B------:R-:W-:Y:S01]  /*9da0*/  IMAD.MOV.U32 R16, RZ, RZ, RZ ;  /* 0x000000ffff107224 */ /* 0x000fe200078e00ff */
[----:B------:R-:W-:Y:S01]  /*9db0*/  UMOV UR51, 0x10000000 ;  /* 0x1000000000337882 */ /* 0x000fe20000000000 */
[----:B------:R-:W-:Y:S01]  /*9dc0*/  UMOV UR42, 0x40 ;  /* 0x00000040002a7882 */ /* 0x000fe20000000000 */
[----:B------:R-:W-:-:S02]  /*9dd0*/  UIADD3 UR8, UP0, UR19, UR22, URZ ;  /* 0x0000001613087290 */ /* 0x000fc4000ff1e03f */
[----:B------:R-:W-:Y:S01]  /*9de0*/  IMAD.U32 R3, RZ, RZ, UR19 ;  /* 0x00000013ff037e24 */ /* 0x000fe2000f8e00ff */
[----:B------:R-:W-:Y:S01]  /*9df0*/  UIADD3 UR19, UR19, UR7, URZ ;  /* 0x0000000713137290 */ /* 0x000fe2000fffe03f */
[----:B------:R-:W-:Y:S02]  /*9e00*/  UMOV UR43, UR11 ;  /* 0x0000000b002b7c82 */ /* 0x000fe40008000000 */
[----:B------:R-:W-:Y:S01]  /*9e10*/  PLOP3.LUT P1, PT, PT, PT, UP0, 0x80, 0x0 ;  /* 0x000000000000781c */ /* 0x000fe20003f2f008 */
[----:B-1----:R-:W-:Y:S01]  /*9e20*/  IMAD.U32 R0, RZ, RZ, UR8 ;  /* 0x00000008ff007e24 */ /* 0x002fe2000f8e00ff */
[----:B------:R-:W-:Y:S01]  /*9e30*/  R2UR UR8, R15 ;  /* 0x000000000f0872ca */ /* 0x000fe200000e0000 */
[----:B--2---:R-:W-:Y:S01]  /*9e40*/  IMAD.MOV.U32 R7, RZ, RZ, R12 ;  /* 0x000000ffff077224 */ /* 0x004fe200078e000c */
[----:B------:R-:W-:Y:S01]  /*9e50*/  LEA.HI.X.SX32 R3, R3, R14, 0x1, P1 ;  /* 0x0000000e03037211 */ /* 0x000fe200008f0eff */
[----:B------:R-:W-:Y:S01]  /*9e60*/  IMAD.MOV.U32 R6, RZ, RZ, R13 ;  /* 0x000000ffff067224 */ /* 0x000fe200078e000d */
[C---:B------:R-:W-:Y:S01]  /*9e70*/  LEA R2, P1, R0.reuse, R9, 0x2 ;  /* 0x0000000900027211 */ /* 0x040fe200078210ff */
[----:B------:R-:W-:Y:S01]  /*9e80*/  UMOV UR27, UR19 ;  /* 0x00000013001b7c82 */ /* 0x000fe20008000000 */
[----:B------:R-:W-:Y:S01]  /*9e90*/  UMOV UR44, UR12 ;  /* 0x0000000c002c7c82 */ /* 0x000fe20008000000 */
[----:B------:R-:W-:Y:S01]  /*9ea0*/  UMOV UR45, UR13 ;  /* 0x0000000d002d7c82 */ /* 0x000fe20008000000 */
[----:B------:R-:W-:-:S02]  /*9eb0*/  LEA.HI.X R0, R0, R8, R3, 0x2, P1 ;  /* 0x0000000800007211 */ /* 0x000fc400008f1403 */
[----:B------:R-:W-:Y:S02]  /*9ec0*/  R2UR UR32, R2 ;  /* 0x00000000022072ca */ /* 0x000fe400000e0000 */
[----:B------:R-:W-:Y:S01]  /*9ed0*/  R2UR UR33, R0 ;  /* 0x00000000002172ca */ /* 0x000fe200000e0000 */
[----:B------:R-:W-:Y:S01]  /*9ee0*/  UIADD3 UR16, UR8, 0x18000, URZ ;  /* 0x0001800008107890 */ /* 0x000fe2000fffe03f */
[C---:B------:R-:W-:Y:S01]  /*9ef0*/  IADD3 R0, P1, R7.reuse, 0x2f0, RZ ;  /* 0x000002f007007810 */ /* 0x040fe20007f3e0ff */
[----:B------:R-:W-:Y:S02]  /*9f00*/  UIADD3 UR17, UR8, 0x30810, URZ ;  /* 0x0003081008117890 */ /* 0x000fe4000fffe03f */
[----:B------:R-:W-:Y:S01]  /*9f10*/  UIADD3 UR24, UR8, 0x1a000, URZ ;  /* 0x0001a00008187890 */ /* 0x000fe2000fffe03f */
[----:B------:R-:W-:Y:S01]  /*9f20*/  R2UR UR30, R0 ;  /* 0x00000000001e72ca */ /* 0x000fe200000e0000 */
[----:B------:R-:W-:Y:S01]  /*9f30*/  UIADD3 UR52, UR8, 0x28000, URZ ;  /* 0x0002800008347890 */ /* 0x000fe2000fffe03f */
[----:B------:R-:W-:Y:S01]  /*9f40*/  IADD3 R0, P2, R7, 0x3f0, RZ ;  /* 0x000003f007007810 */ /* 0x000fe20007f5e0ff */
[----:B------:R-:W-:Y:S01]  /*9f50*/  UIADD3 UR9, UR8, 0x30800, URZ ;  /* 0x0003080008097890 */ /* 0x000fe2000fffe03f */
[----:B------:R-:W-:-:S02]  /*9f60*/  UMOV UR25, UR17 ;  /* 0x0000001100197c82 */ /* 0x000fc40008000000 */
[----:B------:R-:W-:Y:S01]  /*9f70*/  R2UR UR48, R0 ;  /* 0x00000000003072ca */ /* 0x000fe200000e0000 */
[--C-:B------:R-:W-:Y:S01]  /*9f80*/  IMAD.X R0, RZ, RZ, R6.reuse, P1 ;  /* 0x000000ffff007224 */ /* 0x100fe200008e0606 */
[----:B------:R-:W-:Y:S01]  /*9f90*/  IADD3 R2, P1, R7, 0xf0, RZ ;  /* 0x000000f007027810 */ /* 0x000fe20007f3e0ff */
[----:B------:R-:W-:Y:S01]  /*9fa0*/  UMOV UR53, UR17 ;  /* 0x0000001100357c82 */ /* 0x000fe20008000000 */
[----:B------:R-:W-:Y:S02]  /*9fb0*/  UIADD3 UR40, UR8, 0x4000, URZ ;  /* 0x0000400008287890 */ /* 0x000fe4000fffe03f */
[----:B------:R-:W-:Y:S01]  /*9fc0*/  R2UR UR34, R2 ;  /* 0x00000000022272ca */ /* 0x000fe200000e0000 */
[--C-:B------:R-:W-:Y:S01]  /*9fd0*/  IMAD.X R3, RZ, RZ, R6.reuse, P1 ;  /* 0x000000ffff037224 */ /* 0x100fe200008e0606 */
[----:B------:R-:W-:Y:S01]  /*9fe0*/  R2UR UR31, R0 ;  /* 0x00000000001f72ca */ /* 0x000fe200000e0000 */
[----:B------:R-:W-:Y:S01]  /*9ff0*/  IMAD.X R0, RZ, RZ, R6, P2 ;  /* 0x000000ffff007224 */ /* 0x000fe200010e0606 */
[----:B------:R-:W-:-:S02]  /*a000*/  UMOV UR41, UR9 ;  /* 0x0000000900297c82 */ /* 0x000fc40008000000 */
[----:B------:R-:W-:Y:S02]  /*a010*/  R2UR UR35, R3 ;  /* 0x00000000032372ca */ /* 0x000fe400000e0000 */
[----:B------:R-:W-:Y:S01]  /*a020*/  R2UR UR49, R0 ;  /* 0x00000000003172ca */ /* 0x000fe200000e0000 */
[----:B------:R-:W-:-:S10]  /*a030*/  IMAD.MOV.U32 R0, RZ, RZ, 0x10000 ;  /* 0x00010000ff007424 */ /* 0x000fd400078e00ff */
[----:B------:R-:W-:Y:S01]  /*a040*/  UTMALDG.4D [UR16], [UR34], desc[UR36] ;  /* 0x00002410220075b4 */ /* 0x000fe20008019000 */
[----:B------:R-:W-:Y:S01]  /*a050*/  UTMALDG.4D [UR24], [UR34], desc[UR36] ;  /* 0x00002418220075b4 */ /* 0x000fe20008019000 */
[----:B------:R1:W-:Y:S01]  /*a060*/  UBLKCP.S.G [UR52], [UR32], UR10 ;  /* 0x00000034200073ba */ /* 0x0003e2000800020a */
[----:B------:R2:W-:Y:S02]  /*a070*/  SYNCS.ARRIVE.TRANS64 RZ, [R15+URZ+0x30800], R0 ;  /* 0x030800000fff79a7 */ /* 0x0005e4000800003f */
[----:B--2---:R-:W-:-:S04]  /*a080*/  IMAD.U32 R0, RZ, RZ, UR6 ;  /* 0x00000006ff007e24 */ /* 0x004fc8000f8e00ff */
[----:B------:R-:W-:Y:S01]  /*a090*/  VIADD R5, R0, 0xffffffff ;  /* 0xffffffff00057836 */ /* 0x000fe20000000000 */
[----:B-1----:R-:W-:Y:S02]  /*a0a0*/  UIADD3 UR32, UR8, 0x8000, URZ ;  /* 0x0000800008207890 */ /* 0x002fe4000fffe03f */
[----:B------:R-:W-:Y:S02]  /*a0b0*/  UIADD3 UR24, UR8, 0xc000, URZ ;  /* 0x0000c00008187890 */ /* 0x000fe4000fffe03f */
[----:B------:R1:W-:Y:S01]  /*a0c0*/  STL [R1], R5 ;  /* 0x0000000501007387 */ /* 0x0003e20000100800 */
[----:B------:R-:W-:Y:S01]  /*a0d0*/  ISETP.GE.AND P1, PT, R4, R5, PT ;  /* 0x000000050400720c */ /* 0x000fe20003f26270 */
[----:B------:R-:W-:Y:S01]  /*a0e0*/  UMOV UR10, UR18 ;  /* 0x00000012000a7c82 */ /* 0x000fe20008000000 */
[----:B------:R-:W-:Y:S01]  /*a0f0*/  UMOV UR35, UR11 ;  /* 0x0000000b00237c82 */ /* 0x000fe20008000000 */
[----:B------:R-:W-:Y:S01]  /*a100*/  UMOV UR36, UR12 ;  /* 0x0000000c00247c82 */ /* 0x000fe20008000000 */
[----:B------:R-:W-:Y:S01]  /*a110*/  UMOV UR37, UR13 ;  /* 0x0000000d00257c82 */ /* 0x000fe20008000000 */
[----:B------:R1:W-:Y:S01]  /*a120*/  UTMALDG.4D [UR8], [UR30], desc[UR50] ;  /* 0x000032081e0075b4 */ /* 0x0003e20008019000 */
[----:B------:R-:W-:Y:S01]  /*a130*/  UMOV UR34, UR18 ;  /* 0x0000001200227c82 */ /* 0x000fe20008000000 */
[----:B------:R-:W-:Y:S01]  /*a140*/  UMOV UR33, UR9 ;  /* 0x0000000900217c82 */ /* 0x000fe20008000000 */
[----:B------:R-:W-:Y:S01]  /*a150*/  UMOV UR27, UR11 ;  /* 0x0000000b001b7c82 */ /* 0x000fe20008000000 */
[----:B------:R-:W-:Y:S01]  /*a160*/  UMOV UR28, UR12 ;  /* 0x0000000c001c7c82 */ /* 0x000fe20008000000 */
[----:B------:R-:W-:Y:S01]  /*a170*/  UMOV UR29, UR13 ;  /* 0x0000000d001d7c82 */ /* 0x000fe20008000000 */
[----:B------:R-:W-:Y:S01]  /*a180*/  UMOV UR25, UR9 ;  /* 0x0000000900197c82 */ /* 0x000fe20008000000 */
[----:B------:R1:W-:Y:S01]  /*a190*/  UTMALDG.4D [UR40], [UR30], desc[UR50] ;  /* 0x000032281e0075b4 */ /* 0x0003e20008019000 */
[----:B------:R1:W-:Y:S01]  /*a1a0*/  UTMALDG.4D [UR32], [UR48], desc[UR50] ;  /* 0x00003220300075b4 */ /* 0x0003e20008019000 */
[----:B------:R1:W-:Y:S02]  /*a1b0*/  UTMALDG.4D [UR24], [UR48], desc[UR50] ;  /* 0x00003218300075b4 */ /* 0x0003e40008019000 */
[----:B-1----:R-:W-:Y:S05]  /*a1c0*/  @P1 BRA `(.L_x_1837) ;  /* 0x0000001000701947 */ /* 0x002fea0003800000 */
[----:B------:R-:W-:Y:S01]  /*a1d0*/  R2UR UR8, R4 ;  /* 0x00000000040872ca */ /* 0x000fe200000e0000 */
[----:B------:R-:W-:Y:S01]  /*a1e0*/  UIADD3 UR9, UR6, -0x2, URZ ;  /* 0xfffffffe06097890 */ /* 0x000fe2000fffe03f */
[----:B------:R-:W-:-:S05]  /*a1f0*/  IMAD.MOV.U32 R10, RZ, RZ, 0x1 ;  /* 0x00000001ff0a7424 */ /* 0x000fca00078e00ff */
[----:B------:R-:W-:-:S06]  /*a200*/  ISETP.NE.AND P1, PT, R4, UR9, PT ;  /* 0x0000000904007c0c */ /* 0x000fcc000bf25270 */
[----:B------:R-:W-:-:S04]  /*a210*/  ULOP3.LUT UR8, URZ, UR8, URZ, 0x33, !UPT ;  /* 0x000000083f087292 */ /* 0x000fc8000f8e333f */
[----:B------:R-:W-:-:S06]  /*a220*/  UIADD3 UR8, UR8, UR6, URZ ;  /* 0x0000000608087290 */ /* 0x000fcc000fffe03f */
[----:B------:R-:W-:-:S05]  /*a230*/  IMAD.U32 R0, RZ, RZ, UR8 ;  /* 0x00000008ff007e24 */ /* 0x000fca000f8e00ff */
[----:B------:R-:W-:Y:S01]  /*a240*/  LOP3.LUT R5, R0, 0x1, RZ, 0xc0, !PT ;  /* 0x0000000100057812 */ /* 0x000fe200078ec0ff */
[----:B------:R-:W-:-:S04]  /*a250*/  IMAD.MOV.U32 R0, RZ, RZ, R4 ;  /* 0x000000ffff007224 */ /* 0x000fc800078e0004 */
[----:B------:R1:W-:Y:S01]  /*a260*/  STL [R1+0x4], R5 ;  /* 0x0000040501007387 */ /* 0x0003e20000100800 */
[----:B------:R-:W-:Y:S05]  /*a270*/  @!P1 BRA `(.L_x_1838) ;  /* 0x0000000800d89947 */ /* 0x000fea0003800000 */
[----:B------:R-:W-:Y:S01]  /*a280*/  R2UR UR9, R5 ;  /* 0x00000000050972ca */ /* 0x000fe200000e0000 */
[----:B------:R-:W-:Y:S02]  /*a290*/  IMAD.MOV.U32 R0, RZ, RZ, R4 ;  /* 0x000000ffff007224 */ /* 0x000fe400078e0004 */
[----:B------:R-:W-:-:S10]  /*a2a0*/  IMAD.MOV.U32 R10, RZ, RZ, 0x1 ;  /* 0x00000001ff0a7424 */ /* 0x000fd400078e00ff */
[----:B------:R-:W-:-:S06]  /*a2b0*/  UIADD3 UR8, UR8, -UR9, URZ ;  /* 0x8000000908087290 */ /* 0x000fcc000fffe03f */
[----:B------:R-:W-:-:S07]  /*a2c0*/  IMAD.U32 R17, RZ, RZ, UR8 ;  /* 0x00000008ff117e24 */ /* 0x000fce000f8e00ff */
.L_x_1847:
[----:B-123--:R-:W-:-:S04]  /*a2d0*/  SHF.L.U32 R18, R10, 0x1f, RZ ;  /* 0x0000001f0a127819 */ /* 0x00efc800000006ff */
[----:B------:R-:W2:Y:S02]  /*a2e0*/  SYNCS.PHASECHK.TRANS64.TRYWAIT P1, [R15+URZ+0x30840], R18 ;  /* 0x030840120f0075a7 */ /* 0x000ea4000802017f */
[----:B--2---:R-:W-:Y:S05]  /*a2f0*/  @!P1 BRA `(.L_x_1839) ;  /* 0x00000018000c9947 */ /* 0x004fea0003800000 */
.L_x_1864:
[----:B------:R-:W-:Y:S05]  /*a300*/  @P0 BRA `(.L_x_1840) ;  /* 0x00000000001c0947 */ /* 0x000fea0003800000 */
[----:B------:R-:W3:Y:S02]  /*a310*/  S2R R2, SR_TID.X ;  /* 0x0000000000027919 */ /* 0x000ee40000002100 */
[----:B---3--:R-:W-:Y:S01]  /*a320*/  LOP3.LUT R3, R2, 0x1f, RZ, 0xc0, !PT ;  /* 0x0000001f02037812 */ /* 0x008fe200078ec0ff */
[----:B------:R-:W-:-:S03]  /*a330*/  IMAD.MOV.U32 R2, RZ, RZ, 0x4100 ;  /* 0x00004100ff027424 */ /* 0x000fc600078e00ff */
[----:B------:R-:W-:Y:S01]  /*a340*/  ISETP.NE.AND P1, PT, R3, RZ, PT ;  /* 0x000000ff0300720c */ /* 0x000fe20003f25270 */
[----:B------:R3:W-:-:S12]  /*a350*/  SYNCS.ARRIVE.TRANS64 RZ, [R15+URZ+0x30830], R2 ;  /* 0x030830020fff79a7 */ /* 0x0007d8000800003f */
[----:B---3--:R-:W-:Y:S05]  /*a360*/  @!P1 BRA `(.L_x_1840) ;  /* 0x0000000000049947 */ /* 0x008fea0003800000 */
[----:B------:R-:W-:Y:S01]  /*a370*/  BPT.TRAP 0x1 ;  /* 0x000000040000795c */ /* 0x000fe20000300000 */
.L_x_1840:
        /* <DEDUP_REMOVED lines=8> */
[----:B-1----:R-:W1:Y:S01]  /*a400*/  LDC.64 R4, c[0x0][0x198] ;  /* 0x00006600ff047b82 */ /* 0x002e620000000a00 */
        /* <DEDUP_REMOVED lines=15> */
[----:B-1----:R-:W-:Y:S02]  /*a500*/  IMAD.MOV.U32 R7, RZ, RZ, R4 ;  /* 0x000000ffff077224 */ /* 0x002fe400078e0004 */
        /* <DEDUP_REMOVED lines=11> */
[----:B-1-3--:R-:W-:Y:S05]  /*a5c0*/  @!P1 BRA `(.L_x_1841) ;  /* 0x00000014006c9947 */ /* 0x00afea0003800000 */
.L_x_1865:
        /* <DEDUP_REMOVED lines=8> */
.L_x_1842:
[----:B------:R-:W-:Y:S01]  /*a650*/  VIADD R19, R19, 0x40 ;  /* 0x0000004013137836 */ /* 0x000fe20000000000 */
[----:B------:R-:W-:Y:S01]  /*a660*/  ULDC.64 UR8, c[0x0][0x700] ;  /* 0x0001c00000087ab9 */ /* 0x000fe20000000a00 */
[----:B------:R-:W-:Y:S01]  /*a670*/  R2UR UR32, R15 ;  /* 0x000000000f2072ca */ /* 0x000fe200000e0000 */
[----:B------:R-:W-:Y:S01]  /*a680*/  IMAD.U32 R9, RZ, RZ, UR8 ;  /* 0x00000008ff097e24 */ /* 0x000fe2000f8e00ff */
[----:B------:R-:W-:Y:S01]  /*a690*/  UMOV UR30, 0x0 ;  /* 0x00000000001e7882 */ /* 0x000fe20000000000 */
[C---:B------:R-:W-:Y:S01]  /*a6a0*/  IADD3 R2, P1, R19.reuse, UR22, RZ ;  /* 0x0000001613027c10 */ /* 0x040fe2000ff3e0ff */
[----:B------:R-:W-:Y:S01]  /*a6b0*/  IMAD.U32 R8, RZ, RZ, UR9 ;  /* 0x00000009ff087e24 */ /* 0x000fe2000f8e00ff */
[----:B------:R-:W-:Y:S01]  /*a6c0*/  SHF.R.S32.HI R20, RZ, 0x1f, R19 ;  /* 0x0000001fff147819 */ /* 0x000fe20000011413 */
[----:B------:R-:W-:Y:S01]  /*a6d0*/  VIADD R21, R19, UR7 ;  /* 0x0000000713157c36 */ /* 0x000fe20008000000 */
[----:B------:R-:W-:Y:S01]  /*a6e0*/  LEA R3, P2, R2, R9, 0x2 ;  /* 0x0000000902037211 */ /* 0x000fe200078410ff */
[----:B------:R-:W-:Y:S01]  /*a6f0*/  UMOV UR31, 0x14f00000 ;  /* 0x14f00000001f7882 */ /* 0x000fe20000000000 */
[----:B------:R-:W-:Y:S01]  /*a700*/  UMOV UR26, URZ ;  /* 0x0000003f001a7c82 */ /* 0x000fe20008000000 */
[----:B------:R-:W-:Y:S01]  /*a710*/  UMOV UR28, UR20 ;  /* 0x00000014001c7c82 */ /* 0x000fe20008000000 */
[----:B------:R-:W-:Y:S01]  /*a720*/  R2UR UR34, R3 ;  /* 0x00000000032272ca */ /* 0x000fe200000e0000 */
[----:B------:R-:W-:Y:S01]  /*a730*/  IMAD.X R3, R20, 0x1, R14, P1 ;  /* 0x0000000114037824 */ /* 0x000fe200008e060e */
[----:B------:R-:W-:Y:S01]  /*a740*/  R2UR UR27, R21 ;  /* 0x00000000151b72ca */ /* 0x000fe200000e0000 */
[----:B------:R-:W-:-:S02]  /*a750*/  UIADD3 UR24, UR32, 0x1c000, URZ ;  /* 0x0001c00020187890 */ /* 0x000fc4000fffe03f */
[----:B------:R-:W-:Y:S01]  /*a760*/  UIADD3 UR25, UR32, 0x30818, URZ ;  /* 0x0003081820197890 */ /* 0x000fe2000fffe03f */
        /* <DEDUP_REMOVED lines=19> */
.L_x_1866:
[----:B------:R-:W-:Y:S05]  /*a8a0*/  @P0 BRA `(.L_x_1844) ;  /* 0x00000000001c0947 */ /* 0x000fea0003800000 */
[----:B-123--:R-:W-:-:S04]  /*a8b0*/  IMAD.MOV.U32 R18, RZ, RZ, 0x4100 ;  /* 0x00004100ff127424 */ /* 0x00efc800078e00ff */
[----:B------:R1:W-:Y:S02]  /*a8c0*/  SYNCS.ARRIVE.TRANS64 RZ, [R15+URZ+0x30838], R18 ;  /* 0x030838120fff79a7 */ /* 0x0003e4000800003f */
[----:B-1----:R-:W1:Y:S02]  /*a8d0*/  S2R R18, SR_TID.X ;  /* 0x0000000000127919 */ /* 0x002e640000002100 */
[----:B-1----:R-:W-:-:S04]  /*a8e0*/  LOP3.LUT R18, R18, 0x1f, RZ, 0xc0, !PT ;  /* 0x0000001f12127812 */ /* 0x002fc800078ec0ff */
[----:B------:R-:W-:-:S13]  /*a8f0*/  ISETP.NE.AND P1, PT, R18, RZ, PT ;  /* 0x000000ff1200720c */ /* 0x000fda0003f25270 */
[----:B------:R-:W-:Y:S05]  /*a900*/  @!P1 BRA `(.L_x_1844) ;  /* 0x0000000000049947 */ /* 0x000fea0003800000 */
[----:B------:R-:W-:Y:S01]  /*a910*/  BPT.TRAP 0x1 ;  /* 0x000000040000795c */ /* 0x000fe20000300000 */
.L_x_1844:
[----:B------:R-:W-:Y:S01]  /*a920*/  IADD3 R19, P1, R19, UR14, RZ ;  /* 0x0000000e13137c10 */ /* 0x000fe2000ff3e0ff */
[----:B------:R-:W-:Y:S01]  /*a930*/  UMOV UR30, 0x0 ;  /* 0x00000000001e7882 */ /* 0x000fe20000000000 */
[----:B------:R-:W-:Y:S01]  /*a940*/  R2UR UR32, R15 ;  /* 0x000000000f2072ca */ /* 0x000fe200000e0000 */
[----:B------:R-:W-:Y:S01]  /*a950*/  UMOV UR31, 0x14f00000 ;  /* 0x14f00000001f7882 */ /* 0x000fe20000000000 */
[----:B------:R-:W-:Y:S01]  /*a960*/  R2UR UR27, R21 ;  /* 0x00000000151b72ca */ /* 0x000fe200000e0000 */
[----:B------:R-:W-:Y:S01]  /*a970*/  IMAD.X R20, R20, 0x1, R11, P1 ;  /* 0x0000000114147824 */ /* 0x000fe200008e060b */
[C---:B------:R-:W-:Y:S01]  /*a980*/  LEA R12, P1, R19.reuse, R12, 0x2 ;  /* 0x0000000c130c7211 */ /* 0x040fe200078210ff */
        /* <DEDUP_REMOVED lines=22> */
[----:B------:R-:W5:Y:S02]  /*aaf0*/  SYNCS.PHASECHK.TRANS64.TRYWAIT P1, [R15+URZ+0x30820], R4 ;  /* 0x030820040f0075a7 */ /* 0x000f64000802017f */
[----:B----45:R-:W-:Y:S05]  /*ab00*/  @!P1 BRA `(.L_x_1845) ;  /* 0x0000001000449947 */ /* 0x030fea0003800000 */
.L_x_1868:
[----:B------:R-:W-:Y:S05]  /*ab10*/  @P0 BRA `(.L_x_1846) ;  /* 0x00000000001c0947 */ /* 0x000fea0003800000 */
[----:B------:R-:W5:Y:S01]  /*ab20*/  S2R R5, SR_TID.X ;  /* 0x0000000000057919 */ /* 0x000f620000002100 */
[----:B----4-:R-:W-:-:S04]  /*ab30*/  IMAD.MOV.U32 R4, RZ, RZ, 0x4100 ;  /* 0x00004100ff047424 */ /* 0x010fc800078e00ff */
[----:B------:R4:W-:Y:S01]  /*ab40*/  SYNCS.ARRIVE.TRANS64 RZ, [R15+URZ+0x30810], R4 ;  /* 0x030810040fff79a7 */ /* 0x0009e2000800003f */
[----:B-----5:R-:W-:-:S04]  /*ab50*/  LOP3.LUT R5, R5, 0x1f, RZ, 0xc0, !PT ;  /* 0x0000001f05057812 */ /* 0x020fc800078ec0ff */
[----:B------:R-:W-:-:S13]  /*ab60*/  ISETP.NE.AND P1, PT, R5, RZ, PT ;  /* 0x000000ff0500720c */ /* 0x000fda0003f25270 */
[----:B----4-:R-:W-:Y:S05]  /*ab70*/  @!P1 BRA `(.L_x_1846) ;  /* 0x0000000000049947 */ /* 0x010fea0003800000 */
[----:B------:R-:W-:Y:S01]  /*ab80*/  BPT.TRAP 0x1 ;  /* 0x000000040000795c */ /* 0x000fe20000300000 */
.L_x_1846:
        /* <DEDUP_REMOVED lines=11> */
[----:B------:R-:W-:Y:S02]  /*ac40*/  UIADD3 UR10, UR10, 0x2, URZ ;  /* 0x000000020a0a7890 */ /* 0x000fe4000fffe03f */
[----:B------:R-:W-:Y:S02]  /*ac50*/  UIADD3 UR24, UR32, 0x18000, URZ ;  /* 0x0001800020187890 */ /* 0x000fe4000fffe03f */
[----:B------:R-:W-:Y:S02]  /*ac60*/  USHF.L.U32 UR27, UR10, 0x6, URZ ;  /* 0x000000060a1b7899 */ /* 0x000fe4000800063f */
[----:B------:R-:W-:Y:S02]  /*ac70*/  UIADD3 UR25, UR32, 0x30810, URZ ;  /* 0x0003081020197890 */ /* 0x000fe4000fffe03f */
[----:B------:R-:W-:Y:S02]  /*ac80*/  UIADD3 UR8, UP0, UR27, UR22, URZ ;  /* 0x000000161b087290 */ /* 0x000fe4000ff1e03f */
[----:B------:R-:W-:Y:S01]  /*ac90*/  IMAD.U32 R5, RZ, RZ, UR27 ;  /* 0x0000001bff057e24 */ /* 0x000fe2000f8e00ff */
[----:B------:R-:W-:-:S02]  /*aca0*/  UIADD3 UR27, UR27, UR7, URZ ;  /* 0x000000071b1b7290 */ /* 0x000fc4000fffe03f */
[----:B------:R-:W-:Y:S01]  /*acb0*/  UIADD3 UR16, UR32, 0x1a000, URZ ;  /* 0x0001a00020107890 */ /* 0x000fe2000fffe03f */
[----:B------:R-:W-:Y:S01]  /*acc0*/  IMAD.U32 R0, RZ, RZ, UR8 ;  /* 0x00000008ff007e24 */ /* 0x000fe2000f8e00ff */
[----:B------:R-:W-:Y:S01]  /*acd0*/  PLOP3.LUT P2, PT, PT, PT, UP0, 0x80, 0x0 ;  /* 0x000000000000781c */ /* 0x000fe20003f4f008 */
[----:B------:R-:W-:Y:S01]  /*ace0*/  UIADD3 UR32, UR32, 0x28000, URZ ;  /* 0x0002800020207890 */ /* 0x000fe2000fffe03f */
[----:B------:R-:W-:Y:S01]  /*acf0*/  R2UR UR8, R2 ;  /* 0x00000000020872ca */ /* 0x000fe200000e0000 */
[----:B------:R-:W-:Y:S01]  /*ad00*/  UMOV UR17, UR25 ;  /* 0x0000001900117c82 */ /* 0x000fe20008000000 */
[----:B----4-:R-:W-:Y:S01]  /*ad10*/  LEA R4, P1, R0, R9, 0x2 ;  /* 0x0000000900047211 */ /* 0x010fe200078210ff */
[----:B------:R-:W-:Y:S01]  /*ad20*/  UMOV UR19, UR27 ;  /* 0x0000001b00137c82 */ /* 0x000fe20008000000 */
[----:B------:R-:W-:Y:S01]  /*ad30*/  LEA.HI.X.SX32 R5, R5, R14, 0x1, P2 ;  /* 0x0000000e05057211 */ /* 0x000fe200010f0eff */
[----:B------:R-:W-:Y:S01]  /*ad40*/  UMOV UR33, UR25 ;  /* 0x0000001900217c82 */ /* 0x000fe20008000000 */
[----:B------:R-:W-:-:S02]  /*ad50*/  R2UR UR36, R4 ;  /* 0x00000000042472ca */ /* 0x000fc400000e0000 */
[----:B------:R-:W-:Y:S02]  /*ad60*/  LEA.HI.X R0, R0, R8, R5, 0x2, P1 ;  /* 0x0000000800007211 */ /* 0x000fe400008f1405 */
[----:B------:R-:W-:Y:S02]  /*ad70*/  ISETP.NE.AND P1, PT, R17, RZ, PT ;  /* 0x000000ff1100720c */ /* 0x000fe40003f25270 */
[----:B------:R-:W-:Y:S01]  /*ad80*/  R2UR UR37, R0 ;  /* 0x00000000002572ca */ /* 0x000fe200000e0000 */
[----:B------:R4:W-:Y:S01]  /*ad90*/  UTMALDG.4D [UR24], [UR8], desc[UR30] ;  /* 0x00001e18080075b4 */ /* 0x0009e20008019000 */
[----:B------:R-:W-:Y:S01]  /*ada0*/  IMAD.U32 R0, RZ, RZ, UR10 ;  /* 0x0000000aff007e24 */ /* 0x000fe2000f8e00ff */
[----:B------:R4:W-:Y:S10]  /*adb0*/  UTMALDG.4D [UR16], [UR8], desc[UR30] ;  /* 0x00001e10080075b4 */ /* 0x0009f40008019000 */
[----:B------:R4:W-:Y:S02]  /*adc0*/  UBLKCP.S.G [UR32], [UR36], UR34 ;  /* 0x00000020240073ba */ /* 0x0009e40008000222 */
[----:B----4-:R-:W-:Y:S05]  /*add0*/  @P1 BRA `(.L_x_1847) ;  /* 0xfffffff4003c1947 */ /* 0x010fea000383ffff */
.L_x_1838:
[----:B------:R-:W4:Y:S02]  /*ade0*/  LDL.LU R4, [R1+0x4] ;  /* 0x0000040001047983 */ /* 0x000f240000300800 */
[----:B----4-:R-:W-:Y:S02]  /*adf0*/  ISETP.NE.AND P1, PT, R4, RZ, PT ;  /* 0x000000ff0400720c */ /* 0x010fe40003f25270 */
[----:B------:R4:W5:Y:S11]  /*ae00*/  LDL R4, [R1] ;  /* 0x0000000001047983 */ /* 0x0009760000100800 */
[----:B----4-:R-:W-:Y:S05]  /*ae10*/  @!P1 BRA `(.L_x_1837) ;  /* 0x00000004005c9947 */ /* 0x010fea0003800000 */
[----:B------:R-:W-:-:S04]  /*ae20*/  SHF.L.U32 R12, R10, 0x1f, RZ ;  /* 0x0000001f0a0c7819 */ /* 0x000fc800000006ff */
[----:B------:R-:W4:Y:S02]  /*ae30*/  SYNCS.PHASECHK.TRANS64.TRYWAIT P1, [R15+URZ+0x30840], R12 ;  /* 0x0308400c0f0075a7 */ /* 0x000f24000802017f */
[----:B----4-:R-:W-:Y:S05]  /*ae40*/  @!P1 BRA `(.L_x_1848) ;  /* 0x0000000c008c9947 */ /* 0x010fea0003800000 */
.L_x_1869:
[----:B------:R-:W-:Y:S05]  /*ae50*/  @P0 BRA `(.L_x_1849) ;  /* 0x00000000001c0947 */ /* 0x000fea0003800000 */
[----:B-----5:R-:W1:Y:S02]  /*ae60*/  S2R R4, SR_TID.X ;  /* 0x0000000000047919 */ /* 0x020e640000002100 */
[----:B-1----:R-:W-:Y:S01]  /*ae70*/  LOP3.LUT R5, R4, 0x1f, RZ, 0xc0, !PT ;  /* 0x0000001f04057812 */ /* 0x002fe200078ec0ff */
[----:B------:R-:W-:-:S03]  /*ae80*/  IMAD.MOV.U32 R4, RZ, RZ, 0x4100 ;  /* 0x00004100ff047424 */ /* 0x000fc600078e00ff */
[----:B------:R-:W-:Y:S01]  /*ae90*/  ISETP.NE.AND P1, PT, R5, RZ, PT ;  /* 0x000000ff0500720c */ /* 0x000fe20003f25270 */
[----:B------:R1:W-:-:S12]  /*aea0*/  SYNCS.ARRIVE.TRANS64 RZ, [R15+URZ+0x30830], R4 ;  /* 0x030830040fff79a7 */ /* 0x0003d8000800003f */
[----:B-1----:R-:W-:Y:S05]  /*aeb0*/  @!P1 BRA `(.L_x_1849) ;  /* 0x0000000000049947 */ /* 0x002fea0003800000 */
[----:B------:R-:W-:Y:S01]  /*aec0*/  BPT.TRAP 0x1 ;  /* 0x000000040000795c */ /* 0x000fe20000300000 */
.L_x_1849:
[----:B-1---5:R-:W1:Y:S01]  /*aed0*/  LDC.64 R4, c[0x0][0x728] ;  /* 0x0001ca00ff047b82 */ /* 0x022e620000000a00 */
        /* <DEDUP_REMOVED lines=16> */
[----:B-1----:R-:W-:Y:S01]  /*afe0*/  LEA R4, P2, R13, R4, 0x2 ;  /* 0x000000040d047211 */ /* 0x002fe200078410ff */
        /* <DEDUP_REMOVED lines=16> */
.L_x_1870:
[----:B------:R-:W-:Y:S05]  /*b0f0*/  @P0 BRA `(.L_x_1851) ;  /* 0x00000000001c0947 */ /* 0x000fea0003800000 */
[----:B------:R-:W2:Y:S02]  /*b100*/  S2R R4, SR_TID.X ;  /* 0x0000000000047919 */ /* 0x000ea40000002100 */
[----:B--2---:R-:W-:Y:S01]  /*b110*/  LOP3.LUT R5, R4, 0x1f, RZ, 0xc0, !PT ;  /* 0x0000001f04057812 */ /* 0x004fe200078ec0ff */
[----:B------:R-:W-:-:S03]  /*b120*/  IMAD.MOV.U32 R4, RZ, RZ, 0x4100 ;  /* 0x00004100ff047424 */ /* 0x000fc600078e00ff */
[----:B------:R-:W-:Y:S01]  /*b130*/  ISETP.NE.AND P0, PT, R5, RZ, PT ;  /* 0x000000ff0500720c */ /* 0x000fe20003f05270 */
[----:B------:R2:W-:-:S12]  /*b140*/  SYNCS.ARRIVE.TRANS64 RZ, [R15+URZ+0x30818], R4 ;  /* 0x030818040fff79a7 */ /* 0x0005d8000800003f */
[----:B--2---:R-:W-:Y:S05]  /*b150*/  @!P0 BRA `(.L_x_1851) ;  /* 0x0000000000048947 */ /* 0x004fea0003800000 */
[----:B------:R-:W-:Y:S01]  /*b160*/  BPT.TRAP 0x1 ;  /* 0x000000040000795c */ /* 0x000fe20000300000 */
.L_x_1851:
[----:B------:R2:W5:Y:S01]  /*b170*/  LDL.LU R4, [R1] ;  /* 0x0000000001047983 */ /* 0x0005620000300800 */
[----:B------:R-:W-:Y:S01]  /*b180*/  R2UR UR27, R0 ;  /* 0x00000000001b72ca */ /* 0x000fe200000e0000 */
[----:B------:R-:W-:Y:S01]  /*b190*/  UMOV UR30, 0x0 ;  /* 0x00000000001e7882 */ /* 0x000fe20000000000 */
[----:B------:R-:W-:Y:S01]  /*b1a0*/  R2UR UR32, R15 ;  /* 0x000000000f2072ca */ /* 0x000fe200000e0000 */
[----:B------:R-:W-:Y:S01]  /*b1b0*/  UMOV UR31, 0x14f00000 ;  /* 0x14f00000001f7882 */ /* 0x000fe20000000000 */
[----:B------:R-:W-:Y:S01]  /*b1c0*/  R2UR UR9, R3 ;  /* 0x00000000030972ca */ /* 0x000fe200000e0000 */
[----:B------:R-:W-:Y:S01]  /*b1d0*/  UMOV UR26, URZ ;  /* 0x0000003f001a7c82 */ /* 0x000fe20008000000 */
[----:B------:R-:W-:Y:S01]  /*b1e0*/  UMOV UR28, UR20 ;  /* 0x00000014001c7c82 */ /* 0x000fe20008000000 */
[----:B------:R-:W-:Y:S01]  /*b1f0*/  UMOV UR29, UR21 ;  /* 0x00000015001d7c82 */ /* 0x000fe20008000000 */
[----:B------:R-:W-:Y:S01]  /*b200*/  UMOV UR18, 0x40 ;  /* 0x0000004000127882 */ /* 0x000fe20000000000 */
[----:B------:R-:W-:-:S04]  /*b210*/  UMOV UR10, 0x10 ;  /* 0x00000010000a7882 */ /* 0x000fc80000000000 */
[----:B------:R-:W-:Y:S02]  /*b220*/  UIADD3 UR27, UR27, 0x40, URZ ;  /* 0x000000401b1b7890 */ /* 0x000fe4000fffe03f */
[----:B------:R-:W-:Y:S02]  /*b230*/  UIADD3 UR24, UR32, 0x1c000, URZ ;  /* 0x0001c00020187890 */ /* 0x000fe4000fffe03f */
[----:B------:R-:W-:Y:S02]  /*b240*/  UIADD3 UR8, UP0, UR27, UR22, URZ ;  /* 0x000000161b087290 */ /* 0x000fe4000ff1e03f */
[----:B------:R-:W-:Y:S01]  /*b250*/  IMAD.U32 R5, RZ, RZ, UR27 ;  /* 0x0000001bff057e24 */ /* 0x000fe2000f8e00ff */
[----:B------:R-:W-:Y:S02]  /*b260*/  UIADD3 UR25, UR32, 0x30818, URZ ;  /* 0x0003081820197890 */ /* 0x000fe4000fffe03f */
[----:B------:R-:W-:Y:S01]  /*b270*/  UIADD3 UR27, UR27, UR7, URZ ;  /* 0x000000071b1b7290 */ /* 0x000fe2000fffe03f */
[----:B------:R-:W-:Y:S01]  /*b280*/  PLOP3.LUT P0, PT, PT, PT, UP0, 0x80, 0x0 ;  /* 0x000000000000781c */ /* 0x000fe20003f0f008 */
[----:B------:R-:W-:Y:S01]  /*b290*/  IMAD.U32 R0, RZ, RZ, UR8 ;  /* 0x00000008ff007e24 */ /* 0x000fe2000f8e00ff */
[----:B------:R-:W-:Y:S01]  /*b2a0*/  R2UR UR8, R2 ;  /* 0x00000000020872ca */ /* 0x000fe200000e0000 */
[----:B------:R-:W-:Y:S01]  /*b2b0*/  UIADD3 UR16, UR32, 0x1e000, URZ ;  /* 0x0001e00020107890 */ /* 0x000fe2000fffe03f */
[----:B------:R-:W-:Y:S01]  /*b2c0*/  LEA.HI.X.SX32 R5, R5, R14, 0x1, P0 ;  /* 0x0000000e05057211 */ /* 0x000fe200000f0eff */
[----:B------:R-:W-:Y:S01]  /*b2d0*/  UIADD3 UR32, UR32, 0x28100, URZ ;  /* 0x0002810020207890 */ /* 0x000fe2000fffe03f */
[C---:B------:R-:W-:Y:S01]  /*b2e0*/  LEA R9, P0, R0.reuse, R9, 0x2 ;  /* 0x0000000900097211 */ /* 0x040fe200078010ff */
[----:B------:R-:W-:Y:S01]  /*b2f0*/  UMOV UR17, UR25 ;  /* 0x0000001900117c82 */ /* 0x000fe20008000000 */
[----:B------:R-:W-:Y:S01]  /*b300*/  UMOV UR19, UR27 ;  /* 0x0000001b00137c82 */ /* 0x000fe20008000000 */
[----:B------:R-:W-:Y:S01]  /*b310*/  UMOV UR33, UR25 ;  /* 0x0000001900217c82 */ /* 0x000fe20008000000 */
[----:B------:R-:W-:-:S02]  /*b320*/  LEA.HI.X R8, R0, R8, R5, 0x2, P0 ;  /* 0x0000000800087211 */ /* 0x000fc400000f1405 */
[----:B------:R-:W-:Y:S02]  /*b330*/  R2UR UR34, R9 ;  /* 0x00000000092272ca */ /* 0x000fe400000e0000 */
[----:B------:R-:W-:Y:S01]  /*b340*/  R2UR UR35, R8 ;  /* 0x00000000082372ca */ /* 0x000fe200000e0000 */
[----:B------:R2:W-:Y:S01]  /*b350*/  UTMALDG.4D [UR24], [UR8], desc[UR30] ;  /* 0x00001e18080075b4 */ /* 0x0005e20008019000 */
[----:B------:R2:W-:Y:S11]  /*b360*/  UTMALDG.4D [UR16], [UR8], desc[UR30] ;  /* 0x00001e10080075b4 */ /* 0x0005f60008019000 */
[----:B------:R2:W-:Y:S02]  /*b370*/  UBLKCP.S.G [UR32], [UR34], UR10 ;  /* 0x00000020220073ba */ /* 0x0005e4000800020a */
[----:B--2---:R-:W-:-:S07]  /*b380*/  IMAD.MOV.U32 R16, RZ, RZ, 0x1 ;  /* 0x00000001ff107424 */ /* 0x004fce00078e00ff */
.L_x_1837:
[----:B------:R-:W1:Y:S01]  /*b390*/  S2R R0, SR_TID.X ;  /* 0x0000000000007919 */ /* 0x000e620000002100 */
[----:B------:R-:W-:Y:S01]  /*b3a0*/  IMAD R3, R16, 0x8, R15 ;  /* 0x0000000810037824 */ /* 0x000fe200078e020f */
[----:B-1----:R-:W-:Y:S02]  /*b3b0*/  LOP3.LUT R2, R0, 0x7f, RZ, 0xc0, !PT ;  /* 0x0000007f00027812 */ /* 0x002fe400078ec0ff */
[----:B------:R-:W-:Y:S02]  /*b3c0*/  SHF.L.U32 R0, R10, 0x1f, RZ ;  /* 0x0000001f0a007819 */ /* 0x000fe400000006ff */
[----:B------:R-:W-:Y:S02]  /*b3d0*/  ISETP.NE.AND P1, PT, R2, RZ, PT ;  /* 0x000000ff0200720c */ /* 0x000fe40003f25270 */
[----:B------:R-:W1:Y:S02]  /*b3e0*/  SYNCS.PHASECHK.TRANS64.TRYWAIT P0, [R3+URZ+0x30840], R0 ;  /* 0x03084000030075a7 */ /* 0x000e64000800017f */
[----:B-1----:R-:W-:Y:S09]  /*b3f0*/  @!P0 BRA `(.L_x_1852) ;  /* 0x0000000800488947 */ /* 0x002ff20003800000 */
.L_x_1871:
[----:B------:R-:W-:Y:S05]  /*b400*/  @P1 BRA `(.L_x_1853) ;  /* 0x0000000000181947 */ /* 0x000fea0003800000 */
[----:B------:R-:W1:Y:S01]  /*b410*/  S2R R2, SR_TID.X ;  /* 0x0000000000027919 */ /* 0x000e620000002100 */
[----:B------:R-:W-:-:S04]  /*b420*/  IMAD.MOV.U32 R0, RZ, RZ, 0x4100 ;  /* 0x00004100ff007424 */ /* 0x000fc800078e00ff */
[----:B------:R1:W-:Y:S02]  /*b430*/  SYNCS.ARRIVE.TRANS64 RZ, [R3+URZ+0x30830], R0 ;  /* 0x0308300003ff79a7 */ /* 0x0003e4000800003f */
[----:B-1----:R-:W-:-:S13]  /*b440*/  LOP3.LUT P0, RZ, R2, 0x1f, RZ, 0xc0, !PT ;  /* 0x0000001f02ff7812 */ /* 0x002fda000780c0ff */
[----:B------:R-:W-:Y:S05]  /*b450*/  @!P0 BRA `(.L_x_1853) ;  /* 0x0000000000048947 */ /* 0x000fea0003800000 */
[----:B------:R-:W-:Y:S01]  /*b460*/  BPT.TRAP 0x1 ;  /* 0x000000040000795c */ /* 0x000fe20000300000 */
.L_x_1853:
[----:B-----5:R-:W-:Y:S01]  /*b470*/  R2UR UR27, R4 ;  /* 0x00000000041b72ca */ /* 0x020fe200000e0000 */
[C-C-:B------:R-:W-:Y:S01]  /*b480*/  IMAD R0, R16.reuse, 0x4000, R15.reuse ;  /* 0x0000400010007824 */ /* 0x140fe200078e020f */
[----:B------:R-:W-:Y:S01]  /*b490*/  R2UR UR17, R11 ;  /* 0x000000000b1172ca */ /* 0x000fe200000e0000 */
[----:B--234-:R-:W-:Y:S01]  /*b4a0*/  IMAD R15, R16, 0x100, R15 ;  /* 0x00000100100f7824 */ /* 0x01cfe200078e020f */
        /* <DEDUP_REMOVED lines=16> */
[----:B------:R-:W-:Y:S02]  /*b5b0*/  ULEA.HI.X.SX32 UR17, UR27, UR17, 0x1, UP0 ;  /* 0x000000111b117291 */ /* 0x000fe400080f0e3f */
[----:B------:R-:W-:Y:S01]  /*b5c0*/  ULEA UR30, UP0, UR18, UR30, 0x2 ;  /* 0x0000001e121e7291 */ /* 0x000fe2000f80103f */
[C---:B------:R-:W-:Y:S01]  /*b5d0*/  ISETP.NE.AND P0, PT, R0.reuse, 0x2, PT ;  /* 0x000000020000780c */ /* 0x040fe20003f05270 */
[----:B------:R-:W-:Y:S02]  /*b5e0*/  UIADD3 UR27, UR27, UR7, URZ ;  /* 0x000000071b1b7290 */ /* 0x000fe4000fffe03f */
[----:B------:R-:W-:Y:S01]  /*b5f0*/  UIADD3 UR24, UR16, 0x20000, URZ ;  /* 0x0002000010187890 */ /* 0x000fe2000fffe03f */
[----:B------:R-:W-:Y:S01]  /*b600*/  SEL R3, RZ, 0x1, P0 ;  /* 0x00000001ff037807 */ /* 0x000fe20000000000 */
[----:B------:R-:W-:Y:S01]  /*b610*/  UIADD3 UR16, UR16, 0x22000, URZ ;  /* 0x0002200010107890 */ /* 0x000fe2000fffe03f */
[----:B------:R-:W-:Y:S01]  /*b620*/  SEL R0, R0, RZ, P0 ;  /* 0x000000ff00007207 */ /* 0x000fe20000000000 */
[----:B------:R-:W-:Y:S01]  /*b630*/  ULEA.HI.X UR31, UR18, UR31, UR17, 0x2, UP0 ;  /* 0x0000001f121f7291 */ /* 0x000fe200080f1411 */
[----:B------:R-:W-:Y:S01]  /*b640*/  LOP3.LUT R10, R10, R3, RZ, 0x3c, !PT ;  /* 0x000000030a0a7212 */ /* 0x000fe200078e3cff */
[----:B------:R-:W-:Y:S01]  /*b650*/  UIADD3 UR34, UR10, 0x28200, URZ ;  /* 0x000282000a227890 */ /* 0x000fe2000fffe03f */
        /* <DEDUP_REMOVED lines=10> */
.L_x_1834:
[----:B------:R-:W-:Y:S05]  /*b700*/  BSYNC B0 ;  /* 0x0000000000007941 */ /* 0x000fea0003800000 */
.L_x_1829:
[----:B------:R-:W-:-:S03]  /*b710*/  UMOV UR8, 0xffffffff ;  /* 0xffffffff00087882 */ /* 0x000fc60000000000 */
[----:B------:R-:W-:Y:S05]  /*b720*/  BRA.DIV UR8, `(.L_x_1854) ;  /* 0x0000000608907947 */ /* 0x000fea000b800000 */
[----:B------:R-:W-:-:S13]  /*b730*/  ELECT P6, URZ, PT ;  /* 0x00000000003f782f */ /* 0x000fda00038c0000 */
.L_x_1874:
[----:B------:R-:W-:Y:S05]  /*b740*/  @!P6 BRA `(.L_x_1709) ;  /* 0x000000000084e947 */ /* 0x000fea0003800000 */
[----:B------:R-:W-:-:S06]  /*b750*/  ULOP3.LUT UR8, UR38, 0x2, URZ, 0xfc, !UPT ;  /* 0x0000000226087892 */ /* 0x000fcc000f8efc3f */
[----:B------:R-:W-:-:S05]  /*b760*/  IMAD.U32 R2, RZ, RZ, UR8 ;  /* 0x00000008ff027e24 */ /* 0x000fca000f8e00ff */
[----:B------:R-:W-:-:S13]  /*b770*/  ISETP.NE.AND P2, PT, R2, 0x3, PT ;  /* 0x000000030200780c */ /* 0x000fda0003f45270 */
[----:B------:R-:W-:Y:S05]  /*b780*/  @!P2 BRA `(.L_x_1855) ;  /* 0x000000000004a947 */ /* 0x000fea0003800000 */
[----:B---3--:R-:W-:Y:S01]  /*b790*/  BPT.TRAP 0x1 ;  /* 0x000000040000795c */ /* 0x008fe20000300000 */
.L_x_1855:
        /* <DEDUP_REMOVED lines=15> */
.L_x_1875:
[----:B------:R-:W2:Y:S02]  /*b890*/  SYNCS.PHASECHK.TRANS64.TRYWAIT P0, [R3+URZ], R2 ;  /* 0x00000002030075a7 */ /* 0x000ea4000800017f */
[----:B--2---:R-:W-:Y:S05]  /*b8a0*/  @!P0 BRA `(.L_x_1857) ;  /* 0x0000000400648947 */ /* 0x004fea0003800000 */
.L_x_1876:
[----:B------:R-:W-:Y:S05]  /*b8b0*/  @!P2 BRA `(.L_x_1858) ;  /* 0x000000000004a947 */ /* 0x000fea0003800000 */
[----:B---3--:R-:W-:Y:S01]  /*b8c0*/  BPT.TRAP 0x1 ;  /* 0x000000040000795c */ /* 0x008fe20000300000 */
.L_x_1858:
[----:B--2---:R-:W-:-:S04]  /*b8d0*/  VIADD R3, R8, 0x30840 ;  /* 0x0003084008037836 */ /* 0x004fc80000000000 */
[----:B------:R-:W-:-:S04]  /*b8e0*/  IMAD R5, R0, 0x8, R3 ;  /* 0x0000000800057824 */ /* 0x000fc800078e0203 */
[----:B------:R-:W2:Y:S02]  /*b8f0*/  SYNCS.PHASECHK.TRANS64.TRYWAIT P0, [R5+URZ], R4 ;  /* 0x00000004050075a7 */ /* 0x000ea4000800017f */
[----:B--2---:R-:W-:Y:S05]  /*b900*/  @!P0 BRA `(.L_x_1859) ;  /* 0x0000000400608947 */ /* 0x004fea0003800000 */
.L_x_1877:
[----:B------:R-:W-:-:S07]  /*b910*/  IMAD R3, R6, 0x8, R3 ;  /* 0x0000000806037824 */ /* 0x000fce00078e0203 */
.L_x_1860:
[----:B----4-:R4:W1:Y:S02]  /*b920*/  SYNCS.PHASECHK.TRANS64.TRYWAIT P0, [R3+URZ], R2 ;  /* 0x00000002030075a7 */ /* 0x010864000800017f */
[----:B-1----:R-:W-:Y:S05]  /*b930*/  @!P0 NANOSLEEP.SYNCS 0x989680 ;  /* 0x009896800000895d */ /* 0x002fea0003900000 */
[----:B------:R-:W1:Y:S02]  /*b940*/  @!P0 SYNCS.PHASECHK.TRANS64 P0, [R3+URZ], R2 ;  /* 0x00000002030085a7 */ /* 0x000e64000800007f */
[----:B-1----:R-:W-:Y:S05]  /*b950*/  @!P0 BRA `(.L_x_1860) ;  /* 0xfffffffc00f08947 */ /* 0x002fea000383ffff */
.L_x_1709:
[----:B---3--:R-:W-:Y:S05]  /*b960*/  BSYNC B6 ;  /* 0x0000000000067941 */ /* 0x008fea0003800000 */
.L_x_1703:
[----:B------:R-:W-:Y:S05]  /*b970*/  EXIT ;  /* 0x000000000000794d */ /* 0x000fea0003800000 */
.L_x_1720:
[----:B------:R-:W-:Y:S02]  /*b980*/  IMAD.MOV.U32 R12, RZ, RZ, RZ ;  /* 0x000000ffff0c7224 */ /* 0x000fe400078e00ff */
[----:B------:R-:W-:Y:S02]  /*b990*/  IMAD.MOV.U32 R11, RZ, RZ, 0x1f ;  /* 0x0000001fff0b7424 */ /* 0x000fe400078e00ff */
[----:B------:R-:W-:-:S07]  /*b9a0*/  IMAD.MOV.U32 R15, RZ, RZ, -0x1 ;  /* 0xffffffffff0f7424 */ /* 0x000fce00078e00ff */
[----:B------:R-:W-:Y:S05]  /*b9b0*/  WARPSYNC.COLLECTIVE R15, `(.L_x_1861) ;  /* 0x000000000f087348 */ /* 0x000fea0003c00000 */
[----:B------:R1:W2:Y:S02]  /*b9c0*/  SHFL.IDX P6, R14, R13, R12, R11 ;  /* 0x0000000c0d0e7389 */ /* 0x0002a400000c000b */
[----:B-12---:R-:W-:Y:S01]  /*b9d0*/  ENDCOLLECTIVE ;  /* 0x000000000000791b */ /* 0x006fe20003800000 */
.L_x_1861:
[----:B------:R-:W-:Y:S05]  /*b9e0*/  BRA `(.L_x_1862) ;  /* 0xffffff5c00187947 */ /* 0x000fea000383ffff */
.L_x_1722:
[----:B--2---:R2:W3:Y:S02]  /*b9f0*/  SYNCS.PHASECHK.TRANS64.TRYWAIT P0, [R231+URZ+0x30800], R8 ;  /* 0x03080008e70075a7 */ /* 0x0044e4000800017f */
[----:B---3--:R-:W-:Y:S05]  /*ba00*/  @!P0 NANOSLEEP.SYNCS 0x989680 ;  /* 0x009896800000895d */ /* 0x008fea0003900000 */
[----:B------:R-:W3:Y:S02]  /*ba10*/  @!P0 SYNCS.PHASECHK.TRANS64 P0, [R231+URZ+0x30800], R8 ;  /* 0x03080008e70085a7 */ /* 0x000ee4000800007f */
[----:B---3--:R-:W-:Y:S05]  /*ba20*/  @!P0 BRA `(.L_x_1722) ;  /* 0xfffffffc00f08947 */ /* 0x008fea000383ffff */
[----:B------:R-:W-:Y:S05]  /*ba30*/  BRA `(.L_x_1721) ;  /* 0xffffff5c00607947 */ /* 0x000fea000383ffff */
.L_x_1726:
[----:B---3--:R3:W4:Y:S02]  /*ba40*/  SYNCS.PHASECHK.TRANS64.TRYWAIT P0, [R0+URZ+0x30810], R7 ;  /* 0x03081007000075a7 */ /* 0x008724000800017f */
[----:B----4-:R-:W-:Y:S05]  /*ba50*/  @!P0 NANOSLEEP.SYNCS 0x989680 ;  /* 0x009896800000895d */ /* 0x010fea0003900000 */
[----:B------:R-:W4:Y:S02]  /*ba60*/  @!P0 SYNCS.PHASECHK.TRANS64 P0, [R0+URZ+0x30810], R7 ;  /* 0x03081007000085a7 */ /* 0x000f24000800007f */
[----:B----4-:R-:W-:Y:S05]  /*ba70*/  @!P0 BRA `(.L_x_1726) ;  /* 0xfffffffc00f08947 */ /* 0x010fea000383ffff */
[----:B------:R-:W-:Y:S05]  /*ba80*/  BRA `(.L_x_1725) ;  /* 0xffffff6000f47947 */ /* 0x000fea000383ffff */
.L_x_1730:
[----:B------:R1:W1:Y:S02]  /*ba90*/  SYNCS.PHASECHK.TRANS64.TRYWAIT P0, [R0+URZ+0x30830], R7 ;  /* 0x03083007000075a7 */ /* 0x000264000800017f */
[----:B-1----:R-:W-:Y:S05]  /*baa0*/  @!P0 NANOSLEEP.SYNCS 0x989680 ;  /* 0x009896800000895d */ /* 0x002fea0003900000 */
[----:B------:R-:W1:Y:S02]  /*bab0*/  @!P0 SYNCS.PHASECHK.TRANS64 P0, [R0+URZ+0x30830], R7 ;  /* 0x03083007000085a7 */ /* 0x000e64000800007f */
[----:B-1----:R-:W-:Y:S05]  /*bac0*/  @!P0 BRA `(.L_x_1730) ;  /* 0xfffffffc00f08947 */ /* 0x002fea000383ffff */
[----:B------:R-:W-:Y:S05]  /*bad0*/  BRA `(.L_x_1729) ;  /* 0xffffff68004c7947 */ /* 0x000fea000383ffff */
.L_x_1835:
[----:B-1----:R1:W2:Y:S02]  /*bae0*/  SYNCS.PHASECHK.TRANS64.TRYWAIT P0, [R15+URZ+0x30820], R0 ;  /* 0x030820000f0075a7 */ /* 0x0022a4000800017f */
[----:B--2---:R-:W-:Y:S05]  /*baf0*/  @!P0 NANOSLEEP.SYNCS 0x989680 ;  /* 0x009896800000895d */ /* 0x004fea0003900000 */
[----:B------:R-:W2:Y:S02]  /*bb00*/  @!P0 SYNCS.PHASECHK.TRANS64 P0, [R15+URZ+0x30820], R0 ;  /* 0x030820000f0085a7 */ /* 0x000ea4000800007f */
[----:B--2---:R-:W-:Y:S05]  /*bb10*/  @!P0 BRA `(.L_x_1835) ;  /* 0xfffffffc00f08947 */ /* 0x004fea000383ffff */
[----:B------:R-:W-:Y:S05]  /*bb20*/  BRA `(.L_x_1863) ;  /* 0xffffffe000287947 */ /* 0x000fea000383ffff */
.L_x_1839:
[----:B--2---:R2:W3:Y:S02]  /*bb30*/  SYNCS.PHASECHK.TRANS64.TRYWAIT P1, [R15+URZ+0x30840], R18 ;  /* 0x030840120f0075a7 */ /* 0x0044e4000802017f */
[----:B---3--:R-:W-:Y:S05]  /*bb40*/  @!P1 NANOSLEEP.SYNCS 0x989680 ;  /* 0x009896800000995d */ /* 0x008fea0003900000 */
[----:B------:R-:W3:Y:S02]  /*bb50*/  @!P1 SYNCS.PHASECHK.TRANS64 P1, [R15+URZ+0x30840], R18 ;  /* 0x030840120f0095a7 */ /* 0x000ee4000802007f */
[----:B---3--:R-:W-:Y:S05]  /*bb60*/  @!P1 BRA `(.L_x_1839) ;  /* 0xfffffffc00f09947 */ /* 0x008fea000383ffff */
[----:B------:R-:W-:Y:S05]  /*bb70*/  BRA `(.L_x_1864) ;  /* 0xffffffe400e07947 */ /* 0x000fea000383ffff */
.L_x_1841:
[----:B-1----:R1:W3:Y:S02]  /*bb80*/  SYNCS.PHASECHK.TRANS64.TRYWAIT P1, [R15+URZ+0x30828], R18 ;  /* 0x030828120f0075a7 */ /* 0x0022e4000802017f */
[----:B---3--:R-:W-:Y:S05]  /*bb90*/  @!P1 NANOSLEEP.SYNCS 0x989680 ;  /* 0x009896800000995d */ /* 0x008fea0003900000 */
[----:B------:R-:W3:Y:S02]  /*bba0*/  @!P1 SYNCS.PHASECHK.TRANS64 P1, [R15+URZ+0x30828], R18 ;  /* 0x030828120f0095a7 */ /* 0x000ee4000802007f */
[----:B---3--:R-:W-:Y:S05]  /*bbb0*/  @!P1 BRA `(.L_x_1841) ;  /* 0xfffffffc00f09947 */ /* 0x008fea000383ffff */
[----:B------:R-:W-:Y:S05]  /*bbc0*/  BRA `(.L_x_1865) ;  /* 0xffffffe800807947 */ /* 0x000fea000383ffff */
.L_x_1843:
[----:B---3--:R3:W4:Y:S02]  /*bbd0*/  SYNCS.PHASECHK.TRANS64.TRYWAIT P1, [R15+URZ+0x30848], R18 ;  /* 0x030848120f0075a7 */ /* 0x008724000802017f */
[----:B----4-:R-:W-:Y:S05]  /*bbe0*/  @!P1 NANOSLEEP.SYNCS 0x989680 ;  /* 0x009896800000995d */ /* 0x010fea0003900000 */
[----:B------:R-:W4:Y:S02]  /*bbf0*/  @!P1 SYNCS.PHASECHK.TRANS64 P1, [R15+URZ+0x30848], R18 ;  /* 0x030848120f0095a7 */ /* 0x000f24000802007f */
[----:B----4-:R-:W-:Y:S05]  /*bc00*/  @!P1 BRA `(.L_x_1843) ;  /* 0xfffffffc00f09947 */ /* 0x010fea000383ffff */
[----:B------:R-:W-:Y:S05]  /*bc10*/  BRA `(.L_x_1866) ;  /* 0xffffffec00207947 */ /* 0x000fea000383ffff */
.L_x_1845:
[----:B------:R-:W-:-:S07]  /*bc20*/  SHF.L.U32 R4, R10, 0x1f, RZ ;  /* 0x0000001f0a047819 */ /* 0x000fce00000006ff */
.L_x_1867:
[----:B----4-:R4:W1:Y:S02]  /*bc30*/  SYNCS.PHASECHK.TRANS64.TRYWAIT P1, [R15+URZ+0x30820], R4 ;  /* 0x030820040f0075a7 */ /* 0x010864000802017f */
[----:B-1----:R-:W-:Y:S05]  /*bc40*/  @!P1 NANOSLEEP.SYNCS 0x989680 ;  /* 0x009896800000995d */ /* 0x002fea0003900000 */
[----:B------:R-:W1:Y:S02]  /*bc50*/  @!P1 SYNCS.PHASECHK.TRANS64 P1, [R15+URZ+0x30820], R4 ;  /* 0x030820040f0095a7 */ /* 0x000e64000802007f */
[----:B-1----:R-:W-:Y:S05]  /*bc60*/  @!P1 BRA `(.L_x_1867) ;  /* 0xfffffffc00f09947 */ /* 0x002fea000383ffff */
[----:B------:R-:W-:Y:S05]  /*bc70*/  BRA `(.L_x_1868) ;  /* 0xffffffec00a47947 */ /* 0x000fea000383ffff */
.L_x_1848:
[----:B----4-:R4:W1:Y:S02]  /*bc80*/  SYNCS.PHASECHK.TRANS64.TRYWAIT P1, [R15+URZ+0x30840], R12 ;  /* 0x0308400c0f0075a7 */ /* 0x010864000802017f */
[----:B-1----:R-:W-:Y:S05]  /*bc90*/  @!P1 NANOSLEEP.SYNCS 0x989680 ;  /* 0x009896800000995d */ /* 0x002fea0003900000 */
[----:B------:R-:W1:Y:S02]  /*bca0*/  @!P1 SYNCS.PHASECHK.TRANS64 P1, [R15+URZ+0x30840], R12 ;  /* 0x0308400c0f0095a7 */ /* 0x000e64000802007f */
[----:B-1----:R-:W-:Y:S05]  /*bcb0*/  @!P1 BRA `(.L_x_1848) ;  /* 0xfffffffc00f09947 */ /* 0x002fea000383ffff */
[----:B------:R-:W-:Y:S05]  /*bcc0*/  BRA `(.L_x_1869) ;  /* 0xfffffff000607947 */ /* 0x000fea000383ffff */
.L_x_1850:
[----:B-1----:R1:W2:Y:S02]  /*bcd0*/  SYNCS.PHASECHK.TRANS64.TRYWAIT P1, [R15+URZ+0x30828], R12 ;  /* 0x0308280c0f0075a7 */ /* 0x0022a4000802017f */
[----:B--2---:R-:W-:Y:S05]  /*bce0*/  @!P1 NANOSLEEP.SYNCS 0x989680 ;  /* 0x009896800000995d */ /* 0x004fea0003900000 */
[----:B------:R-:W2:Y:S02]  /*bcf0*/  @!P1 SYNCS.PHASECHK.TRANS64 P1, [R15+URZ+0x30828], R12 ;  /* 0x0308280c0f0095a7 */ /* 0x000ea4000802007f */
[----:B--2---:R-:W-:Y:S05]  /*bd00*/  @!P1 BRA `(.L_x_1850) ;  /* 0xfffffffc00f09947 */ /* 0x004fea000383ffff */
[----:B------:R-:W-:Y:S05]  /*bd10*/  BRA `(.L_x_1870) ;  /* 0xfffffff000f47947 */ /* 0x000fea000383ffff */
.L_x_1852:
[----:B------:R1:W1:Y:S02]  /*bd20*/  SYNCS.PHASECHK.TRANS64.TRYWAIT P0, [R3+URZ+0x30840], R0 ;  /* 0x03084000030075a7 */ /* 0x000264000800017f */
[----:B-1----:R-:W-:Y:S05]  /*bd30*/  @!P0 NANOSLEEP.SYNCS 0x989680 ;  /* 0x009896800000895d */ /* 0x002fea0003900000 */
[----:B------:R-:W1:Y:S02]  /*bd40*/  @!P0 SYNCS.PHASECHK.TRANS64 P0, [R3+URZ+0x30840], R0 ;  /* 0x03084000030085a7 */ /* 0x000e64000800007f */
[----:B-1----:R-:W-:Y:S05]  /*bd50*/  @!P0 BRA `(.L_x_1852) ;  /* 0xfffffffc00f08947 */ /* 0x002fea000383ffff */
[----:B------:R-:W-:Y:S05]  /*bd60*/  BRA `(.L_x_1871) ;  /* 0xfffffff400a47947 */ /* 0x000fea000383ffff */
.L_x_1854:
[----:B------:R-:W-:Y:S01]  /*bd70*/  BSSY B0, `(.L_x_1872) ;  /* 0x0000006000007945 */ /* 0x000fe20003800000 */
[----:B------:R-:W-:-:S07]  /*bd80*/  IMAD.MOV.U32 R15, RZ, RZ, -0x1 ;  /* 0xffffffffff0f7424 */ /* 0x000fce00078e00ff */
[----:B---3--:R-:W-:Y:S05]  /*bd90*/  WARPSYNC.COLLECTIVE R15, `(.L_x_1873) ;  /* 0x000000000f0c7348 */ /* 0x008fea0003c00000 */
[----:B------:R-:W-:Y:S02]  /*bda0*/  ELECT P6, UR62, PT ;  /* 0x00000000003e782f */ /* 0x000fe400038c0000 */
[----:B------:R-:W-:Y:S01]  /*bdb0*/  MOV R14, UR62 ;  /* 0x0000003e000e7c02 */ /* 0x000fe20008000f00 */
[----:B---3--:R-:W-:Y:S10]  /*bdc0*/  ENDCOLLECTIVE ;  /* 0x000000000000791b */ /* 0x008ff40003800000 */
.L_x_1873:
[----:B------:R-:W-:Y:S05]  /*bdd0*/  BSYNC B0 ;  /* 0x0000000000007941 */ /* 0x000fea0003800000 */
.L_x_1872:
[----:B------:R-:W-:Y:S05]  /*bde0*/  BRA `(.L_x_1874) ;  /* 0xfffffff800547947 */ /* 0x000fea000383ffff */
.L_x_1856:
[----:B-1----:R1:W2:Y:S02]  /*bdf0*/  SYNCS.PHASECHK.TRANS64.TRYWAIT P0, [R7+URZ], R4 ;  /* 0x00000004070075a7 */ /* 0x0022a4000800017f */
[----:B--2---:R-:W-:Y:S05]  /*be00*/  @!P0 NANOSLEEP.SYNCS 0x989680 ;  /* 0x009896800000895d */ /* 0x004fea0003900000 */
[----:B------:R-:W2:Y:S02]  /*be10*/  @!P0 SYNCS.PHASECHK.TRANS64 P0, [R7+URZ], R4 ;  /* 0x00000004070085a7 */ /* 0x000ea4000800007f */
[----:B--2---:R-:W-:Y:S05]  /*be20*/  @!P0 BRA `(.L_x_1856) ;  /* 0xfffffffc00f08947 */ /* 0x004fea000383ffff */
[----:B------:R-:W-:Y:S05]  /*be30*/  BRA `(.L_x_1875) ;  /* 0xfffffff800947947 */ /* 0x000fea000383ffff */
.L_x_1857:
[----:B--2---:R2:W4:Y:S02]  /*be40*/  SYNCS.PHASECHK.TRANS64.TRYWAIT P0, [R3+URZ], R2 ;  /* 0x00000002030075a7 */ /* 0x004524000800017f */
[----:B----4-:R-:W-:Y:S05]  /*be50*/  @!P0 NANOSLEEP.SYNCS 0x989680 ;  /* 0x009896800000895d */ /* 0x010fea0003900000 */
[----:B------:R-:W4:Y:S02]  /*be60*/  @!P0 SYNCS.PHASECHK.TRANS64 P0, [R3+URZ], R2 ;  /* 0x00000002030085a7 */ /* 0x000f24000800007f */
[----:B----4-:R-:W-:Y:S05]  /*be70*/  @!P0 BRA `(.L_x_1857) ;  /* 0xfffffffc00f08947 */ /* 0x010fea000383ffff */
[----:B------:R-:W-:Y:S05]  /*be80*/  BRA `(.L_x_1876) ;  /* 0xfffffff800887947 */ /* 0x000fea000383ffff */
.L_x_1859:
[----:B--2---:R2:W4:Y:S02]  /*be90*/  SYNCS.PHASECHK.TRANS64.TRYWAIT P0, [R5+URZ], R4 ;  /* 0x00000004050075a7 */ /* 0x004524000800017f */
[----:B----4-:R-:W-:Y:S05]  /*bea0*/  @!P0 NANOSLEEP.SYNCS 0x989680 ;  /* 0x009896800000895d */ /* 0x010fea0003900000 */
[----:B------:R-:W4:Y:S02]  /*beb0*/  @!P0 SYNCS.PHASECHK.TRANS64 P0, [R5+URZ], R4 ;  /* 0x00000004050085a7 */ /* 0x000f24000800007f */
[----:B----4-:R-:W-:Y:S05]  /*bec0*/  @!P0 BRA `(.L_x_1859) ;  /* 0xfffffffc00f08947 */ /* 0x010fea000383ffff */
[----:B------:R-:W-:Y:S05]  /*bed0*/  BRA `(.L_x_1877) ;  /* 0xfffffff8008c7947 */ /* 0x000fea000383ffff */
.L_x_1878:
        /* <DEDUP_REMOVED lines=10> */
.L_x_3697:


//--------------------- .text._ZN7cutlass13device_kernelIN5flash11enable_sm90INS1_16FlashAttnBwdSm90INS1_25CollectiveMainloopBwdSm90ILi2ELi2ELi2EN4cute5tupleIJNS5_1CILi1EEES8_S8_EEENS6_IJNS7_ILi64EEENS7_ILi128EEESB_EEENS_10bfloat16_tEfNS_4arch4Sm90ELb0ELb1ELb0ELb1ELb1ELb1ELb0ELb0ELi2ELi1ELi2ELi1ELb0EEENS1_21CollectiveEpilogueBwdISC_SD_SF_Li256ELb1ELb0ELi1EEENS1_19SingleTileSchedulerILb1ELb0ELb0ELi128EEEEEEEEEvNT_6ParamsE --------------------------
	.section	.text._ZN7cutlass13device_kernelIN5flash11enable_sm90INS1_16FlashAttnBwdSm90INS1_25CollectiveMainloopBwdSm90ILi2ELi2ELi2EN4cute5tupleIJNS5_1CILi1EEES8_S8_EEENS6_IJNS7_ILi64EEENS7_ILi128EEESB_EEENS_10bfloat16_tEfNS_4arch4Sm90ELb0ELb1ELb0ELb1ELb1ELb1ELb0ELb0ELi2ELi1ELi2ELi1ELb0EEENS1_21CollectiveEpilogueBwdISC_SD_SF_Li256ELb1ELb0ELi1EEENS1_19SingleTileSchedulerILb1ELb0ELb0ELi128EEEEEEEEEvNT_6ParamsE,"ax",@progbits
	.align	128
.text._ZN7cutlass13device_kernelIN5flash11enable_sm90INS1_16FlashAttnBwdSm90INS1_25CollectiveMainloopBwdSm90ILi2ELi2ELi2EN4cute5tupleIJNS5_1CILi1EEES8_S8_EEENS6_IJNS7_ILi64EEENS7_ILi128EEESB_EEENS_10bfloat16_tEfNS_4arch4Sm90ELb0ELb1ELb0ELb1ELb1ELb1ELb0ELb0ELi2ELi1ELi2ELi1ELb0EEENS1_21CollectiveEpilogueBwdISC_SD_SF_Li256ELb1ELb0ELi1EEENS1_19SingleTileSchedulerILb1ELb0ELb0ELi128EEEEEEEEEvNT_6ParamsE:
        .type           _ZN7cutlass13device_kernelIN5flash11enable_sm90INS1_16FlashAttnBwdSm90INS1_25CollectiveMainloopBwdSm90ILi2ELi2ELi2EN4cute5tupleIJNS5_1CILi1EEES8_S8_EEENS6_IJNS7_ILi64EEENS7_ILi128EEESB_EEENS_10bfloat16_tEfNS_4arch4Sm90ELb0ELb1ELb0ELb1ELb1ELb1ELb0ELb0ELi2ELi1ELi2ELi1ELb0EEENS1_21CollectiveEpilogueBwdISC_SD_SF_Li256ELb1ELb0ELi1EEENS1_19SingleTileSchedulerILb1ELb0ELb0ELi128EEEEEEEEEvNT_6ParamsE,@function
        .size           _ZN7cutlass13device_kernelIN5flash11enable_sm90INS1_16FlashAttnBwdSm90INS1_25CollectiveMainloopBwdSm90ILi2ELi2ELi2EN4cute5tupleIJNS5_1CILi1EEES8_S8_EEENS6_IJNS7_ILi64EEENS7_ILi128EEESB_EEENS_10bfloat16_tEfNS_4arch4Sm90ELb0ELb1ELb0ELb1ELb1ELb1ELb0ELb0ELi2ELi1ELi2ELi1ELb0EEENS1_21CollectiveEpilogueBwdISC_SD_SF_Li256ELb1ELb0ELi1EEENS1_19SingleTileSchedulerILb1ELb0ELb0ELi128EEEEEEEEEvNT_6ParamsE,(.L_x_3698 - _ZN7cutlass13device_kernelIN5flash11enable_sm90INS1_16FlashAttnBwdSm90INS1_25CollectiveMainloopBwdSm90ILi2ELi2ELi2EN4cute5tupleIJNS5_1CILi1EEES8_S8_EEENS6_IJNS7_ILi64EEENS7_ILi128EEESB_EEENS_10bfloat16_tEfNS_4arch4Sm90ELb0ELb1ELb0ELb1ELb1ELb1ELb0ELb0ELi2ELi1ELi2ELi1ELb0EEENS1_21CollectiveEpilogueBwdISC_SD_SF_Li256ELb1ELb0ELi1EEENS1_19SingleTileSchedulerILb1ELb0ELb0ELi128EEEEEEEEEvNT_6ParamsE)
        .other          _ZN7cutlass13device_kernelIN5flash11enable_sm90INS1_16FlashAttnBwdSm90INS1_25CollectiveMainloopBwdSm90ILi2ELi2ELi2EN4cute5tupleIJNS5_1CILi1EEES8_S8_EEENS6_IJNS7_ILi64EEENS7_ILi128EEESB_EEENS_10bfloat16_tEfNS_4arch4Sm90ELb0ELb1ELb0ELb1ELb1ELb1ELb0ELb0ELi2ELi1ELi2ELi1ELb0EEENS1_21CollectiveEpilogueBwdISC_SD_SF_Li256ELb1ELb0ELi1EEENS1_19SingleTileSchedulerILb1ELb0ELb0ELi128EEEEEEEEEvNT_6ParamsE,@"STO_CUDA_ENTRY STV_DEFAULT"
_ZN7cutlass13device_kernelIN5flash11enable_sm90INS1_16FlashAttnBwdSm90INS1_25CollectiveMainloopBwdSm90ILi2ELi2ELi2EN4cute5tupleIJNS5_1CILi1EEES8_S8_EEENS6_IJNS7_ILi64EEENS7_ILi128EEESB_EEENS_10bfloat16_tEfNS_4arch4Sm90ELb0ELb1ELb0ELb1ELb1ELb1ELb0ELb0ELi2ELi1ELi2ELi1ELb0EEENS1_21CollectiveEpilogueBwdISC_SD_SF_Li256ELb1ELb0ELi1EEENS1_19SingleTileSchedulerILb1ELb0ELb0ELi128EEEEEEEEEvNT_6ParamsE:
        /* <DEDUP_REMOVED lines=24> */
.L_x_1880:
[----:B------:R-:W-:Y:S05]  /*0180*/  BSYNC B0 ;  /* 0x0000000000007941 */ /* 0x000fea0003800000 */
.L_x_1879:
        /* <DEDUP_REMOVED lines=37> */
.L_x_1881:
        /* <DEDUP_REMOVED lines=22> */
.L_x_1882:
[----:B------:R-:W-:Y:S01]  /*0540*/  PLOP3.LUT P0, PT, PT, PT, UP0, 0x80, 0x0 ;  /* 0x000000000000781c */ /* 0x000fe20003f0f008 */
[----:B------:R-:W-:Y:S01]  /*0550*/  NOP ;  /* 0x0000000000007918 */ /* 0x000fe20000000000 */
[----:B------:R-:W-:Y:S01]  /*0560*/  ULDC.64 UR46, c[0x0][0x208] ;  /* 0x00008200002e7ab9 */ /* 0x000fe20000000a00 */
[----:B------:R-:W-:Y:S01]  /*0570*/  BSSY B6, `(.L_x_1883) ;  /* 0x0000c30000067945 */ /* 0x000fe20003800000 */
[----:B-12-4-:R-:W-:Y:S09]  /*0580*/  BAR.SYNC.DEFER_BLOCKING 0x0 ;  /* 0x0000000000007b1d */ /* 0x016ff20000010000 */
[----:B------:R-:W-:Y:S05]  /*0590*/  @!P0 BRA `(.L_x_1884) ;  /* 0x0000007800188947 */ /* 0x000fea0003800000 */
.L_x_1885:
        /* <DEDUP_REMOVED lines=24> */
.L_x_1886:
        /* <DEDUP_REMOVED lines=14> */
.L_x_1888:
[----:B------:R-:W-:-:S05]  /*0800*/  ULDC UR4, c[0x0][0x8bc] ;  /* 0x00022f0000047ab9 */ /* 0x000fca0000000800 */
.L_x_1887:
        /* <DEDUP_REMOVED lines=17> */
.L_x_1890:
        /* <DEDUP_REMOVED lines=14> */
.L_x_1891:
        /* <DEDUP_REMOVED lines=11> */
.L_x_1892:
        /* <DEDUP_REMOVED lines=13> */
.L_x_1893:
        /* <DEDUP_REMOVED lines=84> */
.L_x_1894:
        /* <DEDUP_REMOVED lines=29> */
.L_x_1897:
        /* <DEDUP_REMOVED lines=15> */
.L_x_1896:
        /* <DEDUP_REMOVED lines=22> */
.L_x_1899:
        /* <DEDUP_REMOVED lines=15> */
.L_x_1898:
        /* <DEDUP_REMOVED lines=8> */
.L_x_2070:
        /* <DEDUP_REMOVED lines=23> */
.L_x_1901:
        /* <DEDUP_REMOVED lines=95> */
.L_x_1913:
[----:B------:R-:W-:-:S13]  /*1db0*/  ISETP.NE.AND P6, PT, R235, 0x3, PT ;  /* 0x00000003eb00780c */ /* 0x000fda0003fc5270 */
[----:B------:R-:W-:Y:S05]  /*1dc0*/  @!P6 BRA `(.L_x_1903) ;  /* 0x000000000004e947 */ /* 0x000fea0003800000 */
[----:B------:R-:W-:Y:S01]  /*1dd0*/  BPT.TRAP 0x1 ;  /* 0x000000040000795c */ /* 0x000fe20000300000 */
.L_x_1903:
[----:B------:R-:W-:Y:S01]  /*1de0*/  IMAD R0, R4, 0x8, R231 ;  /* 0x0000000804007824 */ /* 0x000fe200078e02e7 */
[----:B------:R-:W-:-:S04]  /*1df0*/  SHF.L.U32 R7, R226, 0x1f, RZ ;  /* 0x0000001fe2077819 */ /* 0x000fc800000006ff */
[----:B------:R2:W3:Y:S01]  /*1e00*/  SYNCS.PHASECHK.TRANS64.TRYWAIT P0, [R0+URZ+0x30810], R7 ;  /* 0x03081007000075a7 */ /* 0x0004e2000800017f */
[----:B------:R-:W-:Y:S05]  /*1e10*/  @!P6 BRA `(.L_x_1904) ;  /* 0x000000000004e947 */ /* 0x000fea0003800000 */
[----:B------:R-:W-:Y:S01]  /*1e20*/  BPT.TRAP 0x1 ;  /* 0x000000040000795c */ /* 0x000fe20000300000 */
.L_x_1904:
[----:B---3--:R-:W-:Y:S05]  /*1e30*/  @P0 BRA `(.L_x_1905) ;  /* 0x0000000000080947 */ /* 0x008fea0003800000 */
[----:B------:R-:W3:Y:S02]  /*1e40*/  SYNCS.PHASECHK.TRANS64.TRYWAIT P0, [R0+URZ+0x30810], R7 ;  /* 0x03081007000075a7 */ /* 0x000ee4000800017f */
[----:B---3--:R-:W-:Y:S05]  /*1e50*/  @!P0 BRA `(.L_x_1906) ;  /* 0x000000a800bc8947 */ /* 0x008fea0003800000 */
.L_x_1905:
        /* <DEDUP_REMOVED lines=81> */
.L_x_1907:
[----:B------:R1:W1:Y:S01]  /*2370*/  SYNCS.PHASECHK.TRANS64.TRYWAIT P0, [R0+URZ+0x30830], R7 ;  /* 0x03083007000075a7 */ /* 0x000262000800017f */
[----:B------:R-:W-:Y:S05]  /*2380*/  @!P6 BRA `(.L_x_1908) ;  /* 0x000000000004e947 */ /* 0x000fea0003800000 */
[----:B------:R-:W-:Y:S01]  /*2390*/  BPT.TRAP 0x1 ;  /* 0x000000040000795c */ /* 0x000fe20000300000 */
.L_x_1908:
[----:B------:R-:W-:-:S05]  /*23a0*/  VIADD R5, R231, 0x20000 ;  /* 0x00020000e7057836 */ /* 0x000fca0000000000 */
[----:B------:R-:W-:-:S04]  /*23b0*/  SHF.R.U32.HI R5, RZ, 0x4, R5 ;  /* 0x00000004ff057819 */ /* 0x000fc80000011605 */
[----:B------:R-:W-:-:S04]  /*23c0*/  LOP3.LUT R234, R5, 0x3fff, RZ, 0xc0, !PT ;  /* 0x00003fff05ea7812 */ /* 0x000fc800078ec0ff */
[----:B------:R-:W-:Y:S01]  /*23d0*/  LOP3.LUT R5, R234, 0x10000, RZ, 0xfc, !PT ;  /* 0x00010000ea057812 */ /* 0x000fe200078efcff */
[----:B-1----:R-:W-:Y:S06]  /*23e0*/  @P0 BRA `(.L_x_1909) ;  /* 0x0000000000080947 */ /* 0x002fec0003800000 */
[----:B------:R-:W1:Y:S02]  /*23f0*/  SYNCS.PHASECHK.TRANS64.TRYWAIT P0, [R0+URZ+0x30830], R7 ;  /* 0x03083007000075a7 */ /* 0x000e64000800017f */
[----:B-1----:R-:W-:Y:S05]  /*2400*/  @!P0 BRA `(.L_x_1910) ;  /* 0x000000a400648947 */ /* 0x002fea0003800000 */
.L_x_1909:
        /* <DEDUP_REMOVED lines=445> */
.L_x_1911:
        /* <DEDUP_REMOVED lines=49> */
.L_x_1912:
        /* <DEDUP_REMOVED lines=78> */
.L_x_1895:
        /* <DEDUP_REMOVED lines=164> */
.L_x_1915:
        /* <DEDUP_REMOVED lines=57> */
.L_x_1917:
[----:B------:R-:W-:Y:S05]  /*55a0*/  BSYNC B0 ;  /* 0x0000000000007941 */ /* 0x000fea0003800000 */
.L_x_1916:
        /* <DEDUP_REMOVED lines=15> */
.L_x_1919:
[----:B------:R-:W-:Y:S05]  /*56a0*/  BSYNC B0 ;  /* 0x0000000000007941 */ /* 0x000fea0003800000 */
.L_x_1918:
        /* <DEDUP_REMOVED lines=18> */
.L_x_1921:
[----:B------:R-:W-:Y:S05]  /*57d0*/  BSYNC B0 ;  /* 0x0000000000007941 */ /* 0x000fea0003800000 */
.L_x_1920:
        /* <DEDUP_REMOVED lines=17> */
.L_x_1923:
[----:B------:R-:W-:Y:S05]  /*58f0*/  BSYNC B0 ;  /* 0x0000000000007941 */ /* 0x000fea0003800000 */
.L_x_1922:
        /* <DEDUP_REMOVED lines=18> */
.L_x_1925:
[----:B------:R-:W-:Y:S05]  /*5a20*/  BSYNC B0 ;  /* 0x0000000000007941 */ /* 0x000fea0003800000 */
.L_x_1924:
        /* <DEDUP_REMOVED lines=18> */
.L_x_1927:
[----:B------:R-:W-:Y:S05]  /*5b50*/  BSYNC B0 ;  /* 0x0000000000007941 */ /* 0x000fea0003800000 */
.L_x_1926:
        /* <DEDUP_REMOVED lines=19> */
.L_x_1929:
[----:B------:R-:W-:Y:S05]  /*5c90*/  BSYNC B0 ;  /* 0x0000000000007941 */ /* 0x000fea0003800000 */
.L_x_1928:
        /* <DEDUP_REMOVED lines=21> */
.L_x_1931:
[----:B------:R-:W-:Y:S05]  /*5df0*/  BSYNC B0 ;  /* 0x0000000000007941 */ /* 0x000fea0003800000 */
.L_x_1930:
        /* <DEDUP_REMOVED lines=34> */
.L_x_1933:
[----:B------:R-:W-:Y:S05]  /*6020*/  BSYNC B0 ;  /* 0x0000000000007941 */ /* 0x000fea0003800000 */
.L_x_1932:
        /* <DEDUP_REMOVED lines=17> */
.L_x_1935:
[----:B------:R-:W-:Y:S05]  /*6140*/  BSYNC B0 ;  /* 0x0000000000007941 */ /* 0x000fea0003800000 */
.L_x_1934:
        /* <DEDUP_REMOVED lines=15> */
.L_x_1937:
[----:B------:R-:W-:Y:S05]  /*6240*/  BSYNC B0 ;  /* 0x0000000000007941 */ /* 0x000fea0003800000 */
.L_x_1936:
        /* <DEDUP_REMOVED lines=15> */
.L_x_1939:
[----:B------:R-:W-:Y:S05]  /*6340*/  BSYNC B0 ;  /* 0x0000000000007941 */ /* 0x000fea0003800000 */
.L_x_1938:
        /* <DEDUP_REMOVED lines=15> */
.L_x_1941:
[----:B------:R-:W-:Y:S05]  /*6440*/  BSYNC B0 ;  /* 0x0000000000007941 */ /* 0x000fea0003800000 */
.L_x_1940:
        /* <DEDUP_REMOVED lines=15> */
.L_x_1943:
[----:B------:R-:W-:Y:S05]  /*6540*/  BSYNC B0 ;  /* 0x0000000000007941 */ /* 0x000fea0003800000 */
.L_x_1942:
        /* <DEDUP_REMOVED lines=15> */
.L_x_1945:
[----:B------:R-:W-:Y:S05]  /*6640*/  BSYNC B0 ;  /* 0x0000000000007941 */ /* 0x000fea0003800000 */
.L_x_1944:
        /* <DEDUP_REMOVED lines=15> */
.L_x_1914:
        /* <DEDUP_REMOVED lines=45> */
.L_x_1946:
        /* <DEDUP_REMOVED lines=43> */
.L_x_1948:
[----:B------:R-:W-:Y:S05]  /*6cc0*/  BSYNC B0 ;  /* 0x0000000000007941 */ /* 0x000fea0003800000 */
.L_x_1947:
        /* <DEDUP_REMOVED lines=16> */
.L_x_1950:
[----:B------:R-:W-:Y:S05]  /*6dd0*/  BSYNC B0 ;  /* 0x0000000000007941 */ /* 0x000fea0003800000 */
.L_x_1949:
        /* <DEDUP_REMOVED lines=16> */
.L_x_1952:
[----:B------:R-:W-:Y:S05]  /*6ee0*/  BSYNC B0 ;  /* 0x0000000000007941 */ /* 0x000fea0003800000 */
.L_x_1951:
        /* <DEDUP_REMOVED lines=17> */
.L_x_1954:
[----:B------:R-:W-:Y:S05]  /*7000*/  BSYNC B0 ;  /* 0x0000000000007941 */ /* 0x000fea0003800000 */
.L_x_1953:
        /* <DEDUP_REMOVED lines=16> */
.L_x_1956:
[----:B------:R-:W-:Y:S05]  /*7110*/  BSYNC B0 ;  /* 0x0000000000007941 */ /* 0x000fea0003800000 */
.L_x_1955:
        /* <DEDUP_REMOVED lines=20> */
.L_x_1958:
[----:B------:R-:W-:Y:S05]  /*7260*/  BSYNC B0 ;  /* 0x0000000000007941 */ /* 0x000fea0003800000 */
.L_x_1957:
        /* <DEDUP_REMOVED lines=22> */
.L_x_1960:
[----:B------:R-:W-:Y:S05]  /*73d0*/  BSYNC B0 ;  /* 0x0000000000007941 */ /* 0x000fea0003800000 */
.L_x_1959:
        /* <DEDUP_REMOVED lines=17> */
.L_x_1962:
[----:B------:R-:W-:Y:S05]  /*74f0*/  BSYNC B0 ;  /* 0x0000000000007941 */ /* 0x000fea0003800000 */
.L_x_1961:
        /* <DEDUP_REMOVED lines=31> */
.L_x_1964:
[----:B------:R-:W-:Y:S05]  /*76f0*/  BSYNC B0 ;  /* 0x0000000000007941 */ /* 0x000fea0003800000 */
.L_x_1963:
        /* <DEDUP_REMOVED lines=16> */
.L_x_1966:
[----:B------:R-:W-:Y:S05]  /*7800*/  BSYNC B0 ;  /* 0x0000000000007941 */ /* 0x000fea0003800000 */
.L_x_1965:
        /* <DEDUP_REMOVED lines=15> */
.L_x_1968:
[----:B------:R-:W-:Y:S05]  /*7900*/  BSYNC B0 ;  /* 0x0000000000007941 */ /* 0x000fea0003800000 */
.L_x_1967:
        /* <DEDUP_REMOVED lines=15> */
.L_x_1970:
[----:B------:R-:W-:Y:S05]  /*7a00*/  BSYNC B0 ;  /* 0x0000000000007941 */ /* 0x000fea0003800000 */
.L_x_1969:
        /* <DEDUP_REMOVED lines=15> */
.L_x_1972:
[----:B------:R-:W-:Y:S05]  /*7b00*/  BSYNC B0 ;  /* 0x0000000000007941 */ /* 0x000fea0003800000 */
.L_x_1971:
        /* <DEDUP_REMOVED lines=15> */
.L_x_1974:
[----:B------:R-:W-:Y:S05]  /*7c00*/  BSYNC B0 ;  /* 0x0000000000007941 */ /* 0x000fea0003800000 */
.L_x_1973:
        /* <DEDUP_REMOVED lines=15> */
.L_x_1976:
[----:B------:R-:W-:Y:S05]  /*7d00*/  BSYNC B0 ;  /* 0x0000000000007941 */ /* 0x000fea0003800000 */
.L_x_1975:
        /* <DEDUP_REMOVED lines=15> */
.L_x_1884:
        /* <DEDUP_REMOVED lines=21> */
.L_x_1978:
        /* <DEDUP_REMOVED lines=13> */
.L_x_1980:
[----:B------:R-:W-:-:S05]  /*8020*/  ULDC UR4, c[0x0][0x8bc] ;  /* 0x00022f0000047ab9 */ /* 0x000fca0000000800 */
.L_x_1979:
        /* <DEDUP_REMOVED lines=26> */
[----:B------:R-:W-:Y:S01]  /*81d0*/  ULDC UR10, c[0x0][0x280] ;  /* 0x0000a000000a7ab9 */ /* 0x000fe20000000800 */
[----:B-1----:R-:W-:-:S11]  /*81e0*/  USHF.R.S32.HI UR17, URZ, 0x1f, UR7 ;  /* 0x0000001f3f117899 */ /* 0x002fd60008011407 */
[----:B--2---:R-:W-:Y:S02]  /*81f0*/  @P0 R2UR UR4, R0 ;  /* 0x00000000000402ca */ /* 0x004fe400000e0000 */
[----:B------:R-:W-:-:S04]  /*8200*/  ISETP.NE.U32.AND P0, PT, RZ, UR8, PT ;  /* 0x00000008ff007c0c */ /* 0x000fc8000bf05070 */
        /* <DEDUP_REMOVED lines=14> */
.L_x_1981:
        /* <DEDUP_REMOVED lines=13> */
.L_x_1982:
        /* <DEDUP_REMOVED lines=12> */
.L_x_1983:
[----:B------:R-:W-:Y:S01]  /*8480*/  UIADD3 UR8, -UR11, UR10, UR6 ;  /* 0x0000000a0b087290 */ /* 0x000fe2000fffe106 */
[----:B------:R-:W-:Y:S01]  /*8490*/  ISETP.LE.AND P0, PT, RZ, UR22, PT ;  /* 0x00000016ff007c0c */ /* 0x000fe2000bf03270 */
[----:B------:R-:W-:Y:S01]  /*84a0*/  ULDC UR9, c[0x0][0x74c] ;  /* 0x0001d30000097ab9 */ /* 0x000fe20000000800 */
[----:B------:R-:W-:Y:S02]  /*84b0*/  USHF.R.S32.HI UR13, URZ, 0x1f, UR16 ;  /* 0x0000001f3f0d7899 */ /* 0x000fe40008011410 */
[----:B------:R-:W-:Y:S02]  /*84c0*/  UIADD3 UR9, UR8, -UR9, URZ ;  /* 0x8000000908097290 */ /* 0x000fe4000fffe03f */
[----:B------:R-:W-:Y:S02]  /*84d0*/  UIADD3 UR8, UR10, 0x3f, URZ ;  /* 0x0000003f0a087890 */ /* 0x000fe4000fffe03f */
[----:B------:R-:W-:Y:S01]  /*84e0*/  USHF.R.S32.HI UR12, URZ, 0x1f, UR9 ;  /* 0x0000001f3f0c7899 */ /* 0x000fe20008011409 */
[----:B------:R-:W-:Y:S01]  /*84f0*/  ULDC UR15, c[0x0][0x288] ;  /* 0x0000a200000f7ab9 */ /* 0x000fe20000000800 */
[----:B------:R-:W-:-:S02]  /*8500*/  USEL UR20, UR13, URZ, !UP0 ;  /* 0x0000003f0d147287 */ /* 0x000fc4000c000000 */
[----:B------:R-:W-:Y:S02]  /*8510*/  ULEA.HI UR12, UR12, UR9, URZ, 0x6 ;  /* 0x000000090c0c7291 */ /* 0x000fe4000f8f303f */
[----:B------:R-:W-:Y:S02]  /*8520*/  USHF.R.S32.HI UR9, URZ, 0x1f, UR8 ;  /* 0x0000001f3f097899 */ /* 0x000fe40008011408 */
[----:B------:R-:W-:Y:S02]  /*8530*/  USHF.R.S32.HI UR12, URZ, 0x6, UR12 ;  /* 0x000000063f0c7899 */ /* 0x000fe4000801140c */
[----:B------:R-:W-:Y:S02]  /*8540*/  ULEA.HI UR8, UR9, UR8, URZ, 0x6 ;  /* 0x0000000809087291 */ /* 0x000fe4000f8f303f */
[----:B------:R-:W-:Y:S02]  /*8550*/  UIMAD UR13, UR16, UR15, URZ ;  /* 0x0000000f100d72a4 */ /* 0x000fe4000f8e023f */
[----:B------:R-:W-:-:S02]  /*8560*/  UISETP.LT.AND UP1, UPT, URZ, UR12, UPT ;  /* 0x0000000c3f00728c */ /* 0x000fc4000bf21270 */
[----:B------:R-:W-:Y:S02]  /*8570*/  USHF.R.S32.HI UR8, URZ, 0x6, UR8 ;  /* 0x000000063f087899 */ /* 0x000fe40008011408 */
[----:B------:R-:W-:Y:S02]  /*8580*/  USEL UR14, UR16, URZ, !UP0 ;  /* 0x0000003f100e7287 */ /* 0x000fe4000c000000 */
[----:B------:R-:W-:Y:S02]  /*8590*/  UIADD3 UR23, UP0, UR13, UR7, URZ ;  /* 0x000000070d177290 */ /* 0x000fe4000ff1e03f */
[----:B------:R-:W-:Y:S01]  /*85a0*/  USEL UR9, URZ, UR12, !UP1 ;  /* 0x0000000c3f097287 */ /* 0x000fe2000c800000 */
[----:B------:R-:W-:Y:S01]  /*85b0*/  IMAD.U32 R9, RZ, RZ, UR8 ;  /* 0x00000008ff097e24 */ /* 0x000fe2000f8e00ff */
[----:B------:R-:W-:Y:S10]  /*85c0*/  @!P0 BRA `(.L_x_1984) ;  /* 0x0000000000248947 */ /* 0x000ff40003800000 */
[----:B------:R-:W-:-:S03]  /*85d0*/  UIADD3 UR6, UR6, 0xbf, UR10 ;  /* 0x000000bf06067890 */ /* 0x000fc6000fffe00a */
[----:B------:R-:W-:Y:S02]  /*85e0*/  ULDC UR10, c[0x0][0x748] ;  /* 0x0001d200000a7ab9 */ /* 0x000fe40000000800 */
[----:B------:R-:W-:-:S04]  /*85f0*/  UIADD3 UR6, UR6, UR10, -UR11 ;  /* 0x0000000a06067290 */ /* 0x000fc8000fffe80b */
[----:B------:R-:W-:-:S04]  /*8600*/  USHF.R.S32.HI UR10, URZ, 0x1f, UR6 ;  /* 0x0000001f3f0a7899 */ /* 0x000fc80008011406 */
[----:B------:R-:W-:-:S04]  /*8610*/  ULEA.HI UR10, UR10, UR6, URZ, 0x6 ;  /* 0x000000060a0a7291 */ /* 0x000fc8000f8f303f */
[----:B------:R-:W-:-:S04]  /*8620*/  USHF.R.S32.HI UR10, URZ, 0x6, UR10 ;  /* 0x000000063f0a7899 */ /* 0x000fc8000801140a */
[----:B------:R-:W-:-:S04]  /*8630*/  UISETP.LT.AND UP1, UPT, UR8, UR10, UPT ;  /* 0x0000000a0800728c */ /* 0x000fc8000bf21270 */
[----:B------:R-:W-:-:S06]  /*8640*/  USEL UR10, UR8, UR10, UP1 ;  /* 0x0000000a080a7287 */ /* 0x000fcc0008800000 */
[----:B------:R-:W-:-:S07]  /*8650*/  IMAD.U32 R9, RZ, RZ, UR10 ;  /* 0x0000000aff097e24 */ /* 0x000fce000f8e00ff */
.L_x_1984:
[----:B------:R-:W-:Y:S02]  /*8660*/  ISETP.GT.AND P1, PT, R9, UR9, PT ;  /* 0x0000000909007c0c */ /* 0x000fe4000bf24270 */
[----:B------:R-:W-:Y:S01]  /*8670*/  ELECT P0, URZ, PT ;  /* 0x00000000003f782f */ /* 0x000fe20003800000 */
[----:B------:R-:W-:-:S10]  /*8680*/  ULEA.HI.X.SX32 UR10, UR13, UR17, 0x1, UP0 ;  /* 0x000000110d0a7291 */ /* 0x000fd400080f0e3f */
[----:B------:R-:W-:Y:S05]  /*8690*/  @!P1 BRA `(.L_x_1985) ;  /* 0x0000001000849947 */ /* 0x000fea0003800000 */
[----:B------:R-:W1:Y:S01]  /*86a0*/  S2R R2, SR_TID.X ;  /* 0x0000000000027919 */ /* 0x000e620000002100 */
[----:B------:R-:W-:Y:S01]  /*86b0*/  ULDC.64 UR18, c[0x0][0x2d8] ;  /* 0x0000b60000127ab9 */ /* 0x000fe20000000a00 */
[----:B------:R-:W-:Y:S01]  /*86c0*/  VIADD R0, R9, -UR9 ;  /* 0x8000000909007c36 */ /* 0x000fe20008000000 */
[----:B------:R-:W-:Y:S02]  /*86d0*/  UIMAD UR6, UR17, UR18, URZ ;  /* 0x00000012110672a4 */ /* 0x000fe4000f8e023f */
[----:B------:R-:W-:Y:S02]  /*86e0*/  UIMAD.WIDE.U32 UR12, UR7, UR18, URZ ;  /* 0x00000012070c72a5 */ /* 0x000fe4000f8e003f */
[----:B------:R-:W-:Y:S01]  /*86f0*/  UIMAD UR19, UR7, UR19, UR6 ;  /* 0x00000013071372a4 */ /* 0x000fe2000f8e0206 */
[----:B------:R-:W-:Y:S01]  /*8700*/  LOP3.LUT R0, R0, 0x1, RZ, 0xc0, !PT ;  /* 0x0000000100007812 */ /* 0x000fe200078ec0ff */
[----:B------:R-:W-:Y:S02]  /*8710*/  UIADD3 UR6, UP0, UR4, UR12, URZ ;  /* 0x0000000c04067290 */ /* 0x000fe4000ff1e03f */
[----:B------:R-:W-:Y:S01]  /*8720*/  UIADD3 UR19, UR13, UR19, URZ ;  /* 0x000000130d137290 */ /* 0x000fe2000fffe03f */
[----:B------:R-:W-:Y:S01]  /*8730*/  ISETP.NE.U32.AND P1, PT, R0, 0x1, PT ;  /* 0x000000010000780c */ /* 0x000fe20003f25070 */
[----:B------:R-:W-:Y:S01]  /*8740*/  ULDC.64 UR16, c[0x0][0x2e0] ;  /* 0x0000b80000107ab9 */ /* 0x000fe20000000a00 */
[----:B------:R-:W-:Y:S01]  /*8750*/  ULDC UR18, c[0x0][0x760] ;  /* 0x0001d80000127ab9 */ /* 0x000fe20000000800 */
[----:B------:R-:W-:-:S02]  /*8760*/  UIADD3.X UR7, UR5, UR19, URZ, UP0, !UPT ;  /* 0x0000001305077290 */ /* 0x000fc400087fe43f */
[----:B------:R-:W-:Y:S02]  /*8770*/  UIMAD UR11, UR20, UR16, URZ ;  /* 0x00000010140b72a4 */ /* 0x000fe4000f8e023f */
[----:B------:R-:W-:Y:S02]  /*8780*/  UIMAD.WIDE.U32 UR6, UR14, UR16, UR6 ;  /* 0x000000100e0672a5 */ /* 0x000fe4000f8e0006 */
[----:B------:R-:W-:Y:S02]  /*8790*/  UIMAD UR17, UR14, UR17, UR11 ;  /* 0x000000110e1172a4 */ /* 0x000fe4000f8e020b */
[----:B------:R-:W-:Y:S02]  /*87a0*/  UIMAD UR11, UR15, UR18, URZ ;  /* 0x000000120f0b72a4 */ /* 0x000fe4000f8e023f */
[----:B------:R-:W-:Y:S01]  /*87b0*/  UIADD3 UR24, UR7, UR17, URZ ;  /* 0x0000001107187290 */ /* 0x000fe2000fffe03f */
[----:B-1----:R-:W-:Y:S01]  /*87c0*/  LOP3.LUT R10, R2, 0x1f, RZ, 0xc0, !PT ;  /* 0x0000001f020a7812 */ /* 0x002fe200078ec0ff */
[----:B------:R-:W-:Y:S10]  /*87d0*/  @P1 BRA `(.L_x_1986) ;  /* 0x00000004006c1947 */ /* 0x000ff40003800000 */
        /* <DEDUP_REMOVED lines=11> */
.L_x_1989:
[----:B------:R-:W2:Y:S04]  /*8890*/  LDG.E.STRONG.GPU R0, desc[UR46][R2.64] ;  /* 0x0000002e02007981 */ /* 0x000ea8000c1ef900 */
[----:B--2---:R-:W-:Y:S01]  /*88a0*/  CCTL.IVALL ;  /* 0x00000000ff00798f */ /* 0x004fe20002000000 */
[----:B------:R-:W-:Y:S05]  /*88b0*/  YIELD ;  /* 0x0000000000007946 */ /* 0x000fea0003800000 */
[----:B------:R-:W-:-:S13]  /*88c0*/  ISETP.NE.AND P1, PT, R0, UR22, PT ;  /* 0x0000001600007c0c */ /* 0x000fda000bf25270 */
[----:B------:R-:W-:Y:S05]  /*88d0*/  @P1 BRA `(.L_x_1989) ;  /* 0xfffffffc00ec1947 */ /* 0x000fea000383ffff */
.L_x_1988:
[----:B------:R-:W-:Y:S05]  /*88e0*/  BSYNC B0 ;  /* 0x0000000000007941 */ /* 0x000fea0003800000 */
.L_x_1987:
[----:B------:R-:W-:-:S03]  /*88f0*/  UMOV UR15, 0xffffffff ;  /* 0xffffffff000f7882 */ /* 0x000fc60000000000 */
[----:B------:R-:W-:Y:S05]  /*8900*/  BRA.DIV UR15, `(.L_x_1990) ;  /* 0x000000420f387947 */ /* 0x000fea000b800000 */
[----:B------:R-:W-:Y:S01]  /*8910*/  NOP ;  /* 0x0000000000007918 */ /* 0x000fe20000000000 */
.L_x_2073:
        /* <DEDUP_REMOVED lines=22> */
.L_x_1992:
[----:B------:R-:W-:Y:S05]  /*8a80*/  BSYNC B0 ;  /* 0x0000000000007941 */ /* 0x000fea0003800000 */
.L_x_1991:
        /* <DEDUP_REMOVED lines=20> */
.L_x_1994:
[----:B------:R-:W-:Y:S05]  /*8bd0*/  BSYNC B0 ;  /* 0x0000000000007941 */ /* 0x000fea0003800000 */
.L_x_1993:
[----:B------:R-:W-:Y:S06]  /*8be0*/  BAR.ARV 0xa, 0xa0 ;  /* 0x0282800000007b1d */ /* 0x000fec0000002000 */
[----:B------:R-:W-:Y:S04]  /*8bf0*/  BSSY B0, `(.L_x_1995) ;  /* 0x0000003000007945 */ /* 0x000fe80003800000 */
[----:B------:R-:W-:Y:S05]  /*8c00*/  @!P0 BRA `(.L_x_1996) ;  /* 0x0000000000048947 */ /* 0x000fea0003800000 */
[----:B------:R-:W-:-:S04]  /*8c10*/  DEPBAR.LE SB0, 0x0 ;  /* 0x000080000000791a */ /* 0x000fc80000000000 */
.L_x_1996:
[----:B------:R-:W-:Y:S05]  /*8c20*/  BSYNC B0 ;  /* 0x0000000000007941 */ /* 0x000fea0003800000 */
.L_x_1995:
        /* <DEDUP_REMOVED lines=19> */
.L_x_1998:
[----:B------:R-:W-:Y:S05]  /*8d60*/  BSYNC B0 ;  /* 0x0000000000007941 */ /* 0x000fea0003800000 */
.L_x_1997:
[----:B------:R-:W-:Y:S01]  /*8d70*/  UIADD3 UR15, UR9, 0x1, URZ ;  /* 0x00000001090f7890 */ /* 0x000fe2000fffe03f */
[----:B------:R-:W-:Y:S11]  /*8d80*/  BRA `(.L_x_1999) ;  /* 0x0000000000047947 */ /* 0x000ff60003800000 */
.L_x_1986:
[----:B------:R-:W-:-:S05]  /*8d90*/  UMOV UR15, UR9 ;  /* 0x00000009000f7c82 */ /* 0x000fca0008000000 */
.L_x_1999:
[----:B------:R-:W-:-:S06]  /*8da0*/  UIADD3 UR9, UR9, 0x1, URZ ;  /* 0x0000000109097890 */ /* 0x000fcc000fffe03f */
[----:B------:R-:W-:Y:S01]  /*8db0*/  ISETP.NE.AND P1, PT, R9, UR9, PT ;  /* 0x0000000909007c0c */ /* 0x000fe2000bf25270 */
[----:B------:R-:W-:-:S12]  /*8dc0*/  UMOV UR9, UR15 ;  /* 0x0000000f00097c82 */ /* 0x000fd80008000000 */
[----:B------:R-:W-:Y:S05]  /*8dd0*/  @!P1 BRA `(.L_x_1985) ;  /* 0x0000000800b49947 */ /* 0x000fea0003800000 */
[----:B------:R-:W-:Y:S01]  /*8de0*/  UMOV UR18, UR12 ;  /* 0x0000000c00127c82 */ /* 0x000fe20008000000 */
[----:B------:R-:W-:Y:S01]  /*8df0*/  UMOV UR9, UR15 ;  /* 0x0000000f00097c82 */ /* 0x000fe20008000000 */
[----:B------:R-:W-:-:S03]  /*8e00*/  UIMAD.WIDE.U32 UR12, UR14, UR16, UR18 ;  /* 0x000000100e0c72a5 */ /* 0x000fc6000f8e0012 */
[----:B------:R-:W-:Y:S01]  /*8e10*/  ULDC.64 UR18, c[0x0][0x2c0] ;  /* 0x0000b00000127ab9 */ /* 0x000fe20000000a00 */
[----:B------:R-:W-:-:S04]  /*8e20*/  UIADD3 UR4, UP0, UR4, UR12, URZ ;  /* 0x0000000c04047290 */ /* 0x000fc8000ff1e03f */
[----:B------:R-:W-:Y:S02]  /*8e30*/  UIADD3.X UR5, UR5, UR17, UR13, UP0, !UPT ;  /* 0x0000001105057290 */ /* 0x000fe400087fe40d */
[----:B------:R-:W-:-:S04]  /*8e40*/  ULEA UR14, UP0, UR4, UR18, 0x2 ;  /* 0x00000012040e7291 */ /* 0x000fc8000f80103f */
[----:B------:R-:W-:Y:S02]  /*8e50*/  ULEA.HI.X UR5, UR4, UR19, UR5, 0x2, UP0 ;  /* 0x0000001304057291 */ /* 0x000fe400080f1405 */
[----:B------:R-:W-:Y:S01]  /*8e60*/  UIADD3 UR14, UP0, UR14, 0x4000, URZ ;  /* 0x000040000e0e7890 */ /* 0x000fe2000ff1e03f */
[----:B------:R-:W-:-:S03]  /*8e70*/  UMOV UR4, URZ ;  /* 0x0000003f00047c82 */ /* 0x000fc60008000000 */
[----:B------:R-:W-:-:S12]  /*8e80*/  UIADD3.X UR5, URZ, UR5, URZ, UP0, !UPT ;  /* 0x000000053f057290 */ /* 0x000fd800087fe43f */
.L_x_2024:
        /* <DEDUP_REMOVED lines=11> */
.L_x_2002:
[----:B------:R-:W2:Y:S04]  /*8f40*/  LDG.E.STRONG.GPU R0, desc[UR46][R2.64] ;  /* 0x0000002e02007981 */ /* 0x000ea8000c1ef900 */
[----:B--2---:R-:W-:Y:S01]  /*8f50*/  CCTL.IVALL ;  /* 0x00000000ff00798f */ /* 0x004fe20002000000 */
[----:B------:R-:W-:Y:S05]  /*8f60*/  YIELD ;  /* 0x0000000000007946 */ /* 0x000fea0003800000 */
[----:B------:R-:W-:-:S13]  /*8f70*/  ISETP.NE.AND P1, PT, R0, UR22, PT ;  /* 0x0000001600007c0c */ /* 0x000fda000bf25270 */
[----:B------:R-:W-:Y:S05]  /*8f80*/  @P1 BRA `(.L_x_2002) ;  /* 0xfffffffc00ec1947 */ /* 0x000fea000383ffff */
.L_x_2001:
[----:B------:R-:W-:Y:S05]  /*8f90*/  BSYNC B0 ;  /* 0x0000000000007941 */ /* 0x000fea0003800000 */
.L_x_2000:
[----:B------:R-:W-:-:S03]  /*8fa0*/  UMOV UR16, 0xffffffff ;  /* 0xffffffff00107882 */ /* 0x000fc60000000000 */
[----:B------:R-:W-:Y:S05]  /*8fb0*/  BRA.DIV UR16, `(.L_x_2003) ;  /* 0x0000003a10a87947 */ /* 0x000fea000b800000 */
[----:B------:R-:W-:Y:S01]  /*8fc0*/  NOP ;  /* 0x0000000000007918 */ /* 0x000fe20000000000 */
.L_x_2076:
        /* <DEDUP_REMOVED lines=10> */
[----:B------:R-:W-:Y:S01]  /*9070*/  UMOV UR27, 0x14f00000 ;  /* 0x14f00000001b7882 */ /* 0x000fe20000000000 */
[----:B-1----:R-:W-:Y:S02]  /*9080*/  ULEA UR18, UR18, UR17, 0x18 ;  /* 0x0000001112127291 */ /* 0x002fe4000f8ec03f */
[----:B------:R-:W-:-:S02]  /*9090*/  ULEA.HI.X.SX32 UR17, UR16, UR24, 0x1, UP0 ;  /* 0x0000001810117291 */ /* 0x000fc400080f0e3f */
[----:B------:R-:W-:Y:S02]  /*90a0*/  ULEA UR16, UP0, UR25, UR20, 0x2 ;  /* 0x0000001419107291 */ /* 0x000fe4000f80103f */
[----:B------:R-:W-:Y:S02]  /*90b0*/  UIADD3 UR18, UR18, 0x10000, URZ ;  /* 0x0001000012127890 */ /* 0x000fe4000fffe03f */
[----:B------:R-:W-:Y:S01]  /*90c0*/  ULEA.HI.X UR17, UR25, UR21, UR17, 0x2, UP0 ;  /* 0x0000001519117291 */ /* 0x000fe200080f1411 */
[----:B------:R-:W-:-:S08]  /*90d0*/  UMOV UR20, 0x400 ;  /* 0x0000040000147882 */ /* 0x000fd00000000000 */
[----:B------:R1:W-:Y:S02]  /*90e0*/  UBLKRED.G.S.ADD.F32.RN [UR16], [UR18], UR20, desc[UR26] ;  /* 0x00001a10120073bb */ /* 0x0003e400080a1414 */
[----:B-1----:R0:W-:Y:S02]  /*90f0*/  UTMACMDFLUSH ;  /* 0x00000000000079b7 */ /* 0x0021e40000000000 */
.L_x_2005:
[----:B------:R-:W-:Y:S05]  /*9100*/  BSYNC B0 ;  /* 0x0000000000007941 */ /* 0x000fea0003800000 */
.L_x_2004:
[----:B------:R-:W-:Y:S01]  /*9110*/  ULEA UR18, UR15, UR4, 0xd ;  /* 0x000000040f127291 */ /* 0x000fe2000f8e683f */
[----:B------:R-:W-:Y:S06]  /*9120*/  BAR.SYNC.DEFER_BLOCKING 0xe, 0xa0 ;  /* 0x0382800000007b1d */ /* 0x000fec0000010000 */
[----:B------:R-:W-:Y:S01]  /*9130*/  UMOV UR16, UR14 ;  /* 0x0000000e00107c82 */ /* 0x000fe20008000000 */
[----:B------:R-:W-:Y:S01]  /*9140*/  UMOV UR17, UR5 ;  /* 0x0000000500117c82 */ /* 0x000fe20008000000 */
[----:B------:R-:W-:Y:S01]  /*9150*/  BSSY B0, `(.L_x_2006) ;  /* 0x000000d000007945 */ /* 0x000fe20003800000 */
[----:B------:R-:W-:-:S03]  /*9160*/  UIMAD.WIDE UR16, UR18, 0x4, UR16 ;  /* 0x00000004121078a5 */ /* 0x000fc6000f8e0210 */
[----:B------:R-:W-:Y:S09]  /*9170*/  @!P0 BRA `(.L_x_2007) ;  /* 0x0000000000288947 */ /* 0x000ff20003800000 */
        /* <DEDUP_REMOVED lines=10> */
.L_x_2007:
[----:B------:R-:W-:Y:S05]  /*9220*/  BSYNC B0 ;  /* 0x0000000000007941 */ /* 0x000fea0003800000 */
.L_x_2006:
[----:B------:R-:W-:Y:S06]  /*9230*/  BAR.ARV 0xa, 0xa0 ;  /* 0x0282800000007b1d */ /* 0x000fec0000002000 */
[----:B------:R-:W-:Y:S04]  /*9240*/  BSSY B0, `(.L_x_2008) ;  /* 0x0000003000007945 */ /* 0x000fe80003800000 */
[----:B------:R-:W-:Y:S05]  /*9250*/  @!P0 BRA `(.L_x_2009) ;  /* 0x0000000000048947 */ /* 0x000fea0003800000 */
[----:B------:R-:W-:-:S04]  /*9260*/  DEPBAR.LE SB0, 0x0 ;  /* 0x000080000000791a */ /* 0x000fc80000000000 */
.L_x_2009:
[----:B------:R-:W-:Y:S05]  /*9270*/  BSYNC B0 ;  /* 0x0000000000007941 */ /* 0x000fea0003800000 */
.L_x_2008:
        /* <DEDUP_REMOVED lines=19> */
.L_x_2011:
[----:B------:R-:W-:Y:S05]  /*93b0*/  BSYNC B0 ;  /* 0x0000000000007941 */ /* 0x000fea0003800000 */
.L_x_2010:
        /* <DEDUP_REMOVED lines=9> */
.L_x_2014:
[----:B------:R-:W2:Y:S04]  /*9450*/  LDG.E.STRONG.GPU R0, desc[UR46][R2.64] ;  /* 0x0000002e02007981 */ /* 0x000ea8000c1ef900 */
[----:B--2---:R-:W-:Y:S01]  /*9460*/  CCTL.IVALL ;  /* 0x00000000ff00798f */ /* 0x004fe20002000000 */
[----:B------:R-:W-:Y:S05]  /*9470*/  YIELD ;  /* 0x0000000000007946 */ /* 0x000fea0003800000 */
[----:B------:R-:W-:-:S13]  /*9480*/  ISETP.NE.AND P1, PT, R0, UR22, PT ;  /* 0x0000001600007c0c */ /* 0x000fda000bf25270 */
[----:B------:R-:W-:Y:S05]  /*9490*/  @P1 BRA `(.L_x_2014) ;  /* 0xfffffffc00ec1947 */ /* 0x000fea000383ffff */
.L_x_2013:
[----:B------:R-:W-:Y:S05]  /*94a0*/  BSYNC B0 ;  /* 0x0000000000007941 */ /* 0x000fea0003800000 */
.L_x_2012:
[----:B------:R-:W-:-:S03]  /*94b0*/  UMOV UR12, 0xffffffff ;  /* 0xffffffff000c7882 */ /* 0x000fc60000000000 */
[----:B------:R-:W-:Y:S05]  /*94c0*/  BRA.DIV UR12, `(.L_x_2015) ;  /* 0x000000360c807947 */ /* 0x000fea000b800000 */
[----:B------:R-:W-:Y:S01]  /*94d0*/  NOP ;  /* 0x0000000000007918 */ /* 0x000fe20000000000 */
.L_x_2079:
        /* <DEDUP_REMOVED lines=15> */
.L_x_2017:
[----:B------:R-:W-:Y:S05]  /*95d0*/  BSYNC B0 ;  /* 0x0000000000007941 */ /* 0x000fea0003800000 */
.L_x_2016:
        /* <DEDUP_REMOVED lines=15> */
.L_x_2019:
[----:B------:R-:W-:Y:S05]  /*96d0*/  BSYNC B0 ;  /* 0x0000000000007941 */ /* 0x000fea0003800000 */
.L_x_2018:
[----:B------:R-:W-:Y:S06]  /*96e0*/  BAR.ARV 0xa, 0xa0 ;  /* 0x0282800000007b1d */ /* 0x000fec0000002000 */
[----:B------:R-:W-:Y:S04]  /*96f0*/  BSSY B0, `(.L_x_2020) ;  /* 0x0000003000007945 */ /* 0x000fe80003800000 */
[----:B------:R-:W-:Y:S05]  /*9700*/  @!P0 BRA `(.L_x_2021) ;  /* 0x0000000000048947 */ /* 0x000fea0003800000 */
[----:B------:R-:W-:-:S04]  /*9710*/  DEPBAR.LE SB0, 0x0 ;  /* 0x000080000000791a */ /* 0x000fc80000000000 */
.L_x_2021:
[----:B------:R-:W-:Y:S05]  /*9720*/  BSYNC B0 ;  /* 0x0000000000007941 */ /* 0x000fea0003800000 */
.L_x_2020:
        /* <DEDUP_REMOVED lines=19> */
.L_x_2023:
[----:B------:R-:W-:Y:S05]  /*9860*/  BSYNC B0 ;  /* 0x0000000000007941 */ /* 0x000fea0003800000 */
.L_x_2022:
[----:B------:R-:W-:Y:S02]  /*9870*/  UIADD3 UR9, UR9, 0x2, URZ ;  /* 0x0000000209097890 */ /* 0x000fe4000fffe03f */
[----:B------:R-:W-:-:S04]  /*9880*/  UIADD3 UR4, UR4, 0x4000, URZ ;  /* 0x0000400004047890 */ /* 0x000fc8000fffe03f */
[----:B------:R-:W-:-:S13]  /*9890*/  ISETP.LE.AND P1, PT, R9, UR9, PT ;  /* 0x0000000909007c0c */ /* 0x000fda000bf23270 */
[----:B------:R-:W-:Y:S05]  /*98a0*/  @!P1 BRA `(.L_x_2024) ;  /* 0xfffffff400789947 */ /* 0x000fea000383ffff */
.L_x_1985:
        /* <DEDUP_REMOVED lines=41> */
.L_x_2027:
[----:B------:R-:W-:Y:S05]  /*9b40*/  BSYNC B0 ;  /* 0x0000000000007941 */ /* 0x000fea0003800000 */
.L_x_2026:
[----:B------:R-:W-:Y:S05]  /*9b50*/  BRA `(.L_x_2028) ;  /* 0x0000000000047947 */ /* 0x000fea0003800000 */
.L_x_2025:
[----:B------:R-:W-:-:S05]  /*9b60*/  UMOV UR4, UR9 ;  /* 0x0000000900047c82 */ /* 0x000fca0008000000 */
.L_x_2028:
        /* <DEDUP_REMOVED lines=11> */
.L_x_2033:
        /* <DEDUP_REMOVED lines=24> */
.L_x_2030:
[----:B------:R-:W-:Y:S05]  /*9da0*/  BSYNC B0 ;  /* 0x0000000000007941 */ /* 0x000fea0003800000 */
.L_x_2029:
        /* <DEDUP_REMOVED lines=24> */
.L_x_2032:
[----:B------:R-:W-:Y:S05]  /*9f30*/  BSYNC B0 ;  /* 0x0000000000007941 */ /* 0x000fea0003800000 */
.L_x_2031:
[----:B------:R-:W-:Y:S02]  /*9f40*/  UIADD3 UR7, UR7, 0x2, URZ ;  /* 0x0000000207077890 */ /* 0x000fe4000fffe03f */
[----:B------:R-:W-:Y:S02]  /*9f50*/  ULEA UR5, UR19, UR5, 0x1 ;  /* 0x0000000513057291 */ /* 0x000fe4000f8e083f */
[----:B------:R-:W-:Y:S02]  /*9f60*/  ULEA UR6, UR19, UR6, 0x1 ;  /* 0x0000000613067291 */ /* 0x000fe4000f8e083f */
[----:B------:R-:W-:-:S13]  /*9f70*/  ISETP.NE.AND P0, PT, RZ, UR7, PT ;  /* 0x00000007ff007c0c */ /* 0x000fda000bf05270 */
[----:B------:R-:W-:Y:S05]  /*9f80*/  @!P0 BRA `(.L_x_1889) ;  /* 0x0000002800388947 */ /* 0x000fea0003800000 */
[----:B------:R-:W-:Y:S05]  /*9f90*/  BRA `(.L_x_2033) ;  /* 0xfffffffc00207947 */ /* 0x000fea000383ffff */
.L_x_1977:
        /* <DEDUP_REMOVED lines=14> */
.L_x_2034:
        /* <DEDUP_REMOVED lines=14> */
.L_x_2036:
[----:B------:R-:W-:-:S05]  /*a160*/  ULDC UR4, c[0x0][0x8bc] ;  /* 0x00022f0000047ab9 */ /* 0x000fca0000000800 */
.L_x_2035:
        /* <DEDUP_REMOVED lines=59> */
.L_x_2038:
        /* <DEDUP_REMOVED lines=13> */
.L_x_2039:
        /* <DEDUP_REMOVED lines=8> */
.L_x_2040:
        /* <DEDUP_REMOVED lines=21> */
.L_x_2041:
        /* <DEDUP_REMOVED lines=50> */
.L_x_2080:
        /* <DEDUP_REMOVED lines=15> */
.L_x_2044:
        /* <DEDUP_REMOVED lines=97> */
.L_x_2055:
[----:B-123--:R-:W-:-:S04]  /*b1e0*/  SHF.L.U32 R18, R10, 0x1f, RZ ;  /* 0x0000001f0a127819 */ /* 0x00efc800000006ff */
[----:B------:R-:W2:Y:S02]  /*b1f0*/  SYNCS.PHASECHK.TRANS64.TRYWAIT P1, [R15+URZ+0x30840], R18 ;  /* 0x030840120f0075a7 */ /* 0x000ea4000802017f */
[----:B--2---:R-:W-:Y:S05]  /*b200*/  @!P1 BRA `(.L_x_2047) ;  /* 0x0000001800609947 */ /* 0x004fea0003800000 */
.L_x_2081:
        /* <DEDUP_REMOVED lines=8> */
.L_x_2048:
        /* <DEDUP_REMOVED lines=37> */
.L_x_2082:
        /* <DEDUP_REMOVED lines=8> */
.L_x_2050:
        /* <DEDUP_REMOVED lines=37> */
.L_x_2083:
        /* <DEDUP_REMOVED lines=8> */
.L_x_2052:
        /* <DEDUP_REMOVED lines=31> */
.L_x_2085:
        /* <DEDUP_REMOVED lines=8> */
.L_x_2054:
        /* <DEDUP_REMOVED lines=37> */
.L_x_2046:
[----:B------:R-:W4:Y:S02]  /*bcf0*/  LDL.LU R4, [R1+0x4] ;  /* 0x0000040001047983 */ /* 0x000f240000300800 */
[----:B----4-:R-:W-:Y:S02]  /*bd00*/  ISETP.NE.AND P1, PT, R4, RZ, PT ;  /* 0x000000ff0400720c */ /* 0x010fe40003f25270 */
[----:B------:R4:W5:Y:S11]  /*bd10*/  LDL R4, [R1] ;  /* 0x0000000001047983 */ /* 0x0009760000100800 */
[----:B----4-:R-:W-:Y:S05]  /*bd20*/  @!P1 BRA `(.L_x_2045) ;  /* 0x00000004005c9947 */ /* 0x010fea0003800000 */
[----:B------:R-:W-:-:S04]  /*bd30*/  SHF.L.U32 R12, R10, 0x1f, RZ ;  /* 0x0000001f0a0c7819 */ /* 0x000fc800000006ff */
[----:B------:R-:W4:Y:S02]  /*bd40*/  SYNCS.PHASECHK.TRANS64.TRYWAIT P1, [R15+URZ+0x30840], R12 ;  /* 0x0308400c0f0075a7 */ /* 0x000f24000802017f */
[----:B----4-:R-:W-:Y:S05]  /*bd50*/  @!P1 BRA `(.L_x_2056) ;  /* 0x0000000c00e09947 */ /* 0x010fea0003800000 */
.L_x_2086:
        /* <DEDUP_REMOVED lines=8> */
.L_x_2057:
        /* <DEDUP_REMOVED lines=34> */
.L_x_2087:
        /* <DEDUP_REMOVED lines=8> */
.L_x_2059:
        /* <DEDUP_REMOVED lines=34> */
.L_x_2045:
[----:B------:R-:W1:Y:S01]  /*c2a0*/  S2R R0, SR_TID.X ;  /* 0x0000000000007919 */ /* 0x000e620000002100 */
[----:B------:R-:W-:Y:S01]  /*c2b0*/  IMAD R3, R16, 0x8, R15 ;  /* 0x0000000810037824 */ /* 0x000fe200078e020f */
[----:B-1----:R-:W-:Y:S02]  /*c2c0*/  LOP3.LUT R2, R0, 0x7f, RZ, 0xc0, !PT ;  /* 0x0000007f00027812 */ /* 0x002fe400078ec0ff */
[----:B------:R-:W-:Y:S02]  /*c2d0*/  SHF.L.U32 R0, R10, 0x1f, RZ ;  /* 0x0000001f0a007819 */ /* 0x000fe400000006ff */
[----:B------:R-:W-:Y:S02]  /*c2e0*/  ISETP.NE.AND P1, PT, R2, RZ, PT ;  /* 0x000000ff0200720c */ /* 0x000fe40003f25270 */
[----:B------:R-:W1:Y:S02]  /*c2f0*/  SYNCS.PHASECHK.TRANS64.TRYWAIT P0, [R3+URZ+0x30840], R0 ;  /* 0x03084000030075a7 */ /* 0x000e64000800017f */
[----:B-1----:R-:W-:Y:S09]  /*c300*/  @!P0 BRA `(.L_x_2060) ;  /* 0x00000008009c8947 */ /* 0x002ff20003800000 */
.L_x_2088:
[----:B------:R-:W-:Y:S05]  /*c310*/  @P1 BRA `(.L_x_2061) ;  /* 0x0000000000181947 */ /* 0x000fea0003800000 */
[----:B------:R-:W1:Y:S01]  /*c320*/  S2R R2, SR_TID.X ;  /* 0x0000000000027919 */ /* 0x000e620000002100 */
[----:B------:R-:W-:-:S04]  /*c330*/  IMAD.MOV.U32 R0, RZ, RZ, 0x4100 ;  /* 0x00004100ff007424 */ /* 0x000fc800078e00ff */
[----:B------:R1:W-:Y:S02]  /*c340*/  SYNCS.ARRIVE.TRANS64 RZ, [R3+URZ+0x30830], R0 ;  /* 0x0308300003ff79a7 */ /* 0x0003e4000800003f */
[----:B-1----:R-:W-:-:S13]  /*c350*/  LOP3.LUT P0, RZ, R2, 0x1f, RZ, 0xc0, !PT ;  /* 0x0000001f02ff7812 */ /* 0x002fda000780c0ff */
[----:B------:R-:W-:Y:S05]  /*c360*/  @!P0 BRA `(.L_x_2061) ;  /* 0x0000000000048947 */ /* 0x000fea0003800000 */
[----:B------:R-:W-:Y:S01]  /*c370*/  BPT.TRAP 0x1 ;  /* 0x000000040000795c */ /* 0x000fe20000300000 */
.L_x_2061:
        /* <DEDUP_REMOVED lines=41> */
.L_x_2042:
[----:B------:R-:W-:Y:S05]  /*c610*/  BSYNC B0 ;  /* 0x0000000000007941 */ /* 0x000fea0003800000 */
.L_x_2037:
[----:B------:R-:W-:-:S03]  /*c620*/  UMOV UR8, 0xffffffff ;  /* 0xffffffff00087882 */ /* 0x000fc60000000000 */
[----:B------:R-:W-:Y:S05]  /*c630*/  BRA.DIV UR8, `(.L_x_2062) ;  /* 0x0000000608e47947 */ /* 0x000fea000b800000 */
[----:B------:R-:W-:-:S13]  /*c640*/  ELECT P6, URZ, PT ;  /* 0x00000000003f782f */ /* 0x000fda00038c0000 */
.L_x_2091:
[----:B------:R-:W-:Y:S05]  /*c650*/  @!P6 BRA `(.L_x_1889) ;  /* 0x000000000084e947 */ /* 0x000fea0003800000 */
[----:B------:R-:W-:-:S06]  /*c660*/  ULOP3.LUT UR8, UR38, 0x2, URZ, 0xfc, !UPT ;  /* 0x0000000226087892 */ /* 0x000fcc000f8efc3f */
[----:B------:R-:W-:-:S05]  /*c670*/  IMAD.U32 R2, RZ, RZ, UR8 ;  /* 0x00000008ff027e24 */ /* 0x000fca000f8e00ff */
[----:B------:R-:W-:-:S13]  /*c680*/  ISETP.NE.AND P2, PT, R2, 0x3, PT ;  /* 0x000000030200780c */ /* 0x000fda0003f45270 */
[----:B------:R-:W-:Y:S05]  /*c690*/  @!P2 BRA `(.L_x_2063) ;  /* 0x000000000004a947 */ /* 0x000fea0003800000 */
[----:B---3--:R-:W-:Y:S01]  /*c6a0*/  BPT.TRAP 0x1 ;  /* 0x000000040000795c */ /* 0x008fe20000300000 */
.L_x_2063:
        /* <DEDUP_REMOVED lines=15> */
.L_x_2092:
[----:B------:R-:W2:Y:S02]  /*c7a0*/  SYNCS.PHASECHK.TRANS64.TRYWAIT P0, [R3+URZ], R2 ;  /* 0x00000002030075a7 */ /* 0x000ea4000800017f */
[----:B--2---:R-:W-:Y:S05]  /*c7b0*/  @!P0 BRA `(.L_x_2065) ;  /* 0x0000000400b88947 */ /* 0x004fea0003800000 */
.L_x_2093:
[----:B------:R-:W-:Y:S05]  /*c7c0*/  @!P2 BRA `(.L_x_2066) ;  /* 0x000000000004a947 */ /* 0x000fea0003800000 */
[----:B---3--:R-:W-:Y:S01]  /*c7d0*/  BPT.TRAP 0x1 ;  /* 0x000000040000795c */ /* 0x008fe20000300000 */
.L_x_2066:
[----:B--2---:R-:W-:-:S04]  /*c7e0*/  VIADD R3, R8, 0x30840 ;  /* 0x0003084008037836 */ /* 0x004fc80000000000 */
[----:B------:R-:W-:-:S04]  /*c7f0*/  IMAD R5, R0, 0x8, R3 ;  /* 0x0000000800057824 */ /* 0x000fc800078e0203 */
[----:B------:R-:W2:Y:S02]  /*c800*/  SYNCS.PHASECHK.TRANS64.TRYWAIT P0, [R5+URZ], R4 ;  /* 0x00000004050075a7 */ /* 0x000ea4000800017f */
[----:B--2---:R-:W-:Y:S05]  /*c810*/  @!P0 BRA `(.L_x_2067) ;  /* 0x0000000400b48947 */ /* 0x004fea0003800000 */
.L_x_2094:
[----:B------:R-:W-:-:S07]  /*c820*/  IMAD R3, R6, 0x8, R3 ;  /* 0x0000000806037824 */ /* 0x000fce00078e0203 */
.L_x_2068:
[----:B----4-:R4:W1:Y:S02]  /*c830*/  SYNCS.PHASECHK.TRANS64.TRYWAIT P0, [R3+URZ], R2 ;  /* 0x00000002030075a7 */ /* 0x010864000800017f */
[----:B-1----:R-:W-:Y:S05]  /*c840*/  @!P0 NANOSLEEP.SYNCS 0x989680 ;  /* 0x009896800000895d */ /* 0x002fea0003900000 */
[----:B------:R-:W1:Y:S02]  /*c850*/  @!P0 SYNCS.PHASECHK.TRANS64 P0, [R3+URZ], R2 ;  /* 0x00000002030085a7 */ /* 0x000e64000800007f */
[----:B-1----:R-:W-:Y:S05]  /*c860*/  @!P0 BRA `(.L_x_2068) ;  /* 0xfffffffc00f08947 */ /* 0x002fea000383ffff */
.L_x_1889:
[----:B---3--:R-:W-:Y:S05]  /*c870*/  BSYNC B6 ;  /* 0x0000000000067941 */ /* 0x008fea0003800000 */
.L_x_1883:
[----:B------:R-:W-:Y:S05]  /*c880*/  EXIT ;  /* 0x000000000000794d */ /* 0x000fea0003800000 */
.L_x_1900:
[----:B------:R-:W-:Y:S02]  /*c890*/  IMAD.MOV.U32 R12, RZ, RZ, RZ ;  /* 0x000000ffff0c7224 */ /* 0x000fe400078e00ff */
[----:B------:R-:W-:Y:S02]  /*c8a0*/  IMAD.MOV.U32 R11, RZ, RZ, 0x1f ;  /* 0x0000001fff0b7424 */ /* 0x000fe400078e00ff */
[----:B------:R-:W-:-:S07]  /*c8b0*/  IMAD.MOV.U32 R15, RZ, RZ, -0x1 ;  /* 0xffffffffff0f7424 */ /* 0x000fce00078e00ff */
[----:B------:R-:W-:Y:S05]  /*c8c0*/  WARPSYNC.COLLECTIVE R15, `(.L_x_2069) ;  /* 0x000000000f087348 */ /* 0x000fea0003c00000 */
[----:B------:R1:W2:Y:S02]  /*c8d0*/  SHFL.IDX P6, R14, R13, R12, R11 ;  /* 0x0000000c0d0e7389 */ /* 0x0002a400000c000b */
[----:B-12---:R-:W-:Y:S01]  /*c8e0*/  ENDCOLLECTIVE ;  /* 0x000000000000791b */ /* 0x006fe20003800000 */
.L_x_2069:
[----:B------:R-:W-:Y:S05]  /*c8f0*/  BRA `(.L_x_2070) ;  /* 0xffffff4c00547947 */ /* 0x000fea000383ffff */
.L_x_1902:
[----:B--2---:R2:W3:Y:S02]  /*c900*/  SYNCS.PHASECHK.TRANS64.TRYWAIT P0, [R231+URZ+0x30800], R8 ;  /* 0x03080008e70075a7 */ /* 0x0044e4000800017f */
[----:B---3--:R-:W-:Y:S05]  /*c910*/  @!P0 NANOSLEEP.SYNCS 0x989680 ;  /* 0x009896800000895d */ /* 0x008fea0003900000 */
[----:B------:R-:W3:Y:S02]  /*c920*/  @!P0 SYNCS.PHASECHK.TRANS64 P0, [R231+URZ+0x30800], R8 ;  /* 0x03080008e70085a7 */ /* 0x000ee4000800007f */
[----:B---3--:R-:W-:Y:S05]  /*c930*/  @!P0 BRA `(.L_x_1902) ;  /* 0xfffffffc00f08947 */ /* 0x008fea000383ffff */
[----:B------:R-:W-:Y:S05]  /*c940*/  BRA `(.L_x_1901) ;  /* 0xffffff4c009c7947 */ /* 0x000fea000383ffff */
.L_x_1906:
[----:B---3--:R3:W4:Y:S02]  /*c950*/  SYNCS.PHASECHK.TRANS64.TRYWAIT P0, [R0+URZ+0x30810], R7 ;  /* 0x03081007000075a7 */ /* 0x008724000800017f */
[----:B----4-:R-:W-:Y:S05]  /*c960*/  @!P0 NANOSLEEP.SYNCS 0x989680 ;  /* 0x009896800000895d */ /* 0x010fea0003900000 */
[----:B------:R-:W4:Y:S02]  /*c970*/  @!P0 SYNCS.PHASECHK.TRANS64 P0, [R0+URZ+0x30810], R7 ;  /* 0x03081007000085a7 */ /* 0x000f24000800007f */
[----:B----4-:R-:W-:Y:S05]  /*c980*/  @!P0 BRA `(.L_x_1906) ;  /* 0xfffffffc00f08947 */ /* 0x010fea000383ffff */
[----:B------:R-:W-:Y:S05]  /*c990*/  BRA `(.L_x_1905) ;  /* 0xffffff5400307947 */ /* 0x000fea000383ffff */
.L_x_1910:
[----:B------:R1:W1:Y:S02]  /*c9a0*/  SYNCS.PHASECHK.TRANS64.TRYWAIT P0, [R0+URZ+0x30830], R7 ;  /* 0x03083007000075a7 */ /* 0x000264000800017f */
[----:B-1----:R-:W-:Y:S05]  /*c9b0*/  @!P0 NANOSLEEP.SYNCS 0x989680 ;  /* 0x009896800000895d */ /* 0x002fea0003900000 */
[----:B------:R-:W1:Y:S02]  /*c9c0*/  @!P0 SYNCS.PHASECHK.TRANS64 P0, [R0+URZ+0x30830], R7 ;  /* 0x03083007000085a7 */ /* 0x000e64000800007f */
[----:B-1----:R-:W-:Y:S05]  /*c9d0*/  @!P0 BRA `(.L_x_1910) ;  /* 0xfffffffc00f08947 */ /* 0x002fea000383ffff */
[----:B------:R-:W-:Y:S05]  /*c9e0*/  BRA `(.L_x_1909) ;  /* 0xffffff5800887947 */ /* 0x000fea000383ffff */
.L_x_1990:
[----:B------:R-:W-:Y:S01]  /*c9f0*/  BSSY B0, `(.L_x_2071) ;  /* 0x0000005000007945 */ /* 0x000fe20003800000 */
[----:B------:R-:W-:-:S07]  /*ca00*/  IMAD.MOV.U32 R15, RZ, RZ, -0x1 ;  /* 0xffffffffff0f7424 */ /* 0x000fce00078e00ff */
[----:B------:R-:W-:Y:S05]  /*ca10*/  WARPSYNC.COLLECTIVE R15, `(.L_x_2072) ;  /* 0x000000000f087348 */ /* 0x000fea0003c00000 */
[----:B------:R-:W-:Y:S01]  /*ca20*/  NOP ;  /* 0x0000000000007918 */ /* 0x000fe20000000000 */
[----:B------:R-:W-:Y:S01]  /*ca30*/  ENDCOLLECTIVE ;  /* 0x000000000000791b */ /* 0x000fe20003800000 */
.L_x_2072:
[----:B------:R-:W-:Y:S05]  /*ca40*/  BSYNC B0 ;  /* 0x0000000000007941 */ /* 0x000fea0003800000 */
.L_x_2071:
[----:B------:R-:W-:Y:S05]  /*ca50*/  BRA `(.L_x_2073) ;  /* 0xffffffbc00b07947 */ /* 0x000fea000383ffff */
.L_x_2003:
[----:B------:R-:W-:Y:S01]  /*ca60*/  BSSY B0, `(.L_x_2074) ;  /* 0x0000005000007945 */ /* 0x000fe20003800000 */
[----:B------:R-:W-:-:S07]  /*ca70*/  IMAD.MOV.U32 R15, RZ, RZ, -0x1 ;  /* 0xffffffffff0f7424 */ /* 0x000fce00078e00ff */
[----:B------:R-:W-:Y:S05]  /*ca80*/  WARPSYNC.COLLECTIVE R15, `(.L_x_2075) ;  /* 0x000000000f087348 */ /* 0x000fea0003c00000 */
[----:B------:R-:W-:Y:S01]  /*ca90*/  NOP ;  /* 0x0000000000007918 */ /* 0x000fe20000000000 */
[----:B------:R-:W-:Y:S01]  /*caa0*/  ENDCOLLECTIVE ;  /* 0x000000000000791b */ /* 0x000fe20003800000 */
.L_x_2075:
[----:B------:R-:W-:Y:S05]  /*cab0*/  BSYNC B0 ;  /* 0x0000000000007941 */ /* 0x000fea0003800000 */
.L_x_2074:
[----:B------:R-:W-:Y:S05]  /*cac0*/  BRA `(.L_x_2076) ;  /* 0xffffffc400407947 */ /* 0x000fea000383ffff */
.L_x_2015:
[----:B------:R-:W-:Y:S01]  /*cad0*/  BSSY B0, `(.L_x_2077) ;  /* 0x0000005000007945 */ /* 0x000fe20003800000 */
[----:B------:R-:W-:-:S07]  /*cae0*/  IMAD.MOV.U32 R15, RZ, RZ, -0x1 ;  /* 0xffffffffff0f7424 */ /* 0x000fce00078e00ff */
[----:B------:R-:W-:Y:S05]  /*caf0*/  WARPSYNC.COLLECTIVE R15, `(.L_x_2078) ;  /* 0x000000000f087348 */ /* 0x000fea0003c00000 */
[----:B------:R-:W-:Y:S01]  /*cb00*/  NOP ;  /* 0x0000000000007918 */ /* 0x000fe20000000000 */
[----:B------:R-:W-:Y:S01]  /*cb10*/  ENDCOLLECTIVE ;  /* 0x000000000000791b */ /* 0x000fe20003800000 */
.L_x_2078:
[----:B------:R-:W-:Y:S05]  /*cb20*/  BSYNC B0 ;  /* 0x0000000000007941 */ /* 0x000fea0003800000 */
.L_x_2077:
[----:B------:R-:W-:Y:S05]  /*cb30*/  BRA `(.L_x_2079) ;  /* 0xffffffc800687947 */ /* 0x000fea000383ffff */
.L_x_2043:
[----:B-1----:R1:W2:Y:S02]  /*cb40*/  SYNCS.PHASECHK.TRANS64.TRYWAIT P0, [R15+URZ+0x30820], R0 ;  /* 0x030820000f0075a7 */ /* 0x0022a4000800017f */
[----:B--2---:R-:W-:Y:S05]  /*cb50*/  @!P0 NANOSLEEP.SYNCS 0x989680 ;  /* 0x009896800000895d */ /* 0x004fea0003900000 */
[----:B------:R-:W2:Y:S02]  /*cb60*/  @!P0 SYNCS.PHASECHK.TRANS64 P0, [R15+URZ+0x30820], R0 ;  /* 0x030820000f0085a7 */ /* 0x000ea4000800007f */
[----:B--2---:R-:W-:Y:S05]  /*cb70*/  @!P0 BRA `(.L_x_2043) ;  /* 0xfffffffc00f08947 */ /* 0x004fea000383ffff */
[----:B------:R-:W-:Y:S05]  /*cb80*/  BRA `(.L_x_2080) ;  /* 0xffffffdc00d47947 */ /* 0x000fea000383ffff */
.L_x_2047:
[----:B--2---:R2:W3:Y:S02]  /*cb90*/  SYNCS.PHASECHK.TRANS64.TRYWAIT P1, [R15+URZ+0x30840], R18 ;  /* 0x030840120f0075a7 */ /* 0x0044e4000802017f */
[----:B---3--:R-:W-:Y:S05]  /*cba0*/  @!P1 NANOSLEEP.SYNCS 0x989680 ;  /* 0x009896800000995d */ /* 0x008fea0003900000 */
[----:B------:R-:W3:Y:S02]  /*cbb0*/  @!P1 SYNCS.PHASECHK.TRANS64 P1, [R15+URZ+0x30840], R18 ;  /* 0x030840120f0095a7 */ /* 0x000ee4000802007f */
[----:B---3--:R-:W-:Y:S05]  /*cbc0*/  @!P1 BRA `(.L_x_2047) ;  /* 0xfffffffc00f09947 */ /* 0x008fea000383ffff */
[----:B------:R-:W-:Y:S05]  /*cbd0*/  BRA `(.L_x_2081) ;  /* 0xffffffe4008c7947 */ /* 0x000fea000383ffff */
.L_x_2049:
[----:B-1----:R1:W3:Y:S02]  /*cbe0*/  SYNCS.PHASECHK.TRANS64.TRYWAIT P1, [R15+URZ+0x30828], R18 ;  /* 0x030828120f0075a7 */ /* 0x0022e4000802017f */
[----:B---3--:R-:W-:Y:S05]  /*cbf0*/  @!P1 NANOSLEEP.SYNCS 0x989680 ;  /* 0x009896800000995d */ /* 0x008fea0003900000 */
[----:B------:R-:W3:Y:S02]  /*cc00*/  @!P1 SYNCS.PHASECHK.TRANS64 P1, [R15+URZ+0x30828], R18 ;  /* 0x030828120f0095a7 */ /* 0x000ee4000802007f */
[----:B---3--:R-:W-:Y:S05]  /*cc10*/  @!P1 BRA `(.L_x_2049) ;  /* 0xfffffffc00f09947 */ /* 0x008fea000383ffff */
[----:B------:R-:W-:Y:S05]  /*cc20*/  BRA `(.L_x_2082) ;  /* 0xffffffe8002c7947 */ /* 0x000fea000383ffff */
.L_x_2051:
[----:B---3--:R3:W4:Y:S02]  /*cc30*/  SYNCS.PHASECHK.TRANS64.TRYWAIT P1, [R15+URZ+0x30848], R18 ;  /* 0x030848120f0075a7 */ /* 0x008724000802017f */
[----:B----4-:R-:W-:Y:S05]  /*cc40*/  @!P1 NANOSLEEP.SYNCS 0x989680 ;  /* 0x009896800000995d */ /* 0x010fea0003900000 */
[----:B------:R-:W4:Y:S02]  /*cc50*/  @!P1 SYNCS.PHASECHK.TRANS64 P1, [R15+URZ+0x30848], R18 ;  /* 0x030848120f0095a7 */ /* 0x000f24000802007f */
[----:B----4-:R-:W-:Y:S05]  /*cc60*/  @!P1 BRA `(.L_x_2051) ;  /* 0xfffffffc00f09947 */ /* 0x010fea000383ffff */
[----:B------:R-:W-:Y:S05]  /*cc70*/  BRA `(.L_x_2083) ;  /* 0xffffffe800cc7947 */ /* 0x000fea000383ffff */
.L_x_2053:
[----:B------:R-:W-:-:S07]  /*cc80*/  SHF.L.U32 R4, R10, 0x1f, RZ ;  /* 0x0000001f0a047819 */ /* 0x000fce00000006ff */
.L_x_2084:
[----:B----4-:R4:W1:Y:S02]  /*cc90*/  SYNCS.PHASECHK.TRANS64.TRYWAIT P1, [R15+URZ+0x30820], R4 ;  /* 0x030820040f0075a7 */ /* 0x010864000802017f */
[----:B-1----:R-:W-:Y:S05]  /*cca0*/  @!P1 NANOSLEEP.SYNCS 0x989680 ;  /* 0x009896800000995d */ /* 0x002fea0003900000 */
[----:B------:R-:W1:Y:S02]  /*ccb0*/  @!P1 SYNCS.PHASECHK.TRANS64 P1, [R15+URZ+0x30820], R4 ;  /* 0x030820040f0095a7 */ /* 0x000e64000802007f */
[----:B-1----:R-:W-:Y:S05]  /*ccc0*/  @!P1 BRA `(.L_x_2084) ;  /* 0xfffffffc00f09947 */ /* 0x002fea000383ffff */
[----:B------:R-:W-:Y:S05]  /*ccd0*/  BRA `(.L_x_2085) ;  /* 0xffffffec00507947 */ /* 0x000fea000383ffff */
.L_x_2056:
[----:B----4-:R4:W1:Y:S02]  /*cce0*/  SYNCS.PHASECHK.TRANS64.TRYWAIT P1, [R15+URZ+0x30840], R12 ;  /* 0x0308400c0f0075a7 */ /* 0x010864000802017f */
[----:B-1----:R-:W-:Y:S05]  /*ccf0*/  @!P1 NANOSLEEP.SYNCS 0x989680 ;  /* 0x009896800000995d */ /* 0x002fea0003900000 */
[----:B------:R-:W1:Y:S02]  /*cd00*/  @!P1 SYNCS.PHASECHK.TRANS64 P1, [R15+URZ+0x30840], R12 ;  /* 0x0308400c0f0095a7 */ /* 0x000e64000802007f */
[----:B-1----:R-:W-:Y:S05]  /*cd10*/  @!P1 BRA `(.L_x_2056) ;  /* 0xfffffffc00f09947 */ /* 0x002fea000383ffff */
[----:B------:R-:W-:Y:S05]  /*cd20*/  BRA `(.L_x_2086) ;  /* 0xfffffff0000c7947 */ /* 0x000fea000383ffff */
.L_x_2058:
[----:B-1----:R1:W2:Y:S02]  /*cd30*/  SYNCS.PHASECHK.TRANS64.TRYWAIT P1, [R15+URZ+0x30828], R12 ;  /* 0x0308280c0f0075a7 */ /* 0x0022a4000802017f */
[----:B--2---:R-:W-:Y:S05]  /*cd40*/  @!P1 NANOSLEEP.SYNCS 0x989680 ;  /* 0x009896800000995d */ /* 0x004fea0003900000 */
[----:B------:R-:W2:Y:S02]  /*cd50*/  @!P1 SYNCS.PHASECHK.TRANS64 P1, [R15+URZ+0x30828], R12 ;  /* 0x0308280c0f0095a7 */ /* 0x000ea4000802007f */
[----:B--2---:R-:W-:Y:S05]  /*cd60*/  @!P1 BRA `(.L_x_2058) ;  /* 0xfffffffc00f09947 */ /* 0x004fea000383ffff */
[----:B------:R-:W-:Y:S05]  /*cd70*/  BRA `(.L_x_2087) ;  /* 0xfffffff000a07947 */ /* 0x000fea000383ffff */
.L_x_2060:
[----:B------:R1:W1:Y:S02]  /*cd80*/  SYNCS.PHASECHK.TRANS64.TRYWAIT P0, [R3+URZ+0x30840], R0 ;  /* 0x03084000030075a7 */ /* 0x000264000800017f */
[----:B-1----:R-:W-:Y:S05]  /*cd90*/  @!P0 NANOSLEEP.SYNCS 0x989680 ;  /* 0x009896800000895d */ /* 0x002fea0003900000 */
[----:B------:R-:W1:Y:S02]  /*cda0*/  @!P0 SYNCS.PHASECHK.TRANS64 P0, [R3+URZ+0x30840], R0 ;  /* 0x03084000030085a7 */ /* 0x000e64000800007f */
[----:B-1----:R-:W-:Y:S05]  /*cdb0*/  @!P0 BRA `(.L_x_2060) ;  /* 0xfffffffc00f08947 */ /* 0x002fea000383ffff */
[----:B------:R-:W-:Y:S05]  /*cdc0*/  BRA `(.L_x_2088) ;  /* 0xfffffff400507947 */ /* 0x000fea000383ffff */
.L_x_2062:
[----:B------:R-:W-:Y:S01]  /*cdd0*/  BSSY B0, `(.L_x_2089) ;  /* 0x0000006000007945 */ /* 0x000fe20003800000 */
[----:B------:R-:W-:-:S07]  /*cde0*/  IMAD.MOV.U32 R15, RZ, RZ, -0x1 ;  /* 0xffffffffff0f7424 */ /* 0x000fce00078e00ff */
[----:B---3--:R-:W-:Y:S05]  /*cdf0*/  WARPSYNC.COLLECTIVE R15, `(.L_x_2090) ;  /* 0x000000000f0c7348 */ /* 0x008fea0003c00000 */
[----:B------:R-:W-:Y:S02]  /*ce00*/  ELECT P6, UR62, PT ;  /* 0x00000000003e782f */ /* 0x000fe400038c0000 */
[----:B------:R-:W-:Y:S01]  /*ce10*/  MOV R14, UR62 ;  /* 0x0000003e000e7c02 */ /* 0x000fe20008000f00 */
[----:B---3--:R-:W-:Y:S10]  /*ce20*/  ENDCOLLECTIVE ;  /* 0x000000000000791b */ /* 0x008ff40003800000 */
.L_x_2090:
[----:B------:R-:W-:Y:S05]  /*ce30*/  BSYNC B0 ;  /* 0x0000000000007941 */ /* 0x000fea0003800000 */
.L_x_2089:
[----:B------:R-:W-:Y:S05]  /*ce40*/  BRA `(.L_x_2091) ;  /* 0xfffffff800007947 */ /* 0x000fea000383ffff */
.L_x_2064:
[----:B-1----:R1:W2:Y:S02]  /*ce50*/  SYNCS.PHASECHK.TRANS64.TRYWAIT P0, [R7+URZ], R4 ;  /* 0x00000004070075a7 */ /* 0x0022a4000800017f */
[----:B--2---:R-:W-:Y:S05]  /*ce60*/  @!P0 NANOSLEEP.SYNCS 0x989680 ;  /* 0x009896800000895d */ /* 0x004fea0003900000 */
[----:B------:R-:W2:Y:S02]  /*ce70*/  @!P0 SYNCS.PHASECHK.TRANS64 P0, [R7+URZ], R4 ;  /* 0x00000004070085a7 */ /* 0x000ea4000800007f */
[----:B--2---:R-:W-:Y:S05]  /*ce80*/  @!P0 BRA `(.L_x_2064) ;  /* 0xfffffffc00f08947 */ /* 0x004fea000383ffff */
[----:B------:R-:W-:Y:S05]  /*ce90*/  BRA `(.L_x_2092) ;  /* 0xfffffff800407947 */ /* 0x000fea000383ffff */
.L_x_2065:
[----:B--2---:R2:W4:Y:S02]  /*cea0*/  SYNCS.PHASECHK.TRANS64.TRYWAIT P0, [R3+URZ], R2 ;  /* 0x00000002030075a7 */ /* 0x004524000800017f */
[----:B----4-:R-:W-:Y:S05]  /*ceb0*/  @!P0 NANOSLEEP.SYNCS 0x989680 ;  /* 0x009896800000895d */ /* 0x010fea0003900000 */
[----:B------:R-:W4:Y:S02]  /*cec0*/  @!P0 SYNCS.PHASECHK.TRANS64 P0, [R3+URZ], R2 ;  /* 0x00000002030085a7 */ /* 0x000f24000800007f */
[----:B----4-:R-:W-:Y:S05]  /*ced0*/  @!P0 BRA `(.L_x_2065) ;  /* 0xfffffffc00f08947 */ /* 0x010fea000383ffff */
[----:B------:R-:W-:Y:S05]  /*cee0*/  BRA `(.L_x_2093) ;  /* 0xfffffff800347947 */ /* 0x000fea000383ffff */
.L_x_2067:
[----:B--2---:R2:W4:Y:S02]  /*cef0*/  SYNCS.PHASECHK.TRANS64.TRYWAIT P0, [R5+URZ], R4 ;  /* 0x00000004050075a7 */ /* 0x004524000800017f */
[----:B----4-:R-:W-:Y:S05]  /*cf00*/  @!P0 NANOSLEEP.SYNCS 0x989680 ;  /* 0x009896800000895d */ /* 0x010fea0003900000 */
[----:B------:R-:W4:Y:S02]  /*cf10*/  @!P0 SYNCS.PHASECHK.TRANS64 P0, [R5+URZ], R4 ;  /* 0x00000004050085a7 */ /* 0x000f24000800007f */
[----:B----4-:R-:W-:Y:S05]  /*cf20*/  @!P0 BRA `(.L_x_2067) ;  /* 0xfffffffc00f08947 */ /* 0x010fea000383ffff */
[----:B------:R-:W-:Y:S05]  /*cf30*/  BRA `(.L_x_2094) ;  /* 0xfffffff800387947 */ /* 0x000fea000383ffff */
.L_x_2095:
        /* <DEDUP_REMOVED lines=12> */
.L_x_3698:


//--------------------- .text._ZN7cutlass13device_kernelIN5flash11enable_sm90INS1_16FlashAttnBwdSm90INS1_25CollectiveMainloopBwdSm90ILi2ELi2ELi2EN4cute5tupleIJNS5_1CILi1EEES8_S8_EEENS6_IJNS7_ILi64EEENS7_ILi128EEESB_EEENS_10bfloat16_tEfNS_4arch4Sm90ELb0ELb1ELb0ELb1ELb0ELb1ELb0ELb0ELi2ELi1ELi2ELi1ELb0EEENS1_24CollectiveEpilogueBwdGQAISC_fSF_Li256ELb1ELb0EEENS1_19SingleTileSchedulerILb1ELb0ELb0ELi128EEEEEEEEEvNT_6ParamsE --------------------------
	.section	.text._ZN7cutlass13device_kernelIN5flash11enable_sm90INS1_16FlashAttnBwdSm90INS1_25CollectiveMainloopBwdSm90ILi2ELi2ELi2EN4cute5tupleIJNS5_1CILi1EEES8_S8_EEENS6_IJNS7_ILi64EEENS7_ILi128EEESB_EEENS_10bfloat16_tEfNS_4arch4Sm90ELb0ELb1ELb0ELb1ELb0ELb1ELb0ELb0ELi2ELi1ELi2ELi1ELb0EEENS1_24CollectiveEpilogueBwdGQAISC_fSF_Li256ELb1ELb0EEENS1_19SingleTileSchedulerILb1ELb0ELb0ELi128EEEEEEEEEvNT_6ParamsE,"ax",@progbits
	.align	128
.text._ZN7cutlass13device_kernelIN5flash11enable_sm90INS1_16FlashAttnBwdSm90INS1_25CollectiveMainloopBwdSm90ILi2ELi2ELi2EN4cute5tupleIJNS5_1CILi1EEES8_S8_EEENS6_IJNS7_ILi64EEENS7_ILi128EEESB_EEENS_10bfloat16_tEfNS_4arch4Sm90ELb0ELb1ELb0ELb1ELb0ELb1ELb0ELb0ELi2ELi1ELi2ELi1ELb0EEENS1_24CollectiveEpilogueBwdGQAISC_fSF_Li256ELb1ELb0EEENS1_19SingleTileSchedulerILb1ELb0ELb0ELi128EEEEEEEEEvNT_6ParamsE:
        .type           _ZN7cutlass13device_kernelIN5flash11enable_sm90INS1_16FlashAttnBwdSm90INS1_25CollectiveMainloopBwdSm90ILi2ELi2ELi2EN4cute5tupleIJNS5_1CILi1EEES8_S8_EEENS6_IJNS7_ILi64EEENS7_ILi128EEESB_EEENS_10bfloat16_tEfNS_4arch4Sm90ELb0ELb1ELb0ELb1ELb0ELb1ELb0ELb0ELi2ELi1ELi2ELi1ELb0EEENS1_24CollectiveEpilogueBwdGQAISC_fSF_Li256ELb1ELb0EEENS1_19SingleTileSchedulerILb1ELb0ELb0ELi128EEEEEEEEEvNT_6ParamsE,@function
        .size           _ZN7cutlass13device_kernelIN5flash11enable_sm90INS1_16FlashAttnBwdSm90INS1_25CollectiveMainloopBwdSm90ILi2ELi2ELi2EN4cute5tupleIJNS5_1CILi1EEES8_S8_EEENS6_IJNS7_ILi64EEENS7_ILi128EEESB_EEENS_10bfloat16_tEfNS_4arch4Sm90ELb0ELb1ELb0ELb1ELb0ELb1ELb0ELb0ELi2ELi1ELi2ELi1ELb0EEENS1_24CollectiveEpilogueBwdGQAISC_fSF_Li256ELb1ELb0EEENS1_19SingleTileSchedulerILb1ELb0ELb0ELi128EEEEEEEEEvNT_6ParamsE,(.L_x_3699 - _ZN7cutlass13device_kernelIN5flash11enable_sm90INS1_16FlashAttnBwdSm90INS1_25CollectiveMainloopBwdSm90ILi2ELi2ELi2EN4cute5tupleIJNS5_1CILi1EEES8_S8_EEENS6_IJNS7_ILi64EEENS7_ILi128EEESB_EEENS_10bfloat16_tEfNS_4arch4Sm90ELb0ELb1ELb0ELb1ELb0ELb1ELb0ELb0ELi2ELi1ELi2ELi1ELb0EEENS1_24CollectiveEpilogueBwdGQAISC_fSF_Li256ELb1ELb0EEENS1_19SingleTileSchedulerILb1ELb0ELb0ELi128EEEEEEEEEvNT_6ParamsE)
        .other          _ZN7cutlass13device_kernelIN5flash11enable_sm90INS1_16FlashAttnBwdSm90INS1_25CollectiveMainloopBwdSm90ILi2ELi2ELi2EN4cute5tupleIJNS5_1CILi1EEES8_S8_EEENS6_IJNS7_ILi64EEENS7_ILi128EEESB_EEENS_10bfloat16_tEfNS_4arch4Sm90ELb0ELb1ELb0ELb1ELb0ELb1ELb0ELb0ELi2ELi1ELi2ELi1ELb0EEENS1_24CollectiveEpilogueBwdGQAISC_fSF_Li256ELb1ELb0EEENS1_19SingleTileSchedulerILb1ELb0ELb0ELi128EEEEEEEEEvNT_6ParamsE,@"STO_CUDA_ENTRY STV_DEFAULT"
_ZN7cutlass13device_kernelIN5flash11enable_sm90INS1_16FlashAttnBwdSm90INS1_25CollectiveMainloopBwdSm90ILi2ELi2ELi2EN4cute5tupleIJNS5_1CILi1EEES8_S8_EEENS6_IJNS7_ILi64EEENS7_ILi128EEESB_EEENS_10bfloat16_tEfNS_4arch4Sm90ELb0ELb1ELb0ELb1ELb0ELb1ELb0ELb0ELi2ELi1ELi2ELi1ELb0EEENS1_24CollectiveEpilogueBwdGQAISC_fSF_Li256ELb1ELb0EEENS1_19SingleTileSchedulerILb1ELb0ELb0ELi128EEEEEEEEEvNT_6ParamsE:
        /* <DEDUP_REMOVED lines=24> */
.L_x_2097:
[----:B------:R-:W-:Y:S05]  /*0180*/  BSYNC B0 ;  /* 0x0000000000007941 */ /* 0x000fea0003800000 */
.L_x_2096:
        /* <DEDUP_REMOVED lines=37> */
.L_x_2098:
        /* <DEDUP_REMOVED lines=22> */
.L_x_2099:
[----:B------:R-:W-:Y:S01]  /*0540*/  PLOP3.LUT P0, PT, PT, PT, UP0, 0x80, 0x0 ;  /* 0x000000000000781c */ /* 0x000fe20003f0f008 */
[----:B------:R-:W-:Y:S01]  /*0550*/  NOP ;  /* 0x0000000000007918 */ /* 0x000fe20000000000 */
[----:B------:R-:W-:Y:S01]  /*0560*/  ULDC.64 UR46, c[0x0][0x208] ;  /* 0x00008200002e7ab9 */ /* 0x000fe20000000a00 */
[----:B------:R-:W-:Y:S01]  /*0570*/  BSSY B6, `(.L_x_2100) ;  /* 0x0000873000067945 */ /* 0x000fe20003800000 */
[----:B-12-4-:R-:W-:Y:S09]  /*0580*/  BAR.SYNC.DEFER_BLOCKING 0x0 ;  /* 0x0000000000007b1d */ /* 0x016ff20000010000 */
[----:B------:R-:W-:Y:S05]  /*0590*/  @!P0 BRA `(.L_x_2101) ;  /* 0x0000004800e88947 */ /* 0x000fea0003800000 */
.L_x_2102:
        /* <DEDUP_REMOVED lines=24> */
.L_x_2103:
        /* <DEDUP_REMOVED lines=14> */
.L_x_2105:
[----:B------:R-:W-:-:S05]  /*0800*/  ULDC UR4, c[0x0][0x8c4] ;  /* 0x0002310000047ab9 */ /* 0x000fca0000000800 */
.L_x_2104:
        /* <DEDUP_REMOVED lines=17> */
.L_x_2107:
        /* <DEDUP_REMOVED lines=14> */
.L_x_2108:
        /* <DEDUP_REMOVED lines=11> */
.L_x_2109:
        /* <DEDUP_REMOVED lines=13> */
.L_x_2110:
        /* <DEDUP_REMOVED lines=82> */
.L_x_2111:
        /* <DEDUP_REMOVED lines=29> */
.L_x_2114:
        /* <DEDUP_REMOVED lines=15> */
.L_x_2113:
        /* <DEDUP_REMOVED lines=22> */
.L_x_2116:
        /* <DEDUP_REMOVED lines=15> */
.L_x_2115:
        /* <DEDUP_REMOVED lines=8> */
.L_x_2200:
        /* <DEDUP_REMOVED lines=23> */
.L_x_2118:
        /* <DEDUP_REMOVED lines=95> */
.L_x_2130:
[----:B------:R-:W-:-:S13]  /*1d90*/  ISETP.NE.AND P6, PT, R235, 0x3, PT ;  /* 0x00000003eb00780c */ /* 0x000fda0003fc5270 */
[----:B------:R-:W-:Y:S05]  /*1da0*/  @!P6 BRA `(.L_x_2120) ;  /* 0x000000000004e947 */ /* 0x000fea0003800000 */
[----:B------:R-:W-:Y:S01]  /*1db0*/  BPT.TRAP 0x1 ;  /* 0x000000040000795c */ /* 0x000fe20000300000 */
.L_x_2120:
[----:B------:R-:W-:Y:S01]  /*1dc0*/  IMAD R0, R4, 0x8, R231 ;  /* 0x0000000804007824 */ /* 0x000fe200078e02e7 */
[----:B------:R-:W-:-:S04]  /*1dd0*/  SHF.L.U32 R7, R226, 0x1f, RZ ;  /* 0x0000001fe2077819 */ /* 0x000fc800000006ff */
[----:B------:R2:W3:Y:S01]  /*1de0*/  SYNCS.PHASECHK.TRANS64.TRYWAIT P0, [R0+URZ+0x30810], R7 ;  /* 0x03081007000075a7 */ /* 0x0004e2000800017f */
[----:B------:R-:W-:Y:S05]  /*1df0*/  @!P6 BRA `(.L_x_2121) ;  /* 0x000000000004e947 */ /* 0x000fea0003800000 */
[----:B------:R-:W-:Y:S01]  /*1e00*/  BPT.TRAP 0x1 ;  /* 0x000000040000795c */ /* 0x000fe20000300000 */
.L_x_2121:
[----:B---3--:R-:W-:Y:S05]  /*1e10*/  @P0 BRA `(.L_x_2122) ;  /* 0x0000000000080947 */ /* 0x008fea0003800000 */
[----:B------:R-:W3:Y:S02]  /*1e20*/  SYNCS.PHASECHK.TRANS64.TRYWAIT P0, [R0+URZ+0x30810], R7 ;  /* 0x03081007000075a7 */ /* 0x000ee4000800017f */
[----:B---3--:R-:W-:Y:S05]  /*1e30*/  @!P0 BRA `(.L_x_2123) ;  /* 0x0000006c00d08947 */ /* 0x008fea0003800000 */
.L_x_2122:
        /* <DEDUP_REMOVED lines=81> */
.L_x_2124:
[----:B------:R1:W1:Y:S01]  /*2350*/  SYNCS.PHASECHK.TRANS64.TRYWAIT P0, [R0+URZ+0x30830], R7 ;  /* 0x03083007000075a7 */ /* 0x000262000800017f */
[----:B------:R-:W-:Y:S05]  /*2360*/  @!P6 BRA `(.L_x_2125) ;  /* 0x000000000004e947 */ /* 0x000fea0003800000 */
[----:B------:R-:W-:Y:S01]  /*2370*/  BPT.TRAP 0x1 ;  /* 0x000000040000795c */ /* 0x000fe20000300000 */
.L_x_2125:
[----:B------:R-:W-:-:S05]  /*2380*/  VIADD R5, R231, 0x20000 ;  /* 0x00020000e7057836 */ /* 0x000fca0000000000 */
[----:B------:R-:W-:-:S04]  /*2390*/  SHF.R.U32.HI R5, RZ, 0x4, R5 ;  /* 0x00000004ff057819 */ /* 0x000fc80000011605 */
[----:B------:R-:W-:-:S04]  /*23a0*/  LOP3.LUT R234, R5, 0x3fff, RZ, 0xc0, !PT ;  /* 0x00003fff05ea7812 */ /* 0x000fc800078ec0ff */
[----:B------:R-:W-:Y:S01]  /*23b0*/  LOP3.LUT R5, R234, 0x10000, RZ, 0xfc, !PT ;  /* 0x00010000ea057812 */ /* 0x000fe200078efcff */
[----:B-1----:R-:W-:Y:S06]  /*23c0*/  @P0 BRA `(.L_x_2126) ;  /* 0x0000000000080947 */ /* 0x002fec0003800000 */
[----:B------:R-:W1:Y:S02]  /*23d0*/  SYNCS.PHASECHK.TRANS64.TRYWAIT P0, [R0+URZ+0x30830], R7 ;  /* 0x03083007000075a7 */ /* 0x000e64000800017f */
[----:B-1----:R-:W-:Y:S05]  /*23e0*/  @!P0 BRA `(.L_x_2127) ;  /* 0x0000006800788947 */ /* 0x002fea0003800000 */
.L_x_2126:
        /* <DEDUP_REMOVED lines=445> */
.L_x_2128:
        /* <DEDUP_REMOVED lines=49> */
.L_x_2129:
        /* <DEDUP_REMOVED lines=78> */
.L_x_2112:
[----:B------:R-:W-:Y:S05]  /*47b0*/  @P0 BRA `(.L_x_2106) ;  /* 0x0000004400380947 */ /* 0x000fea0003800000 */
[----:B------:R-:W-:Y:S01]  /*47c0*/  ULDC.64 UR4, c[0x0][0x878] ;  /* 0x00021e0000047ab9 */ /* 0x000fe20000000a00 */
[----:B------:R-:W1:Y:S01]  /*47d0*/  S2R R4, SR_TID.X ;  /* 0x0000000000047919 */ /* 0x000e620000002100 */
[----:B------:R-:W-:Y:S01]  /*47e0*/  UISETP.NE.U32.AND UP0, UPT, UR4, URZ, UPT ;  /* 0x0000003f0400728c */ /* 0x000fe2000bf05070 */
[----:B------:R-:W-:Y:S01]  /*47f0*/  S2UR UR8, SR_CgaCtaId ;  /* 0x00000000000879c3 */ /* 0x000fe20000008800 */
[----:B------:R-:W-:-:S07]  /*4800*/  ULDC UR6, c[0x0][0x850] ;  /* 0x0002140000067ab9 */ /* 0x000fce0000000800 */
[----:B------:R-:W2:Y:S01]  /*4810*/  S2UR UR10, SR_CTAID.X ;  /* 0x00000000000a79c3 */ /* 0x000ea20000002500 */
[----:B------:R-:W-:Y:S01]  /*4820*/  UISETP.NE.AND.EX UP0, UPT, UR5, URZ, UPT, UP0 ;  /* 0x0000003f0500728c */ /* 0x000fe2000bf05300 */
[----:B------:R-:W-:Y:S01]  /*4830*/  UMOV UR7, 0x400 ;  /* 0x0000040000077882 */ /* 0x000fe20000000000 */
[----:B------:R-:W-:Y:S01]  /*4840*/  ULDC.64 UR12, c[0x0][0x818] ;  /* 0x00020600000c7ab9 */ /* 0x000fe20000000a00 */
[----:B------:R-:W-:Y:S01]  /*4850*/  ULDC.64 UR14, c[0x0][0x840] ;  /* 0x00021000000e7ab9 */ /* 0x000fe20000000a00 */
[----:B------:R-:W-:Y:S02]  /*4860*/  ULDC.64 UR16, c[0x0][0x848] ;  /* 0x0002120000107ab9 */ /* 0x000fe40000000a00 */
[----:B------:R-:W-:-:S05]  /*4870*/  PLOP3.LUT P0, PT, PT, PT, UP0, 0x80, 0x0 ;  /* 0x000000000000781c */ /* 0x000fca0003f0f008 */
[----:B------:R-:W-:Y:S02]  /*4880*/  @UP0 ULDC.64 UR4, c[0x0][0x878] ;  /* 0x00021e0000040ab9 */ /* 0x000fe40000000a00 */
[----:B------:R-:W-:-:S06]  /*4890*/  @UP0 UIMAD.WIDE UR4, UR36, 0x4, UR4 ;  /* 0x00000004240408a5 */ /* 0x000fcc000f8e0204 */
[----:B------:R-:W-:Y:S02]  /*48a0*/  IMAD.U32 R2, RZ, RZ, UR4 ;  /* 0x00000004ff027e24 */ /* 0x000fe4000f8e00ff */
[----:B------:R-:W-:-:S05]  /*48b0*/  IMAD.U32 R3, RZ, RZ, UR5 ;  /* 0x00000005ff037e24 */ /* 0x000fca000f8e00ff */
[----:B------:R-:W3:Y:S01]  /*48c0*/  @P0 LDG.E R2, desc[UR46][R2.64] ;  /* 0x0000002e02020981 */ /* 0x000ee2000c1e1900 */
[----:B------:R-:W4:Y:S01]  /*48d0*/  S2UR UR5, SR_CTAID.Y ;  /* 0x00000000000579c3 */ /* 0x000f220000002600 */
[----:B-1----:R-:W-:Y:S01]  /*48e0*/  VIADD R5, R4, 0xffffff80 ;  /* 0xffffff8004057836 */ /* 0x002fe20000000000 */
[----:B------:R-:W-:Y:S01]  /*48f0*/  UISETP.NE.AND UP1, UPT, UR6, 0x1, UPT ;  /* 0x000000010600788c */ /* 0x000fe2000bf25270 */
[----:B------:R-:W-:Y:S01]  /*4900*/  BSSY B0, `(.L_x_2131) ;  /* 0x000005b000007945 */ /* 0x000fe20003800000 */
[----:B--2---:R-:W-:Y:S02]  /*4910*/  USHF.L.U32 UR10, UR10, 0xe, URZ ;  /* 0x0000000e0a0a7899 */ /* 0x004fe4000800063f */
[----:B------:R-:W-:-:S07]  /*4920*/  SHF.R.S32.HI R0, RZ, 0x1f, R5 ;  /* 0x0000001fff007819 */ /* 0x000fce0000011405 */
[----:B------:R-:W-:Y:S01]  /*4930*/  @UP1 ULDC UR11, c[0x0][0x858] ;  /* 0x00021600000b1ab9 */ /* 0x000fe20000000800 */
[----:B------:R-:W-:Y:S01]  /*4940*/  BAR.SYNC.DEFER_BLOCKING 0x1, 0x100 ;  /* 0x0044000000007b1d */ /* 0x000fe20000010000 */
[----:B---3--:R-:W-:Y:S02]  /*4950*/  @P0 R2UR UR4, R2 ;  /* 0x00000000020402ca */ /* 0x008fe400000e0000 */
[----:B------:R-:W-:Y:S02]  /*4960*/  LEA.HI R2, R0, R5, RZ, 0x7 ;  /* 0x0000000500027211 */ /* 0x000fe400078f38ff */
[----:B------:R-:W-:Y:S02]  /*4970*/  ISETP.NE.AND P0, PT, R5, RZ, PT ;  /* 0x000000ff0500720c */ /* 0x000fe40003f05270 */
[C---:B------:R-:W-:Y:S01]  /*4980*/  LOP3.LUT R0, R2.reuse, 0xfffff80, RZ, 0xc0, !PT ;  /* 0x0fffff8002007812 */ /* 0x040fe200078ec0ff */
[----:B------:R-:W-:-:S04]  /*4990*/  IMAD.SHL.U32 R2, R2, 0x40, RZ ;  /* 0x0000004002027824 */ /* 0x000fc800078e00ff */
[----:B------:R-:W-:Y:S01]  /*49a0*/  IMAD.IADD R0, R5, 0x1, -R0 ;  /* 0x0000000105007824 */ /* 0x000fe200078e0a00 */
[----:B------:R-:W-:Y:S01]  /*49b0*/  LOP3.LUT R3, R2, 0x3fffe000, RZ, 0xc0, !PT ;  /* 0x3fffe00002037812 */ /* 0x000fe200078ec0ff */
[----:B------:R-:W-:-:S04]  /*49c0*/  @UP0 ULEA UR4, UR36, UR4, 0x7 ;  /* 0x0000000424040291 */ /* 0x000fc8000f8e383f */
[----:B------:R-:W-:Y:S01]  /*49d0*/  @UP0 USHF.R.S32.HI UR6, URZ, 0x1f, UR4 ;  /* 0x0000001f3f060899 */ /* 0x000fe20008011404 */
[----:B------:R-:W-:-:S03]  /*49e0*/  IMAD R0, R0, 0x4, R3 ;  /* 0x0000000400007824 */ /* 0x000fc600078e0203 */
[----:B------:R-:W-:Y:S02]  /*49f0*/  @UP0 ULEA.HI UR6, UR6, UR4, URZ, 0x7 ;  /* 0x0000000406060291 */ /* 0x000fe4000f8f383f */
[----:B------:R-:W-:Y:S02]  /*4a00*/  ULEA UR4, UR8, UR7, 0x18 ;  /* 0x0000000708047291 */ /* 0x000fe4000f8ec03f */
[----:B------:R-:W-:Y:S01]  /*4a10*/  @UP0 USHF.L.U32 UR6, UR6, 0x7, URZ ;  /* 0x0000000706060899 */ /* 0x000fe2000800063f */
[----:B------:R-:W-:-:S03]  /*4a20*/  @UP1 ULDC UR8, c[0x0][0x854] ;  /* 0x0002150000081ab9 */ /* 0x000fc60000000800 */
[----:B------:R-:W-:Y:S01]  /*4a30*/  @UP0 ULOP3.LUT UR6, UR6, 0xffffc000, URZ, 0xc0, !UPT ;  /* 0xffffc00006060892 */ /* 0x000fe2000f8ec03f */
[----:B------:R-:W-:Y:S01]  /*4a40*/  LEA R0, R0, UR4, 0x2 ;  /* 0x0000000400007c11 */ /* 0x000fe2000f8e10ff */
[----:B----4-:R-:W-:Y:S02]  /*4a50*/  UIMAD.WIDE.U32 UR8, UR5, UR8, URZ ;  /* 0x00000008050872a5 */ /* 0x010fe4000f8e003f */
[----:B------:R-:W-:Y:S02]  /*4a60*/  @UP0 USHF.R.S32.HI UR7, URZ, 0x1f, UR6 ;  /* 0x0000001f3f070899 */ /* 0x000fe40008011406 */
[----:B------:R-:W-:Y:S01]  /*4a70*/  @UP1 USHF.R.U32.HI UR5, URZ, UR11, UR9 ;  /* 0x0000000b3f051299 */ /* 0x000fe20008011609 */
[----:B------:R1:W-:Y:S01]  /*4a80*/  STS.128 [R0], R24 ;  /* 0x0000001800007388 */ /* 0x0003e20000000c00 */
[----:B------:R-:W-:Y:S02]  /*4a90*/  @!UP0 UMOV UR6, URZ ;  /* 0x0000003f00068c82 */ /* 0x000fe40008000000 */
[----:B------:R-:W-:Y:S01]  /*4aa0*/  UIADD3 UR8, UP1, UR10, UR6, URZ ;  /* 0x000000060a087290 */ /* 0x000fe2000ff3e03f */
[----:B------:R1:W-:Y:S01]  /*4ab0*/  STS.128 [R0+0x800], R28 ;  /* 0x0008001c00007388 */ /* 0x0003e20000000c00 */
[----:B------:R-:W-:Y:S01]  /*4ac0*/  USHF.R.S32.HI UR6, URZ, 0x1f, UR5 ;  /* 0x0000001f3f067899 */ /* 0x000fe20008011405 */
[----:B------:R-:W-:-:S02]  /*4ad0*/  @!UP0 UMOV UR7, URZ ;  /* 0x0000003f00078c82 */ /* 0x000fc40008000000 */
[----:B------:R1:W-:Y:S01]  /*4ae0*/  STS.128 [R0+0x1000], R32 ;  /* 0x0010002000007388 */ /* 0x0003e20000000c00 */
[----:B------:R-:W-:Y:S02]  /*4af0*/  ULEA.HI.X.SX32 UR9, UR10, UR7, 0x1, UP1 ;  /* 0x000000070a097291 */ /* 0x000fe400088f0e3f */
[----:B------:R-:W-:Y:S01]  /*4b00*/  UIMAD UR7, UR6, UR12, URZ ;  /* 0x0000000c060772a4 */ /* 0x000fe2000f8e023f */
[----:B------:R1:W-:Y:S01]  /*4b10*/  STS.128 [R0+0x1800], R36 ;  /* 0x0018002400007388 */ /* 0x0003e20000000c00 */
[----:B------:R-:W-:Y:S02]  /*4b20*/  UIMAD UR11, UR6, UR14, URZ ;  /* 0x0000000e060b72a4 */ /* 0x000fe4000f8e023f */
[----:B------:R-:W-:Y:S01]  /*4b30*/  UIMAD UR10, UR5, UR13, UR7 ;  /* 0x0000000d050a72a4 */ /* 0x000fe2000f8e0207 */
[----:B------:R1:W-:Y:S01]  /*4b40*/  STS.128 [R0+0x2000], R40 ;  /* 0x0020002800007388 */ /* 0x0003e20000000c00 */
[----:B------:R-:W-:Y:S02]  /*4b50*/  UIMAD.WIDE.U32 UR6, UR5, UR12, UR8 ;  /* 0x0000000c050672a5 */ /* 0x000fe4000f8e0008 */
[----:B------:R-:W-:Y:S01]  /*4b60*/  UIMAD UR12, UR5, UR15, UR11 ;  /* 0x0000000f050c72a4 */ /* 0x000fe2000f8e020b */
[----:B------:R1:W-:Y:S01]  /*4b70*/  STS.128 [R0+0x2800], R44 ;  /* 0x0028002c00007388 */ /* 0x0003e20000000c00 */
[----:B------:R-:W-:-:S02]  /*4b80*/  UIMAD.WIDE.U32 UR8, UR5, UR14, UR8 ;  /* 0x0000000e050872a5 */ /* 0x000fc4000f8e0008 */
[----:B------:R-:W-:Y:S01]  /*4b90*/  USHF.R.S32.HI UR5, URZ, 0x1f, UR36 ;  /* 0x0000001f3f057899 */ /* 0x000fe20008011424 */
[----:B------:R1:W-:Y:S01]  /*4ba0*/  STS.128 [R0+0x3000], R48 ;  /* 0x0030003000007388 */ /* 0x0003e20000000c00 */
[----:B------:R-:W-:Y:S01]  /*4bb0*/  ULDC.64 UR14, c[0x0][0x820] ;  /* 0x00020800000e7ab9 */ /* 0x000fe20000000a00 */
[----:B------:R-:W-:Y:S02]  /*4bc0*/  USEL UR36, UR36, URZ, !UP0 ;  /* 0x0000003f24247287 */ /* 0x000fe4000c000000 */
[----:B------:R1:W-:Y:S01]  /*4bd0*/  STS.128 [R0+0x3800], R52 ;  /* 0x0038003400007388 */ /* 0x0003e20000000c00 */
[----:B------:R-:W-:Y:S02]  /*4be0*/  USEL UR5, UR5, URZ, !UP0 ;  /* 0x0000003f05057287 */ /* 0x000fe4000c000000 */
[----:B------:R-:W-:Y:S01]  /*4bf0*/  UIADD3 UR7, UR7, UR10, URZ ;  /* 0x0000000a07077290 */ /* 0x000fe2000fffe03f */
[----:B------:R1:W-:Y:S01]  /*4c00*/  STS.128 [R0+0x4000], R56 ;  /* 0x0040003800007388 */ /* 0x0003e20000000c00 */
[----:B------:R-:W-:-:S02]  /*4c10*/  UIMAD UR11, UR5, UR14, URZ ;  /* 0x0000000e050b72a4 */ /* 0x000fc4000f8e023f */
[----:B------:R-:W-:Y:S01]  /*4c20*/  UIMAD UR5, UR5, UR16, URZ ;  /* 0x00000010050572a4 */ /* 0x000fe2000f8e023f */
[----:B------:R1:W-:Y:S01]  /*4c30*/  STS.128 [R0+0x4800], R60 ;  /* 0x0048003c00007388 */ /* 0x0003e20000000c00 */
[----:B------:R-:W-:Y:S02]  /*4c40*/  UIADD3 UR9, UR9, UR12, URZ ;  /* 0x0000000c09097290 */ /* 0x000fe4000fffe03f */
[----:B------:R-:W-:Y:S01]  /*4c50*/  UIMAD UR11, UR36, UR15, UR11 ;  /* 0x0000000f240b72a4 */ /* 0x000fe2000f8e020b */
[----:B------:R1:W-:Y:S01]  /*4c60*/  STS.128 [R0+0x5000], R64 ;  /* 0x0050004000007388 */ /* 0x0003e20000000c00 */
[----:B------:R-:W-:Y:S02]  /*4c70*/  UIMAD.WIDE.U32 UR6, UR36, UR14, UR6 ;  /* 0x0000000e240672a5 */ /* 0x000fe4000f8e0006 */
[----:B------:R-:W-:Y:S01]  /*4c80*/  UIMAD UR5, UR36, UR17, UR5 ;  /* 0x00000011240572a4 */ /* 0x000fe2000f8e0205 */
[----:B------:R1:W-:Y:S01]  /*4c90*/  STS.128 [R0+0x5800], R68 ;  /* 0x0058004400007388 */ /* 0x0003e20000000c00 */
[----:B------:R-:W-:Y:S01]  /*4ca0*/  UIMAD.WIDE.U32 UR8, UR36, UR16, UR8 ;  /* 0x00000010240872a5 */ /* 0x000fe2000f8e0008 */
[----:B------:R-:W-:-:S02]  /*4cb0*/  ULDC.64 UR12, c[0x0][0x800] ;  /* 0x00020000000c7ab9 */ /* 0x000fc40000000a00 */
[----:B------:R1:W-:Y:S01]  /*4cc0*/  STS.128 [R0+0x6000], R72 ;  /* 0x0060004800007388 */ /* 0x0003e20000000c00 */
[----:B------:R-:W-:Y:S01]  /*4cd0*/  ULDC.64 UR14, c[0x0][0x828] ;  /* 0x00020a00000e7ab9 */ /* 0x000fe20000000a00 */
[----:B------:R-:W-:Y:S02]  /*4ce0*/  UIADD3 UR7, UR7, UR11, URZ ;  /* 0x0000000b07077290 */ /* 0x000fe4000fffe03f */
[----:B------:R1:W-:Y:S01]  /*4cf0*/  STS.128 [R0+0x6800], R76 ;  /* 0x0068004c00007388 */ /* 0x0003e20000000c00 */
[----:B------:R-:W-:Y:S02]  /*4d00*/  ULEA UR12, UP0, UR6, UR12, 0x2 ;  /* 0x0000000c060c7291 */ /* 0x000fe4000f80103f */
[----:B------:R-:W-:Y:S01]  /*4d10*/  UIADD3 UR5, UR9, UR5, URZ ;  /* 0x0000000509057290 */ /* 0x000fe2000fffe03f */
[----:B------:R1:W-:Y:S01]  /*4d20*/  STS.128 [R0+0x7000], R80 ;  /* 0x0070005000007388 */ /* 0x0003e20000000c00 */
[----:B------:R-:W-:Y:S02]  /*4d30*/  ULEA UR14, UP1, UR8, UR14, 0x2 ;  /* 0x0000000e080e7291 */ /* 0x000fe4000f82103f */
[----:B------:R-:W-:Y:S01]  /*4d40*/  ULEA.HI.X UR13, UR6, UR13, UR7, 0x2, UP0 ;  /* 0x0000000d060d7291 */ /* 0x000fe200080f1407 */
[----:B------:R1:W-:Y:S01]  /*4d50*/  STS.128 [R0+0x7800], R84 ;  /* 0x0078005400007388 */ /* 0x0003e20000000c00 */
[----:B------:R-:W-:Y:S01]  /*4d60*/  ULEA.HI.X UR7, UR8, UR15, UR5, 0x2, UP1 ;  /* 0x0000000f08077291 */ /* 0x000fe200088f1405 */
        /* <DEDUP_REMOVED lines=13> */
.L_x_2133:
[----:B------:R-:W-:Y:S01]  /*4e40*/  @P0 ELECT P1, URZ, PT ;  /* 0x00000000003f082f */ /* 0x000fe20003820000 */
[----:B------:R2:W-:-:S12]  /*4e50*/  UBLKRED.G.S.ADD.F32.RN [UR6], [UR4], UR5, desc[UR8] ;  /* 0x00000806040073bb */ /* 0x0005d800080a1405 */
[----:B------:R-:W-:Y:S02]  /*4e60*/  @P1 PLOP3.LUT P0, PT, P1, PT, PT, 0x8, 0x0 ;  /* 0x000000000000181c */ /* 0x000fe40000f0e170 */
[----:B------:R-:W-:-:S11]  /*4e70*/  PLOP3.LUT P1, PT, PT, PT, PT, 0x8, 0x0 ;  /* 0x000000000000781c */ /* 0x000fd60003f2e170 */
[----:B--2---:R-:W-:Y:S05]  /*4e80*/  @P0 BRA.U.ANY `(.L_x_2133) ;  /* 0xfffffffd00ec0947 */ /* 0x004fea000393ffff */
[----:B------:R0:W-:Y:S01]  /*4e90*/  UTMACMDFLUSH ;  /* 0x00000000000079b7 */ /* 0x0001e20000000000 */
[----:B------:R-:W-:-:S04]  /*4ea0*/  DEPBAR.LE SB0, 0x0 ;  /* 0x000080000000791a */ /* 0x000fc80000000000 */
.L_x_2132:
[----:B------:R-:W-:Y:S05]  /*4eb0*/  BSYNC B0 ;  /* 0x0000000000007941 */ /* 0x000fea0003800000 */
.L_x_2131:
        /* <DEDUP_REMOVED lines=32> */
.L_x_2134:
        /* <DEDUP_REMOVED lines=8> */
.L_x_2101:
        /* <DEDUP_REMOVED lines=21> */
.L_x_2136:
        /* <DEDUP_REMOVED lines=13> */
.L_x_2138:
[----:B------:R-:W-:-:S05]  /*5360*/  ULDC UR4, c[0x0][0x8c4] ;  /* 0x0002310000047ab9 */ /* 0x000fca0000000800 */
.L_x_2137:
        /* <DEDUP_REMOVED lines=44> */
.L_x_2139:
        /* <DEDUP_REMOVED lines=13> */
.L_x_2140:
        /* <DEDUP_REMOVED lines=12> */
.L_x_2141:
        /* <DEDUP_REMOVED lines=22> */
.L_x_2142:
[----:B------:R-:W-:-:S13]  /*5920*/  ISETP.GT.AND P0, PT, R2, UR7, PT ;  /* 0x0000000702007c0c */ /* 0x000fda000bf04270 */
[----:B------:R-:W-:Y:S05]  /*5930*/  @!P0 BRA `(.L_x_2106) ;  /* 0x0000003000d88947 */ /* 0x000fea0003800000 */
[----:B------:R-:W-:Y:S01]  /*5940*/  ULDC.64 UR14, c[0x0][0x2d8] ;  /* 0x0000b600000e7ab9 */ /* 0x000fe20000000a00 */
[----:B------:R-:W-:Y:S01]  /*5950*/  VIADD R0, R2, -UR7 ;  /* 0x8000000702007c36 */ /* 0x000fe20008000000 */
[----:B------:R-:W-:Y:S02]  /*5960*/  UIMAD UR11, UR11, UR14, URZ ;  /* 0x0000000e0b0b72a4 */ /* 0x000fe4000f8e023f */
[----:B------:R-:W-:Y:S02]  /*5970*/  USHF.R.S32.HI UR6, URZ, 0x1f, UR12 ;  /* 0x0000001f3f067899 */ /* 0x000fe4000801140c */
[----:B------:R-:W-:Y:S01]  /*5980*/  UIMAD.WIDE.U32 UR8, UR16, UR14, URZ ;  /* 0x0000000e100872a5 */ /* 0x000fe2000f8e003f */
        /* <DEDUP_REMOVED lines=33> */
.L_x_2145:
[----:B------:R-:W-:Y:S05]  /*5ba0*/  BSYNC B0 ;  /* 0x0000000000007941 */ /* 0x000fea0003800000 */
.L_x_2144:
        /* <DEDUP_REMOVED lines=19> */
.L_x_2147:
[----:B------:R-:W-:Y:S05]  /*5ce0*/  BSYNC B0 ;  /* 0x0000000000007941 */ /* 0x000fea0003800000 */
.L_x_2146:
[----:B------:R-:W-:Y:S06]  /*5cf0*/  BAR.ARV 0xa, 0xa0 ;  /* 0x0282800000007b1d */ /* 0x000fec0000002000 */
[----:B------:R-:W-:Y:S04]  /*5d00*/  BSSY B0, `(.L_x_2148) ;  /* 0x0000003000007945 */ /* 0x000fe80003800000 */
[----:B------:R-:W-:Y:S05]  /*5d10*/  @!P0 BRA `(.L_x_2149) ;  /* 0x0000000000048947 */ /* 0x000fea0003800000 */
[----:B------:R-:W-:-:S04]  /*5d20*/  DEPBAR.LE SB0, 0x0 ;  /* 0x000080000000791a */ /* 0x000fc80000000000 */
.L_x_2149:
[----:B------:R-:W-:Y:S05]  /*5d30*/  BSYNC B0 ;  /* 0x0000000000007941 */ /* 0x000fea0003800000 */
.L_x_2148:
[----:B------:R-:W-:Y:S06]  /*5d40*/  BAR.ARV 0xb, 0xa0 ;  /* 0x02c2800000007b1d */ /* 0x000fec0000002000 */
[----:B------:R-:W-:Y:S01]  /*5d50*/  UIADD3 UR15, UR7, 0x1, URZ ;  /* 0x00000001070f7890 */ /* 0x000fe2000fffe03f */
[----:B------:R-:W-:Y:S11]  /*5d60*/  BRA `(.L_x_2150) ;  /* 0x0000000000047947 */ /* 0x000ff60003800000 */
.L_x_2143:
[----:B------:R-:W-:-:S05]  /*5d70*/  UMOV UR15, UR7 ;  /* 0x00000007000f7c82 */ /* 0x000fca0008000000 */
.L_x_2150:
        /* <DEDUP_REMOVED lines=21> */
.L_x_2163:
        /* <DEDUP_REMOVED lines=20> */
.L_x_2152:
[----:B------:R-:W-:Y:S05]  /*6010*/  BSYNC B0 ;  /* 0x0000000000007941 */ /* 0x000fea0003800000 */
.L_x_2151:
        /* <DEDUP_REMOVED lines=13> */
.L_x_2154:
[----:B------:R-:W-:Y:S05]  /*60f0*/  BSYNC B0 ;  /* 0x0000000000007941 */ /* 0x000fea0003800000 */
.L_x_2153:
[----:B------:R-:W-:Y:S06]  /*6100*/  BAR.ARV 0xa, 0xa0 ;  /* 0x0282800000007b1d */ /* 0x000fec0000002000 */
[----:B------:R-:W-:Y:S04]  /*6110*/  BSSY B0, `(.L_x_2155) ;  /* 0x0000003000007945 */ /* 0x000fe80003800000 */
[----:B------:R-:W-:Y:S05]  /*6120*/  @!P0 BRA `(.L_x_2156) ;  /* 0x0000000000048947 */ /* 0x000fea0003800000 */
[----:B------:R-:W-:-:S04]  /*6130*/  DEPBAR.LE SB0, 0x0 ;  /* 0x000080000000791a */ /* 0x000fc80000000000 */
.L_x_2156:
[----:B------:R-:W-:Y:S05]  /*6140*/  BSYNC B0 ;  /* 0x0000000000007941 */ /* 0x000fea0003800000 */
.L_x_2155:
        /* <DEDUP_REMOVED lines=13> */
.L_x_2158:
[----:B------:R-:W-:Y:S05]  /*6220*/  BSYNC B0 ;  /* 0x0000000000007941 */ /* 0x000fea0003800000 */
.L_x_2157:
        /* <DEDUP_REMOVED lines=13> */
.L_x_2160:
[----:B------:R-:W-:Y:S05]  /*6300*/  BSYNC B0 ;  /* 0x0000000000007941 */ /* 0x000fea0003800000 */
.L_x_2159:
[----:B------:R-:W-:Y:S01]  /*6310*/  UIADD3 UR15, UR15, 0x2, URZ ;  /* 0x000000020f0f7890 */ /* 0x000fe2000fffe03f */
[----:B------:R-:W-:Y:S06]  /*6320*/  BAR.ARV 0xa, 0xa0 ;  /* 0x0282800000007b1d */ /* 0x000fec0000002000 */
[----:B------:R-:W-:Y:S01]  /*6330*/  BSSY B0, `(.L_x_2161) ;  /* 0x0000004000007945 */ /* 0x000fe20003800000 */
[----:B------:R-:W-:-:S03]  /*6340*/  ISETP.LE.AND P1, PT, R2, UR15, PT ;  /* 0x0000000f02007c0c */ /* 0x000fc6000bf23270 */
[----:B------:R-:W-:Y:S10]  /*6350*/  @!P0 BRA `(.L_x_2162) ;  /* 0x0000000000048947 */ /* 0x000ff40003800000 */
[----:B------:R-:W-:-:S04]  /*6360*/  DEPBAR.LE SB0, 0x0 ;  /* 0x000080000000791a */ /* 0x000fc80000000000 */
.L_x_2162:
[----:B------:R-:W-:Y:S05]  /*6370*/  BSYNC B0 ;  /* 0x0000000000007941 */ /* 0x000fea0003800000 */
.L_x_2161:
[----:B------:R-:W-:Y:S06]  /*6380*/  BAR.ARV 0xb, 0xa0 ;  /* 0x02c2800000007b1d */ /* 0x000fec0000002000 */
[----:B------:R-:W-:Y:S02]  /*6390*/  UIADD3 UR19, UR19, 0x4000, URZ ;  /* 0x0000400013137890 */ /* 0x000fe4000fffe03f */
[----:B------:R-:W-:Y:S01]  /*63a0*/  UIADD3 UR6, UR6, 0x4000, URZ ;  /* 0x0000400006067890 */ /* 0x000fe2000fffe03f */
[----:B------:R-:W-:Y:S11]  /*63b0*/  @!P1 BRA `(.L_x_2163) ;  /* 0xfffffff800c49947 */ /* 0x000ff6000383ffff */
[----:B------:R-:W-:Y:S05]  /*63c0*/  BRA `(.L_x_2106) ;  /* 0x0000002800347947 */ /* 0x000fea0003800000 */
.L_x_2135:
        /* <DEDUP_REMOVED lines=14> */
.L_x_2164:
        /* <DEDUP_REMOVED lines=14> */
.L_x_2166:
[----:B------:R-:W-:-:S05]  /*6590*/  ULDC UR4, c[0x0][0x8c4] ;  /* 0x0002310000047ab9 */ /* 0x000fca0000000800 */
.L_x_2165:
        /* <DEDUP_REMOVED lines=59> */
.L_x_2168:
        /* <DEDUP_REMOVED lines=13> */
.L_x_2169:
        /* <DEDUP_REMOVED lines=8> */
.L_x_2170:
        /* <DEDUP_REMOVED lines=21> */
.L_x_2171:
        /* <DEDUP_REMOVED lines=50> */
.L_x_2201:
        /* <DEDUP_REMOVED lines=15> */
.L_x_2174:
        /* <DEDUP_REMOVED lines=97> */
.L_x_2185:
[----:B-123--:R-:W-:-:S04]  /*7610*/  SHF.L.U32 R18, R10, 0x1f, RZ ;  /* 0x0000001f0a127819 */ /* 0x00efc800000006ff */
[----:B------:R-:W2:Y:S02]  /*7620*/  SYNCS.PHASECHK.TRANS64.TRYWAIT P1, [R15+URZ+0x30840], R18 ;  /* 0x030840120f0075a7 */ /* 0x000ea4000802017f */
[----:B--2---:R-:W-:Y:S05]  /*7630*/  @!P1 BRA `(.L_x_2177) ;  /* 0x00000018000c9947 */ /* 0x004fea0003800000 */
.L_x_2202:
        /* <DEDUP_REMOVED lines=8> */
.L_x_2178:
        /* <DEDUP_REMOVED lines=37> */
.L_x_2203:
        /* <DEDUP_REMOVED lines=8> */
.L_x_2180:
        /* <DEDUP_REMOVED lines=37> */
.L_x_2204:
        /* <DEDUP_REMOVED lines=8> */
.L_x_2182:
        /* <DEDUP_REMOVED lines=31> */
.L_x_2206:
        /* <DEDUP_REMOVED lines=8> */
.L_x_2184:
        /* <DEDUP_REMOVED lines=37> */
.L_x_2176:
[----:B------:R-:W4:Y:S02]  /*8120*/  LDL.LU R4, [R1+0x4] ;  /* 0x0000040001047983 */ /* 0x000f240000300800 */
[----:B----4-:R-:W-:Y:S02]  /*8130*/  ISETP.NE.AND P1, PT, R4, RZ, PT ;  /* 0x000000ff0400720c */ /* 0x010fe40003f25270 */
[----:B------:R4:W5:Y:S11]  /*8140*/  LDL R4, [R1] ;  /* 0x0000000001047983 */ /* 0x0009760000100800 */
[----:B----4-:R-:W-:Y:S05]  /*8150*/  @!P1 BRA `(.L_x_2175) ;  /* 0x00000004005c9947 */ /* 0x010fea0003800000 */
[----:B------:R-:W-:-:S04]  /*8160*/  SHF.L.U32 R12, R10, 0x1f, RZ ;  /* 0x0000001f0a0c7819 */ /* 0x000fc800000006ff */
[----:B------:R-:W4:Y:S02]  /*8170*/  SYNCS.PHASECHK.TRANS64.TRYWAIT P1, [R15+URZ+0x30840], R12 ;  /* 0x0308400c0f0075a7 */ /* 0x000f24000802017f */
[----:B----4-:R-:W-:Y:S05]  /*8180*/  @!P1 BRA `(.L_x_2186) ;  /* 0x0000000c008c9947 */ /* 0x010fea0003800000 */
.L_x_2207:
        /* <DEDUP_REMOVED lines=8> */
.L_x_2187:
        /* <DEDUP_REMOVED lines=34> */
.L_x_2208:
        /* <DEDUP_REMOVED lines=8> */
.L_x_2189:
        /* <DEDUP_REMOVED lines=34> */
.L_x_2175:
[----:B------:R-:W1:Y:S01]  /*86d0*/  S2R R0, SR_TID.X ;  /* 0x0000000000007919 */ /* 0x000e620000002100 */
[----:B------:R-:W-:Y:S01]  /*86e0*/  IMAD R3, R16, 0x8, R15 ;  /* 0x0000000810037824 */ /* 0x000fe200078e020f */
[----:B-1----:R-:W-:Y:S02]  /*86f0*/  LOP3.LUT R2, R0, 0x7f, RZ, 0xc0, !PT ;  /* 0x0000007f00027812 */ /* 0x002fe400078ec0ff */
[----:B------:R-:W-:Y:S02]  /*8700*/  SHF.L.U32 R0, R10, 0x1f, RZ ;  /* 0x0000001f0a007819 */ /* 0x000fe400000006ff */
[----:B------:R-:W-:Y:S02]  /*8710*/  ISETP.NE.AND P1, PT, R2, RZ, PT ;  /* 0x000000ff0200720c */ /* 0x000fe40003f25270 */
[----:B------:R-:W1:Y:S02]  /*8720*/  SYNCS.PHASECHK.TRANS64.TRYWAIT P0, [R3+URZ+0x30840], R0 ;  /* 0x03084000030075a7 */ /* 0x000e64000800017f */
[----:B-1----:R-:W-:Y:S09]  /*8730*/  @!P0 BRA `(.L_x_2190) ;  /* 0x0000000800488947 */ /* 0x002ff20003800000 */
.L_x_2209:
[----:B------:R-:W-:Y:S05]  /*8740*/  @P1 BRA `(.L_x_2191) ;  /* 0x0000000000181947 */ /* 0x000fea0003800000 */
[----:B------:R-:W1:Y:S01]  /*8750*/  S2R R2, SR_TID.X ;  /* 0x0000000000027919 */ /* 0x000e620000002100 */
[----:B------:R-:W-:-:S04]  /*8760*/  IMAD.MOV.U32 R0, RZ, RZ, 0x4100 ;  /* 0x00004100ff007424 */ /* 0x000fc800078e00ff */
[----:B------:R1:W-:Y:S02]  /*8770*/  SYNCS.ARRIVE.TRANS64 RZ, [R3+URZ+0x30830], R0 ;  /* 0x0308300003ff79a7 */ /* 0x0003e4000800003f */
[----:B-1----:R-:W-:-:S13]  /*8780*/  LOP3.LUT P0, RZ, R2, 0x1f, RZ, 0xc0, !PT ;  /* 0x0000001f02ff7812 */ /* 0x002fda000780c0ff */
[----:B------:R-:W-:Y:S05]  /*8790*/  @!P0 BRA `(.L_x_2191) ;  /* 0x0000000000048947 */ /* 0x000fea0003800000 */
[----:B------:R-:W-:Y:S01]  /*87a0*/  BPT.TRAP 0x1 ;  /* 0x000000040000795c */ /* 0x000fe20000300000 */
.L_x_2191:
        /* <DEDUP_REMOVED lines=41> */
.L_x_2172:
[----:B------:R-:W-:Y:S05]  /*8a40*/  BSYNC B0 ;  /* 0x0000000000007941 */ /* 0x000fea0003800000 */
.L_x_2167:
[----:B------:R-:W-:-:S03]  /*8a50*/  UMOV UR8, 0xffffffff ;  /* 0xffffffff00087882 */ /* 0x000fc60000000000 */
[----:B------:R-:W-:Y:S05]  /*8a60*/  BRA.DIV UR8, `(.L_x_2192) ;  /* 0x0000000608907947 */ /* 0x000fea000b800000 */
[----:B------:R-:W-:-:S13]  /*8a70*/  ELECT P6, URZ, PT ;  /* 0x00000000003f782f */ /* 0x000fda00038c0000 */
.L_x_2212:
[----:B------:R-:W-:Y:S05]  /*8a80*/  @!P6 BRA `(.L_x_2106) ;  /* 0x000000000084e947 */ /* 0x000fea0003800000 */
[----:B------:R-:W-:-:S06]  /*8a90*/  ULOP3.LUT UR8, UR38, 0x2, URZ, 0xfc, !UPT ;  /* 0x0000000226087892 */ /* 0x000fcc000f8efc3f */
[----:B------:R-:W-:-:S05]  /*8aa0*/  IMAD.U32 R2, RZ, RZ, UR8 ;  /* 0x00000008ff027e24 */ /* 0x000fca000f8e00ff */
[----:B------:R-:W-:-:S13]  /*8ab0*/  ISETP.NE.AND P2, PT, R2, 0x3, PT ;  /* 0x000000030200780c */ /* 0x000fda0003f45270 */
[----:B------:R-:W-:Y:S05]  /*8ac0*/  @!P2 BRA `(.L_x_2193) ;  /* 0x000000000004a947 */ /* 0x000fea0003800000 */
[----:B---3--:R-:W-:Y:S01]  /*8ad0*/  BPT.TRAP 0x1 ;  /* 0x000000040000795c */ /* 0x008fe20000300000 */
.L_x_2193:
        /* <DEDUP_REMOVED lines=15> */
.L_x_2213:
[----:B------:R-:W2:Y:S02]  /*8bd0*/  SYNCS.PHASECHK.TRANS64.TRYWAIT P0, [R3+URZ], R2 ;  /* 0x00000002030075a7 */ /* 0x000ea4000800017f */
[----:B--2---:R-:W-:Y:S05]  /*8be0*/  @!P0 BRA `(.L_x_2195) ;  /* 0x0000000400648947 */ /* 0x004fea0003800000 */
.L_x_2214:
[----:B------:R-:W-:Y:S05]  /*8bf0*/  @!P2 BRA `(.L_x_2196) ;  /* 0x000000000004a947 */ /* 0x000fea0003800000 */
[----:B---3--:R-:W-:Y:S01]  /*8c00*/  BPT.TRAP 0x1 ;  /* 0x000000040000795c */ /* 0x008fe20000300000 */
.L_x_2196:
[----:B--2---:R-:W-:-:S04]  /*8c10*/  VIADD R3, R8, 0x30840 ;  /* 0x0003084008037836 */ /* 0x004fc80000000000 */
[----:B------:R-:W-:-:S04]  /*8c20*/  IMAD R5, R0, 0x8, R3 ;  /* 0x0000000800057824 */ /* 0x000fc800078e0203 */
[----:B------:R-:W2:Y:S02]  /*8c30*/  SYNCS.PHASECHK.TRANS64.TRYWAIT P0, [R5+URZ], R4 ;  /* 0x00000004050075a7 */ /* 0x000ea4000800017f */
[----:B--2---:R-:W-:Y:S05]  /*8c40*/  @!P0 BRA `(.L_x_2197) ;  /* 0x0000000400608947 */ /* 0x004fea0003800000 */
.L_x_2215:
[----:B------:R-:W-:-:S07]  /*8c50*/  IMAD R3, R6, 0x8, R3 ;  /* 0x0000000806037824 */ /* 0x000fce00078e0203 */
.L_x_2198:
[----:B----4-:R4:W1:Y:S02]  /*8c60*/  SYNCS.PHASECHK.TRANS64.TRYWAIT P0, [R3+URZ], R2 ;  /* 0x00000002030075a7 */ /* 0x010864000800017f */
[----:B-1----:R-:W-:Y:S05]  /*8c70*/  @!P0 NANOSLEEP.SYNCS 0x989680 ;  /* 0x009896800000895d */ /* 0x002fea0003900000 */
[----:B------:R-:W1:Y:S02]  /*8c80*/  @!P0 SYNCS.PHASECHK.TRANS64 P0, [R3+URZ], R2 ;  /* 0x00000002030085a7 */ /* 0x000e64000800007f */
[----:B-1----:R-:W-:Y:S05]  /*8c90*/  @!P0 BRA `(.L_x_2198) ;  /* 0xfffffffc00f08947 */ /* 0x002fea000383ffff */
.L_x_2106:
[----:B---3--:R-:W-:Y:S05]  /*8ca0*/  BSYNC B6 ;  /* 0x0000000000067941 */ /* 0x008fea0003800000 */
.L_x_2100:
[----:B------:R-:W-:Y:S05]  /*8cb0*/  EXIT ;  /* 0x000000000000794d */ /* 0x000fea0003800000 */
.L_x_2117:
[----:B------:R-:W-:Y:S02]  /*8cc0*/  IMAD.MOV.U32 R12, RZ, RZ, RZ ;  /* 0x000000ffff0c7224 */ /* 0x000fe400078e00ff */
[----:B------:R-:W-:Y:S02]  /*8cd0*/  IMAD.MOV.U32 R11, RZ, RZ, 0x1f ;  /* 0x0000001fff0b7424 */ /* 0x000fe400078e00ff */
[----:B------:R-:W-:-:S07]  /*8ce0*/  IMAD.MOV.U32 R15, RZ, RZ, -0x1 ;  /* 0xffffffffff0f7424 */ /* 0x000fce00078e00ff */
[----:B------:R-:W-:Y:S05]  /*8cf0*/  WARPSYNC.COLLECTIVE R15, `(.L_x_2199) ;  /* 0x000000000f087348 */ /* 0x000fea0003c00000 */
[----:B------:R1:W2:Y:S02]  /*8d00*/  SHFL.IDX P6, R14, R13, R12, R11 ;  /* 0x0000000c0d0e7389 */ /* 0x0002a400000c000b */
[----:B-12---:R-:W-:Y:S01]  /*8d10*/  ENDCOLLECTIVE ;  /* 0x000000000000791b */ /* 0x006fe20003800000 */
.L_x_2199:
[----:B------:R-:W-:Y:S05]  /*8d20*/  BRA `(.L_x_2200) ;  /* 0xffffff8800407947 */ /* 0x000fea000383ffff */
.L_x_2119:
[----:B--2---:R2:W3:Y:S02]  /*8d30*/  SYNCS.PHASECHK.TRANS64.TRYWAIT P0, [R231+URZ+0x30800], R8 ;  /* 0x03080008e70075a7 */ /* 0x0044e4000800017f */
[----:B---3--:R-:W-:Y:S05]  /*8d40*/  @!P0 NANOSLEEP.SYNCS 0x989680 ;  /* 0x009896800000895d */ /* 0x008fea0003900000 */
[----:B------:R-:W3:Y:S02]  /*8d50*/  @!P0 SYNCS.PHASECHK.TRANS64 P0, [R231+URZ+0x30800], R8 ;  /* 0x03080008e70085a7 */ /* 0x000ee4000800007f */
[----:B---3--:R-:W-:Y:S05]  /*8d60*/  @!P0 BRA `(.L_x_2119) ;  /* 0xfffffffc00f08947 */ /* 0x008fea000383ffff */
[----:B------:R-:W-:Y:S05]  /*8d70*/  BRA `(.L_x_2118) ;  /* 0xffffff8800887947 */ /* 0x000fea000383ffff */
.L_x_2123:
[----:B---3--:R3:W4:Y:S02]  /*8d80*/  SYNCS.PHASECHK.TRANS64.TRYWAIT P0, [R0+URZ+0x30810], R7 ;  /* 0x03081007000075a7 */ /* 0x008724000800017f */
[----:B----4-:R-:W-:Y:S05]  /*8d90*/  @!P0 NANOSLEEP.SYNCS 0x989680 ;  /* 0x009896800000895d */ /* 0x010fea0003900000 */
[----:B------:R-:W4:Y:S02]  /*8da0*/  @!P0 SYNCS.PHASECHK.TRANS64 P0, [R0+URZ+0x30810], R7 ;  /* 0x03081007000085a7 */ /* 0x000f24000800007f */
[----:B----4-:R-:W-:Y:S05]  /*8db0*/  @!P0 BRA `(.L_x_2123) ;  /* 0xfffffffc00f08947 */ /* 0x010fea000383ffff */
[----:B------:R-:W-:Y:S05]  /*8dc0*/  BRA `(.L_x_2122) ;  /* 0xffffff90001c7947 */ /* 0x000fea000383ffff */
.L_x_2127:
[----:B------:R1:W1:Y:S02]  /*8dd0*/  SYNCS.PHASECHK.TRANS64.TRYWAIT P0, [R0+URZ+0x30830], R7 ;  /* 0x03083007000075a7 */ /* 0x000264000800017f */
[----:B-1----:R-:W-:Y:S05]  /*8de0*/  @!P0 NANOSLEEP.SYNCS 0x989680 ;  /* 0x009896800000895d */ /* 0x002fea0003900000 */
[----:B------:R-:W1:Y:S02]  /*8df0*/  @!P0 SYNCS.PHASECHK.TRANS64 P0, [R0+URZ+0x30830], R7 ;  /* 0x03083007000085a7 */ /* 0x000e64000800007f */
[----:B-1----:R-:W-:Y:S05]  /*8e00*/  @!P0 BRA `(.L_x_2127) ;  /* 0xfffffffc00f08947 */ /* 0x002fea000383ffff */
[----:B------:R-:W-:Y:S05]  /*8e10*/  BRA `(.L_x_2126) ;  /* 0xffffff9400747947 */ /* 0x000fea000383ffff */
.L_x_2173:
[----:B-1----:R1:W2:Y:S02]  /*8e20*/  SYNCS.PHASECHK.TRANS64.TRYWAIT P0, [R15+URZ+0x30820], R0 ;  /* 0x030820000f0075a7 */ /* 0x0022a4000800017f */
[----:B--2---:R-:W-:Y:S05]  /*8e30*/  @!P0 NANOSLEEP.SYNCS 0x989680 ;  /* 0x009896800000895d */ /* 0x004fea0003900000 */
[----:B------:R-:W2:Y:S02]  /*8e40*/  @!P0 SYNCS.PHASECHK.TRANS64 P0, [R15+URZ+0x30820], R0 ;  /* 0x030820000f0085a7 */ /* 0x000ea4000800007f */
[----:B--2---:R-:W-:Y:S05]  /*8e50*/  @!P0 BRA `(.L_x_2173) ;  /* 0xfffffffc00f08947 */ /* 0x004fea000383ffff */
[----:B------:R-:W-:Y:S05]  /*8e60*/  BRA `(.L_x_2201) ;  /* 0xffffffe000287947 */ /* 0x000fea000383ffff */
.L_x_2177:
[----:B--2---:R2:W3:Y:S02]  /*8e70*/  SYNCS.PHASECHK.TRANS64.TRYWAIT P1, [R15+URZ+0x30840], R18 ;  /* 0x030840120f0075a7 */ /* 0x0044e4000802017f */
[----:B---3--:R-:W-:Y:S05]  /*8e80*/  @!P1 NANOSLEEP.SYNCS 0x989680 ;  /* 0x009896800000995d */ /* 0x008fea0003900000 */
[----:B------:R-:W3:Y:S02]  /*8e90*/  @!P1 SYNCS.PHASECHK.TRANS64 P1, [R15+URZ+0x30840], R18 ;  /* 0x030840120f0095a7 */ /* 0x000ee4000802007f */
[----:B---3--:R-:W-:Y:S05]  /*8ea0*/  @!P1 BRA `(.L_x_2177) ;  /* 0xfffffffc00f09947 */ /* 0x008fea000383ffff */
[----:B------:R-:W-:Y:S05]  /*8eb0*/  BRA `(.L_x_2202) ;  /* 0xffffffe400e07947 */ /* 0x000fea000383ffff */
.L_x_2179:
[----:B-1----:R1:W3:Y:S02]  /*8ec0*/  SYNCS.PHASECHK.TRANS64.TRYWAIT P1, [R15+URZ+0x30828], R18 ;  /* 0x030828120f0075a7 */ /* 0x0022e4000802017f */
[----:B---3--:R-:W-:Y:S05]  /*8ed0*/  @!P1 NANOSLEEP.SYNCS 0x989680 ;  /* 0x009896800000995d */ /* 0x008fea0003900000 */
[----:B------:R-:W3:Y:S02]  /*8ee0*/  @!P1 SYNCS.PHASECHK.TRANS64 P1, [R15+URZ+0x30828], R18 ;  /* 0x030828120f0095a7 */ /* 0x000ee4000802007f */
[----:B---3--:R-:W-:Y:S05]  /*8ef0*/  @!P1 BRA `(.L_x_2179) ;  /* 0xfffffffc00f09947 */ /* 0x008fea000383ffff */
[----:B------:R-:W-:Y:S05]  /*8f00*/  BRA `(.L_x_2203) ;  /* 0xffffffe800807947 */ /* 0x000fea000383ffff */
.L_x_2181:
[----:B---3--:R3:W4:Y:S02]  /*8f10*/  SYNCS.PHASECHK.TRANS64.TRYWAIT P1, [R15+URZ+0x30848], R18 ;  /* 0x030848120f0075a7 */ /* 0x008724000802017f */
[----:B----4-:R-:W-:Y:S05]  /*8f20*/  @!P1 NANOSLEEP.SYNCS 0x989680 ;  /* 0x009896800000995d */ /* 0x010fea0003900000 */
[----:B------:R-:W4:Y:S02]  /*8f30*/  @!P1 SYNCS.PHASECHK.TRANS64 P1, [R15+URZ+0x30848], R18 ;  /* 0x030848120f0095a7 */ /* 0x000f24000802007f */
[----:B----4-:R-:W-:Y:S05]  /*8f40*/  @!P1 BRA `(.L_x_2181) ;  /* 0xfffffffc00f09947 */ /* 0x010fea000383ffff */
[----:B------:R-:W-:Y:S05]  /*8f50*/  BRA `(.L_x_2204) ;  /* 0xffffffec00207947 */ /* 0x000fea000383ffff */
.L_x_2183:
[----:B------:R-:W-:-:S07]  /*8f60*/  SHF.L.U32 R4, R10, 0x1f, RZ ;  /* 0x0000001f0a047819 */ /* 0x000fce00000006ff */
.L_x_2205:
[----:B----4-:R4:W1:Y:S02]  /*8f70*/  SYNCS.PHASECHK.TRANS64.TRYWAIT P1, [R15+URZ+0x30820], R4 ;  /* 0x030820040f0075a7 */ /* 0x010864000802017f */
[----:B-1----:R-:W-:Y:S05]  /*8f80*/  @!P1 NANOSLEEP.SYNCS 0x989680 ;  /* 0x009896800000995d */ /* 0x002fea0003900000 */
[----:B------:R-:W1:Y:S02]  /*8f90*/  @!P1 SYNCS.PHASECHK.TRANS64 P1, [R15+URZ+0x30820], R4 ;  /* 0x030820040f0095a7 */ /* 0x000e64000802007f */
[----:B-1----:R-:W-:Y:S05]  /*8fa0*/  @!P1 BRA `(.L_x_2205) ;  /* 0xfffffffc00f09947 */ /* 0x002fea000383ffff */
[----:B------:R-:W-:Y:S05]  /*8fb0*/  BRA `(.L_x_2206) ;  /* 0xffffffec00a47947 */ /* 0x000fea000383ffff */
.L_x_2186:
[----:B----4-:R4:W1:Y:S02]  /*8fc0*/  SYNCS.PHASECHK.TRANS64.TRYWAIT P1, [R15+URZ+0x30840], R12 ;  /* 0x0308400c0f0075a7 */ /* 0x010864000802017f */
[----:B-1----:R-:W-:Y:S05]  /*8fd0*/  @!P1 NANOSLEEP.SYNCS 0x989680 ;  /* 0x009896800000995d */ /* 0x002fea0003900000 */
[----:B------:R-:W1:Y:S02]  /*8fe0*/  @!P1 SYNCS.PHASECHK.TRANS64 P1, [R15+URZ+0x30840], R12 ;  /* 0x0308400c0f0095a7 */ /* 0x000e64000802007f */
[----:B-1----:R-:W-:Y:S05]  /*8ff0*/  @!P1 BRA `(.L_x_2186) ;  /* 0xfffffffc00f09947 */ /* 0x002fea000383ffff */
[----:B------:R-:W-:Y:S05]  /*9000*/  BRA `(.L_x_2207) ;  /* 0xfffffff000607947 */ /* 0x000fea000383ffff */
.L_x_2188:
[----:B-1----:R1:W2:Y:S02]  /*9010*/  SYNCS.PHASECHK.TRANS64.TRYWAIT P1, [R15+URZ+0x30828], R12 ;  /* 0x0308280c0f0075a7 */ /* 0x0022a4000802017f */
[----:B--2---:R-:W-:Y:S05]  /*9020*/  @!P1 NANOSLEEP.SYNCS 0x989680 ;  /* 0x009896800000995d */ /* 0x004fea0003900000 */
[----:B------:R-:W2:Y:S02]  /*9030*/  @!P1 SYNCS.PHASECHK.TRANS64 P1, [R15+URZ+0x30828], R12 ;  /* 0x0308280c0f0095a7 */ /* 0x000ea4000802007f */
[----:B--2---:R-:W-:Y:S05]  /*9040*/  @!P1 BRA `(.L_x_2188) ;  /* 0xfffffffc00f09947 */ /* 0x004fea000383ffff */
[----:B------:R-:W-:Y:S05]  /*9050*/  BRA `(.L_x_2208) ;  /* 0xfffffff000f47947 */ /* 0x000fea000383ffff */
.L_x_2190:
[----:B------:R1:W1:Y:S02]  /*9060*/  SYNCS.PHASECHK.TRANS64.TRYWAIT P0, [R3+URZ+0x30840], R0 ;  /* 0x03084000030075a7 */ /* 0x000264000800017f */
[----:B-1----:R-:W-:Y:S05]  /*9070*/  @!P0 NANOSLEEP.SYNCS 0x989680 ;  /* 0x009896800000895d */ /* 0x002fea0003900000 */
[----:B------:R-:W1:Y:S02]  /*9080*/  @!P0 SYNCS.PHASECHK.TRANS64 P0, [R3+URZ+0x30840], R0 ;  /* 0x03084000030085a7 */ /* 0x000e64000800007f */
[----:B-1----:R-:W-:Y:S05]  /*9090*/  @!P0 BRA `(.L_x_2190) ;  /* 0xfffffffc00f08947 */ /* 0x002fea000383ffff */
[----:B------:R-:W-:Y:S05]  /*90a0*/  BRA `(.L_x_2209) ;  /* 0xfffffff400a47947 */ /* 0x000fea000383ffff */
.L_x_2192:
[----:B------:R-:W-:Y:S01]  /*90b0*/  BSSY B0, `(.L_x_2210) ;  /* 0x0000006000007945 */ /* 0x000fe20003800000 */
[----:B------:R-:W-:-:S07]  /*90c0*/  IMAD.MOV.U32 R15, RZ, RZ, -0x1 ;  /* 0xffffffffff0f7424 */ /* 0x000fce00078e00ff */
[----:B---3--:R-:W-:Y:S05]  /*90d0*/  WARPSYNC.COLLECTIVE R15, `(.L_x_2211) ;  /* 0x000000000f0c7348 */ /* 0x008fea0003c00000 */
[----:B------:R-:W-:Y:S02]  /*90e0*/  ELECT P6, UR62, PT ;  /* 0x00000000003e782f */ /* 0x000fe400038c0000 */
[----:B------:R-:W-:Y:S01]  /*90f0*/  MOV R14, UR62 ;  /* 0x0000003e000e7c02 */ /* 0x000fe20008000f00 */
[----:B---3--:R-:W-:Y:S10]  /*9100*/  ENDCOLLECTIVE ;  /* 0x000000000000791b */ /* 0x008ff40003800000 */
.L_x_2211:
[----:B------:R-:W-:Y:S05]  /*9110*/  BSYNC B0 ;  /* 0x0000000000007941 */ /* 0x000fea0003800000 */
.L_x_2210:
[----:B------:R-:W-:Y:S05]  /*9120*/  BRA `(.L_x_2212) ;  /* 0xfffffff800547947 */ /* 0x000fea000383ffff */
.L_x_2194:
[----:B-1----:R1:W2:Y:S02]  /*9130*/  SYNCS.PHASECHK.TRANS64.TRYWAIT P0, [R7+URZ], R4 ;  /* 0x00000004070075a7 */ /* 0x0022a4000800017f */
[----:B--2---:R-:W-:Y:S05]  /*9140*/  @!P0 NANOSLEEP.SYNCS 0x989680 ;  /* 0x009896800000895d */ /* 0x004fea0003900000 */
[----:B------:R-:W2:Y:S02]  /*9150*/  @!P0 SYNCS.PHASECHK.TRANS64 P0, [R7+URZ], R4 ;  /* 0x00000004070085a7 */ /* 0x000ea4000800007f */
[----:B--2---:R-:W-:Y:S05]  /*9160*/  @!P0 BRA `(.L_x_2194) ;  /* 0xfffffffc00f08947 */ /* 0x004fea000383ffff */
[----:B------:R-:W-:Y:S05]  /*9170*/  BRA `(.L_x_2213) ;  /* 0xfffffff800947947 */ /* 0x000fea000383ffff */
.L_x_2195:
[----:B--2---:R2:W4:Y:S02]  /*9180*/  SYNCS.PHASECHK.TRANS64.TRYWAIT P0, [R3+URZ], R2 ;  /* 0x00000002030075a7 */ /* 0x004524000800017f */
[----:B----4-:R-:W-:Y:S05]  /*9190*/  @!P0 NANOSLEEP.SYNCS 0x989680 ;  /* 0x009896800000895d */ /* 0x010fea0003900000 */
[----:B------:R-:W4:Y:S02]  /*91a0*/  @!P0 SYNCS.PHASECHK.TRANS64 P0, [R3+URZ], R2 ;  /* 0x00000002030085a7 */ /* 0x000f24000800007f */
[----:B----4-:R-:W-:Y:S05]  /*91b0*/  @!P0 BRA `(.L_x_2195) ;  /* 0xfffffffc00f08947 */ /* 0x010fea000383ffff */
[----:B------:R-:W-:Y:S05]  /*91c0*/  BRA `(.L_x_2214) ;  /* 0xfffffff800887947 */ /* 0x000fea000383ffff */
.L_x_2197:
[----:B--2---:R2:W4:Y:S02]  /*91d0*/  SYNCS.PHASECHK.TRANS64.TRYWAIT P0, [R5+URZ], R4 ;  /* 0x00000004050075a7 */ /* 0x004524000800017f */
[----:B----4-:R-:W-:Y:S05]  /*91e0*/  @!P0 NANOSLEEP.SYNCS 0x989680 ;  /* 0x009896800000895d */ /* 0x010fea0003900000 */
[----:B------:R-:W4:Y:S02]  /*91f0*/  @!P0 SYNCS.PHASECHK.TRANS64 P0, [R5+URZ], R4 ;  /* 0x00000004050085a7 */ /* 0x000f24000800007f */
[----:B----4-:R-:W-:Y:S05]  /*9200*/  @!P0 BRA `(.L_x_2197) ;  /* 0xfffffffc00f08947 */ /* 0x010fea000383ffff */
[----:B------:R-:W-:Y:S05]  /*9210*/  BRA `(.L_x_2215) ;  /* 0xfffffff8008c7947 */ /* 0x000fea000383ffff */
.L_x_2216:
        /* <DEDUP_REMOVED lines=14> */
.L_x_3699:


//--------------------- .text._ZN7cutlass13device_kernelIN5flash11enable_sm90INS1_16FlashAttnBwdSm90INS1_25CollectiveMainloopBwdSm90ILi2ELi2ELi2EN4cute5tupleIJNS5_1CILi1EEES8_S8_EEENS6_IJNS7_ILi64EEENS7_ILi128EEESB_EEENS_10bfloat16_tEfNS_4arch4Sm90ELb0ELb1ELb0ELb1ELb1ELb1ELb0ELb0ELi2ELi1ELi2ELi1ELb0EEENS1_24CollectiveEpilogueBwdGQAISC_fSF_Li256ELb1ELb1EEENS1_19SingleTileSchedulerILb1ELb0ELb0ELi128EEEEEEEEEvNT_6ParamsE --------------------------
	.section	.text._ZN7cutlass13device_kernelIN5flash11enable_sm90INS1_16FlashAttnBwdSm90INS1_25CollectiveMainloopBwdSm90ILi2ELi2ELi2EN4cute5tupleIJNS5_1CILi1EEES8_S8_EEENS6_IJNS7_ILi64EEENS7_ILi128EEESB_EEENS_10bfloat16_tEfNS_4arch4Sm90ELb0ELb1ELb0ELb1ELb1ELb1ELb0ELb0ELi2ELi1ELi2ELi1ELb0EEENS1_24CollectiveEpilogueBwdGQAISC_fSF_Li256ELb1ELb1EEENS1_19SingleTileSchedulerILb1ELb0ELb0ELi128EEEEEEEEEvNT_6ParamsE,"ax",@progbits
	.align	128
.text._ZN7cutlass13device_kernelIN5flash11enable_sm90INS1_16FlashAttnBwdSm90INS1_25CollectiveMainloopBwdSm90ILi2ELi2ELi2EN4cute5tupleIJNS5_1CILi1EEES8_S8_EEENS6_IJNS7_ILi64EEENS7_ILi128EEESB_EEENS_10bfloat16_tEfNS_4arch4Sm90ELb0ELb1ELb0ELb1ELb1ELb1ELb0ELb0ELi2ELi1ELi2ELi1ELb0EEENS1_24CollectiveEpilogueBwdGQAISC_fSF_Li256ELb1ELb1EEENS1_19SingleTileSchedulerILb1ELb0ELb0ELi128EEEEEEEEEvNT_6ParamsE:
        .type           _ZN7cutlass13device_kernelIN5flash11enable_sm90INS1_16FlashAttnBwdSm90INS1_25CollectiveMainloopBwdSm90ILi2ELi2ELi2EN4cute5tupleIJNS5_1CILi1EEES8_S8_EEENS6_IJNS7_ILi64EEENS7_ILi128EEESB_EEENS_10bfloat16_tEfNS_4arch4Sm90ELb0ELb1ELb0ELb1ELb1ELb1ELb0ELb0ELi2ELi1ELi2ELi1ELb0EEENS1_24CollectiveEpilogueBwdGQAISC_fSF_Li256ELb1ELb1EEENS1_19SingleTileSchedulerILb1ELb0ELb0ELi128EEEEEEEEEvNT_6ParamsE,@function
        .size           _ZN7cutlass13device_kernelIN5flash11enable_sm90INS1_16FlashAttnBwdSm90INS1_25CollectiveMainloopBwdSm90ILi2ELi2ELi2EN4cute5tupleIJNS5_1CILi1EEES8_S8_EEENS6_IJNS7_ILi64EEENS7_ILi128EEESB_EEENS_10bfloat16_tEfNS_4arch4Sm90ELb0ELb1ELb0ELb1ELb1ELb1ELb0ELb0ELi2ELi1ELi2ELi1ELb0EEENS1_24CollectiveEpilogueBwdGQAISC_fSF_Li256ELb1ELb1EEENS1_19SingleTileSchedulerILb1ELb0ELb0ELi128EEEEEEEEEvNT_6ParamsE,(.L_x_3700 - _ZN7cutlass13device_kernelIN5flash11enable_sm90INS1_16FlashAttnBwdSm90INS1_25CollectiveMainloopBwdSm90ILi2ELi2ELi2EN4cute5tupleIJNS5_1CILi1EEES8_S8_EEENS6_IJNS7_ILi64EEENS7_ILi128EEESB_EEENS_10bfloat16_tEfNS_4arch4Sm90ELb0ELb1ELb0ELb1ELb1ELb1ELb0ELb0ELi2ELi1ELi2ELi1ELb0EEENS1_24CollectiveEpilogueBwdGQAISC_fSF_Li256ELb1ELb1EEENS1_19SingleTileSchedulerILb1ELb0ELb0ELi128EEEEEEEEEvNT_6ParamsE)
        .other          _ZN7cutlass13device_kernelIN5flash11enable_sm90INS1_16FlashAttnBwdSm90INS1_25CollectiveMainloopBwdSm90ILi2ELi2ELi2EN4cute5tupleIJNS5_1CILi1EEES8_S8_EEENS6_IJNS7_ILi64EEENS7_ILi128EEESB_EEENS_10bfloat16_tEfNS_4arch4Sm90ELb0ELb1ELb0ELb1ELb1ELb1ELb0ELb0ELi2ELi1ELi2ELi1ELb0EEENS1_24CollectiveEpilogueBwdGQAISC_fSF_Li256ELb1ELb1EEENS1_19SingleTileSchedulerILb1ELb0ELb0ELi128EEEEEEEEEvNT_6ParamsE,@"STO_CUDA_ENTRY STV_DEFAULT"
_ZN7cutlass13device_kernelIN5flash11enable_sm90INS1_16FlashAttnBwdSm90INS1_25CollectiveMainloopBwdSm90ILi2ELi2ELi2EN4cute5tupleIJNS5_1CILi1EEES8_S8_EEENS6_IJNS7_ILi64EEENS7_ILi128EEESB_EEENS_10bfloat16_tEfNS_4arch4Sm90ELb0ELb1ELb0ELb1ELb1ELb1ELb0ELb0ELi2ELi1ELi2ELi1ELb0EEENS1_24CollectiveEpilogueBwdGQAISC_fSF_Li256ELb1ELb1EEENS1_19SingleTileSchedulerILb1ELb0ELb0ELi128EEEEEEEEEvNT_6ParamsE:
        /* <DEDUP_REMOVED lines=24> */
.L_x_2218:
[----:B------:R-:W-:Y:S05]  /*0180*/  BSYNC B0 ;  /* 0x0000000000007941 */ /* 0x000fea0003800000 */
.L_x_2217:
        /* <DEDUP_REMOVED lines=37> */
.L_x_2219:
        /* <DEDUP_REMOVED lines=22> */
.L_x_2220:
[----:B------:R-:W-:Y:S01]  /*0540*/  PLOP3.LUT P0, PT, PT, PT, UP0, 0x80, 0x0 ;  /* 0x000000000000781c */ /* 0x000fe20003f0f008 */
[----:B------:R-:W-:Y:S01]  /*0550*/  NOP ;  /* 0x0000000000007918 */ /* 0x000fe20000000000 */
[----:B------:R-:W-:Y:S01]  /*0560*/  ULDC.64 UR46, c[0x0][0x208] ;  /* 0x00008200002e7ab9 */ /* 0x000fe20000000a00 */
[----:B------:R-:W-:Y:S01]  /*0570*/  BSSY B6, `(.L_x_2221) ;  /* 0x00009b6000067945 */ /* 0x000fe20003800000 */
[----:B-12-4-:R-:W-:Y:S09]  /*0580*/  BAR.SYNC.DEFER_BLOCKING 0x0 ;  /* 0x0000000000007b1d */ /* 0x016ff20000010000 */
[----:B------:R-:W-:Y:S05]  /*0590*/  @!P0 BRA `(.L_x_2222) ;  /* 0x0000005000248947 */ /* 0x000fea0003800000 */
.L_x_2223:
        /* <DEDUP_REMOVED lines=24> */
.L_x_2224:
        /* <DEDUP_REMOVED lines=14> */
.L_x_2226:
[----:B------:R-:W-:-:S05]  /*0800*/  ULDC UR4, c[0x0][0x8c4] ;  /* 0x0002310000047ab9 */ /* 0x000fca0000000800 */
.L_x_2225:
        /* <DEDUP_REMOVED lines=17> */
.L_x_2228:
        /* <DEDUP_REMOVED lines=14> */
.L_x_2229:
        /* <DEDUP_REMOVED lines=11> */
.L_x_2230:
        /* <DEDUP_REMOVED lines=13> */
.L_x_2231:
        /* <DEDUP_REMOVED lines=82> */
.L_x_2232:
        /* <DEDUP_REMOVED lines=29> */
.L_x_2235:
        /* <DEDUP_REMOVED lines=15> */
.L_x_2234:
        /* <DEDUP_REMOVED lines=22> */
.L_x_2237:
        /* <DEDUP_REMOVED lines=15> */
.L_x_2236:
        /* <DEDUP_REMOVED lines=8> */
.L_x_2361:
        /* <DEDUP_REMOVED lines=23> */
.L_x_2239:
        /* <DEDUP_REMOVED lines=95> */
.L_x_2251:
[----:B------:R-:W-:-:S13]  /*1d90*/  ISETP.NE.AND P6, PT, R235, 0x3, PT ;  /* 0x00000003eb00780c */ /* 0x000fda0003fc5270 */
[----:B------:R-:W-:Y:S05]  /*1da0*/  @!P6 BRA `(.L_x_2241) ;  /* 0x000000000004e947 */ /* 0x000fea0003800000 */
[----:B------:R-:W-:Y:S01]  /*1db0*/  BPT.TRAP 0x1 ;  /* 0x000000040000795c */ /* 0x000fe20000300000 */
.L_x_2241:
[----:B------:R-:W-:Y:S01]  /*1dc0*/  IMAD R0, R4, 0x8, R231 ;  /* 0x0000000804007824 */ /* 0x000fe200078e02e7 */
[----:B------:R-:W-:-:S04]  /*1dd0*/  SHF.L.U32 R7, R226, 0x1f, RZ ;  /* 0x0000001fe2077819 */ /* 0x000fc800000006ff */
[----:B------:R2:W3:Y:S01]  /*1de0*/  SYNCS.PHASECHK.TRANS64.TRYWAIT P0, [R0+URZ+0x30810], R7 ;  /* 0x03081007000075a7 */ /* 0x0004e2000800017f */
[----:B------:R-:W-:Y:S05]  /*1df0*/  @!P6 BRA `(.L_x_2242) ;  /* 0x000000000004e947 */ /* 0x000fea0003800000 */
[----:B------:R-:W-:Y:S01]  /*1e00*/  BPT.TRAP 0x1 ;  /* 0x000000040000795c */ /* 0x000fe20000300000 */
.L_x_2242:
[----:B---3--:R-:W-:Y:S05]  /*1e10*/  @P0 BRA `(.L_x_2243) ;  /* 0x0000000000080947 */ /* 0x008fea0003800000 */
[----:B------:R-:W3:Y:S02]  /*1e20*/  SYNCS.PHASECHK.TRANS64.TRYWAIT P0, [R0+URZ+0x30810], R7 ;  /* 0x03081007000075a7 */ /* 0x000ee4000800017f */
[----:B---3--:R-:W-:Y:S05]  /*1e30*/  @!P0 BRA `(.L_x_2244) ;  /* 0x0000008000dc8947 */ /* 0x008fea0003800000 */
.L_x_2243:
        /* <DEDUP_REMOVED lines=81> */
.L_x_2245:
[----:B------:R1:W1:Y:S01]  /*2350*/  SYNCS.PHASECHK.TRANS64.TRYWAIT P0, [R0+URZ+0x30830], R7 ;  /* 0x03083007000075a7 */ /* 0x000262000800017f */
[----:B------:R-:W-:Y:S05]  /*2360*/  @!P6 BRA `(.L_x_2246) ;  /* 0x000000000004e947 */ /* 0x000fea0003800000 */
[----:B------:R-:W-:Y:S01]  /*2370*/  BPT.TRAP 0x1 ;  /* 0x000000040000795c */ /* 0x000fe20000300000 */
.L_x_2246:
[----:B------:R-:W-:-:S05]  /*2380*/  VIADD R5, R231, 0x20000 ;  /* 0x00020000e7057836 */ /* 0x000fca0000000000 */
[----:B------:R-:W-:-:S04]  /*2390*/  SHF.R.U32.HI R5, RZ, 0x4, R5 ;  /* 0x00000004ff057819 */ /* 0x000fc80000011605 */
[----:B------:R-:W-:-:S04]  /*23a0*/  LOP3.LUT R234, R5, 0x3fff, RZ, 0xc0, !PT ;  /* 0x00003fff05ea7812 */ /* 0x000fc800078ec0ff */
[----:B------:R-:W-:Y:S01]  /*23b0*/  LOP3.LUT R5, R234, 0x10000, RZ, 0xfc, !PT ;  /* 0x00010000ea057812 */ /* 0x000fe200078efcff */
[----:B-1----:R-:W-:Y:S06]  /*23c0*/  @P0 BRA `(.L_x_2247) ;  /* 0x0000000000080947 */ /* 0x002fec0003800000 */
[----:B------:R-:W1:Y:S02]  /*23d0*/  SYNCS.PHASECHK.TRANS64.TRYWAIT P0, [R0+URZ+0x30830], R7 ;  /* 0x03083007000075a7 */ /* 0x000e64000800017f */
[----:B-1----:R-:W-:Y:S05]  /*23e0*/  @!P0 BRA `(.L_x_2248) ;  /* 0x0000007c00848947 */ /* 0x002fea0003800000 */
.L_x_2247:
        /* <DEDUP_REMOVED lines=445> */
.L_x_2249:
        /* <DEDUP_REMOVED lines=49> */
.L_x_2250:
        /* <DEDUP_REMOVED lines=78> */
.L_x_2233:
[----:B------:R-:W-:Y:S05]  /*47b0*/  @P0 BRA `(.L_x_2227) ;  /* 0x0000005800440947 */ /* 0x000fea0003800000 */
[----:B------:R-:W-:Y:S01]  /*47c0*/  ULDC.64 UR4, c[0x0][0x878] ;  /* 0x00021e0000047ab9 */ /* 0x000fe20000000a00 */
[----:B------:R-:W1:Y:S01]  /*47d0*/  S2UR UR15, SR_CTAID.X ;  /* 0x00000000000f79c3 */ /* 0x000e620000002500 */
[----:B------:R-:W-:Y:S01]  /*47e0*/  UISETP.NE.U32.AND UP0, UPT, UR4, URZ, UPT ;  /* 0x0000003f0400728c */ /* 0x000fe2000bf05070 */
[----:B------:R-:W2:Y:S01]  /*47f0*/  S2R R4, SR_TID.X ;  /* 0x0000000000047919 */ /* 0x000ea20000002100 */
[----:B------:R-:W-:Y:S01]  /*4800*/  ULDC UR10, c[0x0][0x870] ;  /* 0x00021c00000a7ab9 */ /* 0x000fe20000000800 */
[----:B------:R-:W-:Y:S01]  /*4810*/  ULDC UR11, c[0x0][0x80c] ;  /* 0x00020300000b7ab9 */ /* 0x000fe20000000800 */
[----:B------:R-:W-:Y:S01]  /*4820*/  UISETP.NE.AND.EX UP0, UPT, UR5, URZ, UPT, UP0 ;  /* 0x0000003f0500728c */ /* 0x000fe2000bf05300 */
[----:B------:R-:W-:Y:S02]  /*4830*/  ULDC.64 UR18, c[0x0][0x818] ;  /* 0x0002060000127ab9 */ /* 0x000fe40000000a00 */
[----:B------:R-:W-:Y:S01]  /*4840*/  S2UR UR14, SR_CgaCtaId ;  /* 0x00000000000e79c3 */ /* 0x000fe20000008800 */
[----:B------:R-:W-:Y:S01]  /*4850*/  ULDC.64 UR20, c[0x0][0x840] ;  /* 0x0002100000147ab9 */ /* 0x000fe20000000a00 */
[----:B------:R-:W-:Y:S01]  /*4860*/  ULDC.64 UR22, c[0x0][0x848] ;  /* 0x0002120000167ab9 */ /* 0x000fe20000000a00 */
[----:B------:R-:W-:-:S05]  /*4870*/  PLOP3.LUT P0, PT, PT, PT, UP0, 0x80, 0x0 ;  /* 0x000000000000781c */ /* 0x000fca0003f0f008 */
[----:B------:R-:W-:Y:S02]  /*4880*/  @UP0 ULDC.64 UR4, c[0x0][0x878] ;  /* 0x00021e0000040ab9 */ /* 0x000fe40000000a00 */
[----:B------:R-:W-:-:S06]  /*4890*/  @UP0 UIMAD.WIDE UR4, UR36, 0x4, UR4 ;  /* 0x00000004240408a5 */ /* 0x000fcc000f8e0204 */
[----:B------:R-:W-:Y:S02]  /*48a0*/  IMAD.U32 R2, RZ, RZ, UR4 ;  /* 0x00000004ff027e24 */ /* 0x000fe4000f8e00ff */
[----:B------:R-:W-:Y:S01]  /*48b0*/  IMAD.U32 R3, RZ, RZ, UR5 ;  /* 0x00000005ff037e24 */ /* 0x000fe2000f8e00ff */
[----:B------:R-:W-:-:S04]  /*48c0*/  ULDC UR5, c[0x0][0x850] ;  /* 0x0002140000057ab9 */ /* 0x000fc80000000800 */
[----:B------:R-:W3:Y:S01]  /*48d0*/  @P0 LDG.E R2, desc[UR46][R2.64] ;  /* 0x0000002e02020981 */ /* 0x000ee2000c1e1900 */
[----:B------:R-:W4:Y:S01]  /*48e0*/  S2UR UR4, SR_CTAID.Y ;  /* 0x00000000000479c3 */ /* 0x000f220000002600 */
[----:B------:R-:W-:Y:S01]  /*48f0*/  UISETP.NE.AND UP1, UPT, UR5, 0x1, UPT ;  /* 0x000000010500788c */ /* 0x000fe2000bf25270 */
[----:B--2---:R-:W-:Y:S01]  /*4900*/  VIADD R5, R4, 0xffffff80 ;  /* 0xffffff8004057836 */ /* 0x004fe20000000000 */
[----:B-1----:R-:W-:Y:S01]  /*4910*/  UIMAD UR10, UR15, UR10, URZ ;  /* 0x0000000a0f0a72a4 */ /* 0x002fe2000f8e023f */
[----:B------:R-:W-:Y:S01]  /*4920*/  BSSY B0, `(.L_x_2252) ;  /* 0x000005f000007945 */ /* 0x000fe20003800000 */
[----:B------:R-:W-:-:S03]  /*4930*/  UIMAD UR7, UR36, UR11, URZ ;  /* 0x0000000b240772a4 */ /* 0x000fc6000f8e023f */
[----:B------:R-:W-:Y:S01]  /*4940*/  BAR.SYNC.DEFER_BLOCKING 0x1, 0x100 ;  /* 0x0044000000007b1d */ /* 0x000fe20000010000 */
[----:B------:R-:W-:Y:S01]  /*4950*/  UIMAD UR10, UR10, UR11, URZ ;  /* 0x0000000b0a0a72a4 */ /* 0x000fe2000f8e023f */
[----:B------:R-:W-:Y:S01]  /*4960*/  SHF.R.S32.HI R0, RZ, 0x1f, R5 ;  /* 0x0000001fff007819 */ /* 0x000fe20000011405 */
[----:B------:R-:W-:Y:S01]  /*4970*/  USHF.L.U32 UR15, UR15, 0xe, URZ ;  /* 0x0000000e0f0f7899 */ /* 0x000fe2000800063f */
[----:B------:R-:W-:Y:S01]  /*4980*/  ISETP.NE.AND P1, PT, R4, 0x80, PT ;  /* 0x000000800400780c */ /* 0x000fe20003f25270 */
[----:B------:R-:W-:Y:S01]  /*4990*/  USHF.R.S32.HI UR11, URZ, 0x1f, UR10 ;  /* 0x0000001f3f0b7899 */ /* 0x000fe2000801140a */
[----:B------:R-:W-:Y:S01]  /*49a0*/  @UP1 ULDC UR8, c[0x0][0x854] ;  /* 0x0002150000081ab9 */ /* 0x000fe20000000800 */
[----:B------:R-:W-:Y:S01]  /*49b0*/  @UP1 ULDC UR12, c[0x0][0x858] ;  /* 0x00021600000c1ab9 */ /* 0x000fe20000000800 */
[----:B----4-:R-:W-:Y:S02]  /*49c0*/  UIMAD.WIDE.U32 UR8, UR4, UR8, URZ ;  /* 0x00000008040872a5 */ /* 0x010fe4000f8e003f */
[----:B------:R-:W-:Y:S01]  /*49d0*/  UMOV UR6, UR4 ;  /* 0x0000000400067c82 */ /* 0x000fe20008000000 */
[----:B------:R-:W-:-:S02]  /*49e0*/  USHF.R.S32.HI UR8, URZ, 0x1f, UR7 ;  /* 0x0000001f3f087899 */ /* 0x000fc40008011407 */
[----:B------:R-:W-:-:S03]  /*49f0*/  @UP1 USHF.R.U32.HI UR6, URZ, UR12, UR9 ;  /* 0x0000000c3f061299 */ /* 0x000fc60008011609 */
[----:B------:R-:W-:Y:S01]  /*4a00*/  ULDC.64 UR12, c[0x0][0x868] ;  /* 0x00021a00000c7ab9 */ /* 0x000fe20000000a00 */
[----:B------:R-:W-:Y:S02]  /*4a10*/  USHF.R.S32.HI UR16, URZ, 0x1f, UR6 ;  /* 0x0000001f3f107899 */ /* 0x000fe40008011406 */
[----:B------:R-:W-:-:S04]  /*4a20*/  UIADD3 UR10, UP1, UP2, UR10, UR7, UR6 ;  /* 0x000000070a0a7290 */ /* 0x000fc8000fa3e006 */
[----:B------:R-:W-:Y:S02]  /*4a30*/  UIADD3.X UR8, UR11, UR8, UR16, UP1, UP2 ;  /* 0x000000080b087290 */ /* 0x000fe40008fe4410 */
[----:B------:R-:W-:Y:S02]  /*4a40*/  USHF.L.U32 UR7, UR10, 0x2, URZ ;  /* 0x000000020a077899 */ /* 0x000fe4000800063f */
[----:B------:R-:W-:Y:S02]  /*4a50*/  USHF.L.U64.HI UR8, UR10, 0x2, UR8 ;  /* 0x000000020a087899 */ /* 0x000fe40008010208 */
[----:B------:R-:W-:-:S04]  /*4a60*/  UIADD3 UR10, UP1, UR7, UR12, URZ ;  /* 0x0000000c070a7290 */ /* 0x000fc8000ff3e03f */
[----:B------:R-:W-:Y:S01]  /*4a70*/  UIADD3.X UR11, UR8, UR13, URZ, UP1, !UPT ;  /* 0x0000000d080b7290 */ /* 0x000fe20008ffe43f */
[----:B---3--:R-:W-:Y:S02]  /*4a80*/  @P0 R2UR UR9, R2 ;  /* 0x00000000020902ca */ /* 0x008fe400000e0000 */
[----:B------:R-:W-:Y:S02]  /*4a90*/  LEA.HI R2, R0, R5, RZ, 0x7 ;  /* 0x0000000500027211 */ /* 0x000fe400078f38ff */
[----:B------:R-:W-:Y:S02]  /*4aa0*/  ISETP.NE.AND P0, PT, R5, RZ, PT ;  /* 0x000000ff0500720c */ /* 0x000fe40003f05270 */
[C---:B------:R-:W-:Y:S01]  /*4ab0*/  LOP3.LUT R0, R2.reuse, 0xfffff80, RZ, 0xc0, !PT ;  /* 0x0fffff8002007812 */ /* 0x040fe200078ec0ff */
[----:B------:R-:W-:-:S04]  /*4ac0*/  IMAD.SHL.U32 R2, R2, 0x40, RZ ;  /* 0x0000004002027824 */ /* 0x000fc800078e00ff */
[----:B------:R-:W-:Y:S01]  /*4ad0*/  IMAD.IADD R0, R5, 0x1, -R0 ;  /* 0x0000000105007824 */ /* 0x000fe200078e0a00 */
[----:B------:R-:W-:Y:S01]  /*4ae0*/  LOP3.LUT R3, R2, 0x3fffe000, RZ, 0xc0, !PT ;  /* 0x3fffe00002037812 */ /* 0x000fe200078ec0ff */
[----:B------:R-:W-:Y:S01]  /*4af0*/  @UP0 ULEA UR9, UR36, UR9, 0x7 ;  /* 0x0000000924090291 */ /* 0x000fe2000f8e383f */
[----:B------:R-:W-:-:S03]  /*4b00*/  IMAD.U32 R2, RZ, RZ, UR10 ;  /* 0x0000000aff027e24 */ /* 0x000fc6000f8e00ff */
[----:B------:R-:W-:Y:S01]  /*4b10*/  @UP0 USHF.R.S32.HI UR12, URZ, 0x1f, UR9 ;  /* 0x0000001f3f0c0899 */ /* 0x000fe20008011409 */
[----:B------:R-:W-:Y:S02]  /*4b20*/  IMAD R0, R0, 0x4, R3 ;  /* 0x0000000400007824 */ /* 0x000fe400078e0203 */
[----:B------:R-:W-:Y:S01]  /*4b30*/  IMAD.U32 R3, RZ, RZ, UR11 ;  /* 0x0000000bff037e24 */ /* 0x000fe2000f8e00ff */
[----:B------:R-:W-:-:S03]  /*4b40*/  @UP0 ULEA.HI UR12, UR12, UR9, URZ, 0x7 ;  /* 0x000000090c0c0291 */ /* 0x000fc6000f8f383f */
[----:B------:R-:W-:Y:S01]  /*4b50*/  UMOV UR9, 0x400 ;  /* 0x0000040000097882 */ /* 0x000fe20000000000 */
[----:B------:R-:W-:Y:S02]  /*4b60*/  @UP0 USHF.L.U32 UR12, UR12, 0x7, URZ ;  /* 0x000000070c0c0899 */ /* 0x000fe4000800063f */
[----:B------:R-:W-:Y:S02]  /*4b70*/  ULEA UR9, UR14, UR9, 0x18 ;  /* 0x000000090e097291 */ /* 0x000fe4000f8ec03f */
[----:B------:R-:W-:-:S04]  /*4b80*/  @UP0 ULOP3.LUT UR12, UR12, 0xffffc000, URZ, 0xc0, !UPT ;  /* 0xffffc0000c0c0892 */ /* 0x000fc8000f8ec03f */
[----:B------:R-:W-:Y:S01]  /*4b90*/  @UP0 USHF.R.S32.HI UR13, URZ, 0x1f, UR12 ;  /* 0x0000001f3f0d0899 */ /* 0x000fe2000801140c */
[----:B------:R-:W-:Y:S02]  /*4ba0*/  LEA R0, R0, UR9, 0x2 ;  /* 0x0000000900007c11 */ /* 0x000fe4000f8e10ff */
[----:B------:R-:W-:Y:S02]  /*4bb0*/  @!UP0 UMOV UR12, URZ ;  /* 0x0000003f000c8c82 */ /* 0x000fe40008000000 */
[----:B------:R-:W-:Y:S01]  /*4bc0*/  UIADD3 UR14, UP1, UR15, UR12, URZ ;  /* 0x0000000c0f0e7290 */ /* 0x000fe2000ff3e03f */
[----:B------:R1:W-:Y:S01]  /*4bd0*/  STS.128 [R0], R24 ;  /* 0x0000001800007388 */ /* 0x0003e20000000c00 */
[----:B------:R-:W-:Y:S02]  /*4be0*/  UIMAD UR12, UR16, UR18, URZ ;  /* 0x00000012100c72a4 */ /* 0x000fe4000f8e023f */
[----:B------:R-:W-:Y:S01]  /*4bf0*/  UIMAD UR16, UR16, UR20, URZ ;  /* 0x00000014101072a4 */ /* 0x000fe2000f8e023f */
[----:B------:R1:W-:Y:S01]  /*4c00*/  STS.128 [R0+0x800], R28 ;  /* 0x0008001c00007388 */ /* 0x0003e20000000c00 */
[----:B------:R-:W-:Y:S01]  /*4c10*/  @!UP0 UMOV UR13, URZ ;  /* 0x0000003f000d8c82 */ /* 0x000fe20008000000 */
[----:B------:R-:W-:-:S02]  /*4c20*/  UIMAD UR17, UR6, UR19, UR12 ;  /* 0x00000013061172a4 */ /* 0x000fc4000f8e020c */
[----:B------:R-:W-:Y:S01]  /*4c30*/  UIMAD UR19, UR6, UR21, UR16 ;  /* 0x00000015061372a4 */ /* 0x000fe2000f8e0210 */
[----:B------:R1:W-:Y:S01]  /*4c40*/  STS.128 [R0+0x1000], R32 ;  /* 0x0010002000007388 */ /* 0x0003e20000000c00 */
[----:B------:R-:W-:Y:S02]  /*4c50*/  ULEA.HI.X.SX32 UR15, UR15, UR13, 0x1, UP1 ;  /* 0x0000000d0f0f7291 */ /* 0x000fe400088f0e3f */
[----:B------:R-:W-:Y:S01]  /*4c60*/  USHF.R.S32.HI UR16, URZ, 0x1f, UR36 ;  /* 0x0000001f3f107899 */ /* 0x000fe20008011424 */
[----:B------:R1:W-:Y:S01]  /*4c70*/  STS.128 [R0+0x1800], R36 ;  /* 0x0018002400007388 */ /* 0x0003e20000000c00 */
[----:B------:R-:W-:Y:S02]  /*4c80*/  UIMAD.WIDE.U32 UR12, UR6, UR18, UR14 ;  /* 0x00000012060c72a5 */ /* 0x000fe4000f8e000e */
[----:B------:R-:W-:Y:S01]  /*4c90*/  USEL UR16, UR16, URZ, !UP0 ;  /* 0x0000003f10107287 */ /* 0x000fe2000c000000 */
[----:B------:R1:W-:Y:S01]  /*4ca0*/  STS.128 [R0+0x2000], R40 ;  /* 0x0020002800007388 */ /* 0x0003e20000000c00 */
[----:B------:R-:W-:-:S02]  /*4cb0*/  UIMAD.WIDE.U32 UR14, UR6, UR20, UR14 ;  /* 0x00000014060e72a5 */ /* 0x000fc4000f8e000e */
[----:B------:R-:W-:Y:S01]  /*4cc0*/  USEL UR36, UR36, URZ, !UP0 ;  /* 0x0000003f24247287 */ /* 0x000fe2000c000000 */
[----:B------:R1:W-:Y:S01]  /*4cd0*/  STS.128 [R0+0x2800], R44 ;  /* 0x0028002c00007388 */ /* 0x0003e20000000c00 */
[----:B------:R-:W-:Y:S01]  /*4ce0*/  ULDC.64 UR20, c[0x0][0x820] ;  /* 0x0002080000147ab9 */ /* 0x000fe20000000a00 */
[----:B------:R-:W-:Y:S02]  /*4cf0*/  UIADD3 UR13, UR13, UR17, URZ ;  /* 0x000000110d0d7290 */ /* 0x000fe4000fffe03f */
[----:B------:R1:W-:Y:S01]  /*4d00*/  STS.128 [R0+0x3000], R48 ;  /* 0x0030003000007388 */ /* 0x0003e20000000c00 */
[----:B------:R-:W-:Y:S02]  /*4d10*/  UIMAD UR18, UR16, UR20, URZ ;  /* 0x00000014101272a4 */ /* 0x000fe4000f8e023f */
[----:B------:R-:W-:Y:S01]  /*4d20*/  UIMAD UR16, UR16, UR22, URZ ;  /* 0x00000016101072a4 */ /* 0x000fe2000f8e023f */
[----:B------:R1:W-:Y:S01]  /*4d30*/  STS.128 [R0+0x3800], R52 ;  /* 0x0038003400007388 */ /* 0x0003e20000000c00 */
[----:B------:R-:W-:-:S02]  /*4d40*/  UIADD3 UR15, UR15, UR19, URZ ;  /* 0x000000130f0f7290 */ /* 0x000fc4000fffe03f */
[----:B------:R-:W-:Y:S01]  /*4d50*/  UIMAD UR18, UR36, UR21, UR18 ;  /* 0x00000015241272a4 */ /* 0x000fe2000f8e0212 */
[----:B------:R1:W-:Y:S01]  /*4d60*/  STS.128 [R0+0x4000], R56 ;  /* 0x0040003800007388 */ /* 0x0003e20000000c00 */
[----:B------:R-:W-:Y:S02]  /*4d70*/  UIMAD.WIDE.U32 UR12, UR36, UR20, UR12 ;  /* 0x00000014240c72a5 */ /* 0x000fe4000f8e000c */
[----:B------:R-:W-:Y:S01]  /*4d80*/  UIMAD UR16, UR36, UR23, UR16 ;  /* 0x00000017241072a4 */ /* 0x000fe2000f8e0210 */
[----:B------:R1:W-:Y:S01]  /*4d90*/  STS.128 [R0+0x4800], R60 ;  /* 0x0048003c00007388 */ /* 0x0003e20000000c00 */
[----:B------:R-:W-:Y:S01]  /*4da0*/  UIMAD.WIDE.U32 UR14, UR36, UR22, UR14 ;  /* 0x00000016240e72a5 */ /* 0x000fe2000f8e000e */
[----:B------:R-:W-:Y:S02]  /*4db0*/  ULDC.64 UR20, c[0x0][0x800] ;  /* 0x0002000000147ab9 */ /* 0x000fe40000000a00 */
[----:B------:R1:W-:Y:S01]  /*4dc0*/  STS.128 [R0+0x5000], R64 ;  /* 0x0050004000007388 */ /* 0x0003e20000000c00 */
[----:B------:R-:W-:Y:S01]  /*4dd0*/  ULDC.64 UR22, c[0x0][0x828] ;  /* 0x00020a0000167ab9 */ /* 0x000fe20000000a00 */
[----:B------:R-:W-:-:S02]  /*4de0*/  UIADD3 UR17, -UR6, URZ, URZ ;  /* 0x0000003f06117290 */ /* 0x000fc4000fffe13f */
[----:B------:R1:W-:Y:S01]  /*4df0*/  STS.128 [R0+0x5800], R68 ;  /* 0x0058004400007388 */ /* 0x0003e20000000c00 */
[----:B------:R-:W-:Y:S02]  /*4e00*/  UIADD3 UR13, UR13, UR18, URZ ;  /* 0x000000120d0d7290 */ /* 0x000fe4000fffe03f */
[----:B------:R-:W-:Y:S01]  /*4e10*/  UIADD3 UR6, UR15, UR16, URZ ;  /* 0x000000100f067290 */ /* 0x000fe2000fffe03f */
[----:B------:R1:W-:Y:S01]  /*4e20*/  STS.128 [R0+0x6000], R72 ;  /* 0x0060004800007388 */ /* 0x0003e20000000c00 */
[----:B------:R-:W-:Y:S02]  /*4e30*/  ULEA UR20, UP0, UR12, UR20, 0x2 ;  /* 0x000000140c147291 */ /* 0x000fe4000f80103f */
[----:B------:R-:W-:Y:S01]  /*4e40*/  ULEA UR22, UP1, UR14, UR22, 0x2 ;  /* 0x000000160e167291 */ /* 0x000fe2000f82103f */
[----:B------:R1:W-:Y:S01]  /*4e50*/  STS.128 [R0+0x6800], R76 ;  /* 0x0068004c00007388 */ /* 0x0003e20000000c00 */
[----:B------:R-:W-:Y:S02]  /*4e60*/  ULEA.HI.X UR21, UR12, UR21, UR13, 0x2, UP0 ;  /* 0x000000150c157291 */ /* 0x000fe400080f140d */
[----:B------:R-:W-:Y:S01]  /*4e70*/  ULEA.HI.X UR23, UR14, UR23, UR6, 0x2, UP1 ;  /* 0x000000170e177291 */ /* 0x000fe200088f1406 */
[----:B------:R1:W-:Y:S01]  /*4e80*/  STS.128 [R0+0x7000], R80 ;  /* 0x0070005000007388 */ /* 0x0003e20000000c00 */
[----:B------:R-:W-:-:S03]  /*4e90*/  UIMAD UR17, UR5, UR17, UR4 ;  /* 0x00000011051172a4 */ /* 0x000fc6000f8e0204 */
[----:B------:R1:W-:Y:S01]  /*4ea0*/  STS.128 [R0+0x7800], R84 ;  /* 0x0078005400007388 */ /* 0x0003e20000000c00 */
[----:B------:R-:W-:Y:S08]  /*4eb0*/  @P0 BRA `(.L_x_2253) ;  /* 0x0000000000140947 */ /* 0x000ff00003800000 */
.L_x_2254:
[----:B------:R-:W2:Y:S04]  /*4ec0*/  LDG.E.STRONG.GPU R4, desc[UR46][R2.64] ;  /* 0x0000002e02047981 */ /* 0x000ea8000c1ef900 */
[----:B--2---:R-:W-:Y:S01]  /*4ed0*/  CCTL.IVALL ;  /* 0x00000000ff00798f */ /* 0x004fe20002000000 */
[----:B------:R-:W-:Y:S05]  /*4ee0*/  YIELD ;  /* 0x0000000000007946 */ /* 0x000fea0003800000 */
[----:B------:R-:W-:-:S13]  /*4ef0*/  ISETP.NE.AND P0, PT, R4, UR17, PT ;  /* 0x0000001104007c0c */ /* 0x000fda000bf05270 */
[----:B------:R-:W-:Y:S05]  /*4f00*/  @P0 BRA `(.L_x_2254) ;  /* 0xfffffffc00ec0947 */ /* 0x000fea000383ffff */
.L_x_2253:
[----:B------:R-:W-:Y:S05]  /*4f10*/  BSYNC B0 ;  /* 0x0000000000007941 */ /* 0x000fea0003800000 */
.L_x_2252:
[----:B------:R-:W-:-:S03]  /*4f20*/  UMOV UR4, 0xffffffff ;  /* 0xffffffff00047882 */ /* 0x000fc60000000000 */
[----:B------:R-:W-:Y:S05]  /*4f30*/  BRA.DIV UR4, `(.L_x_2255) ;  /* 0x0000005204c47947 */ /* 0x000fea000b800000 */
[----:B------:R-:W-:Y:S01]  /*4f40*/  NOP ;  /* 0x0000000000007918 */ /* 0x000fe20000000000 */
.L_x_2364:
        /* <DEDUP_REMOVED lines=14> */
[----:B------:R-:W-:Y:S01]  /*5030*/  UMOV UR4, UR22 ;  /* 0x0000001600047c82 */ /* 0x000fe20008000000 */
[----:B------:R-:W-:-:S08]  /*5040*/  UMOV UR5, UR23 ;  /* 0x0000001700057c82 */ /* 0x000fd00008000000 */
.L_x_2258:
[----:B------:R-:W-:Y:S01]  /*5050*/  @P0 ELECT P2, URZ, PT ;  /* 0x00000000003f082f */ /* 0x000fe20003840000 */
[----:B------:R2:W-:-:S12]  /*5060*/  UBLKRED.G.S.ADD.F32.RN [UR4], [UR9], UR6, desc[UR10] ;  /* 0x00000a04090073bb */ /* 0x0005d800080a1406 */
[----:B------:R-:W-:Y:S02]  /*5070*/  @P2 PLOP3.LUT P0, PT, P2, PT, PT, 0x8, 0x0 ;  /* 0x000000000000281c */ /* 0x000fe4000170e170 */
[----:B------:R-:W-:-:S11]  /*5080*/  PLOP3.LUT P2, PT, PT, PT, PT, 0x8, 0x0 ;  /* 0x000000000000781c */ /* 0x000fd60003f4e170 */
[----:B--2---:R-:W-:Y:S05]  /*5090*/  @P0 BRA.U.ANY `(.L_x_2258) ;  /* 0xfffffffd00ec0947 */ /* 0x004fea000393ffff */
[----:B------:R0:W-:Y:S01]  /*50a0*/  UTMACMDFLUSH ;  /* 0x00000000000079b7 */ /* 0x0001e20000000000 */
[----:B------:R-:W-:-:S04]  /*50b0*/  DEPBAR.LE SB0, 0x0 ;  /* 0x000080000000791a */ /* 0x000fc80000000000 */
.L_x_2257:
[----:B------:R-:W-:Y:S05]  /*50c0*/  BSYNC B0 ;  /* 0x0000000000007941 */ /* 0x000fea0003800000 */
.L_x_2256:
        /* <DEDUP_REMOVED lines=14> */
.L_x_2260:
[----:B------:R-:W-:Y:S05]  /*51b0*/  BSYNC B0 ;  /* 0x0000000000007941 */ /* 0x000fea0003800000 */
.L_x_2259:
        /* <DEDUP_REMOVED lines=24> */
.L_x_2263:
[----:B-12---:R-:W2:Y:S04]  /*5340*/  LDG.E.STRONG.GPU R0, desc[UR46][R2.64] ;  /* 0x0000002e02007981 */ /* 0x006ea8000c1ef900 */
[----:B--2---:R-:W-:Y:S01]  /*5350*/  CCTL.IVALL ;  /* 0x00000000ff00798f */ /* 0x004fe20002000000 */
[----:B------:R-:W-:Y:S05]  /*5360*/  YIELD ;  /* 0x0000000000007946 */ /* 0x000fea0003800000 */
[----:B------:R-:W-:-:S13]  /*5370*/  ISETP.NE.AND P0, PT, R0, UR17, PT ;  /* 0x0000001100007c0c */ /* 0x000fda000bf05270 */
[----:B------:R-:W-:Y:S05]  /*5380*/  @P0 BRA `(.L_x_2263) ;  /* 0xfffffffc00ec0947 */ /* 0x000fea000383ffff */
.L_x_2262:
[----:B------:R-:W-:Y:S05]  /*5390*/  BSYNC B0 ;  /* 0x0000000000007941 */ /* 0x000fea0003800000 */
.L_x_2261:
[----:B------:R-:W-:-:S03]  /*53a0*/  UMOV UR4, 0xffffffff ;  /* 0xffffffff00047882 */ /* 0x000fc60000000000 */
[----:B------:R-:W-:Y:S05]  /*53b0*/  BRA.DIV UR4, `(.L_x_2264) ;  /* 0x0000004e04c07947 */ /* 0x000fea000b800000 */
[----:B------:R-:W-:Y:S01]  /*53c0*/  NOP ;  /* 0x0000000000007918 */ /* 0x000fe20000000000 */
.L_x_2367:
        /* <DEDUP_REMOVED lines=16> */
.L_x_2267:
[----:B------:R-:W-:Y:S01]  /*54d0*/  @P0 ELECT P2, URZ, PT ;  /* 0x00000000003f082f */ /* 0x000fe20003840000 */
[----:B------:R3:W-:-:S12]  /*54e0*/  UBLKRED.G.S.ADD.F32.RN [UR4], [UR9], UR6, desc[UR10] ;  /* 0x00000a04090073bb */ /* 0x0007d800080a1406 */
[----:B------:R-:W-:Y:S02]  /*54f0*/  @P2 PLOP3.LUT P0, PT, P2, PT, PT, 0x8, 0x0 ;  /* 0x000000000000281c */ /* 0x000fe4000170e170 */
[----:B------:R-:W-:-:S11]  /*5500*/  PLOP3.LUT P2, PT, PT, PT, PT, 0x8, 0x0 ;  /* 0x000000000000781c */ /* 0x000fd60003f4e170 */
[----:B---3--:R-:W-:Y:S05]  /*5510*/  @P0 BRA.U.ANY `(.L_x_2267) ;  /* 0xfffffffd00ec0947 */ /* 0x008fea000393ffff */
[----:B------:R0:W-:Y:S01]  /*5520*/  UTMACMDFLUSH ;  /* 0x00000000000079b7 */ /* 0x0001e20000000000 */
[----:B------:R-:W-:-:S04]  /*5530*/  DEPBAR.LE SB0, 0x0 ;  /* 0x000080000000791a */ /* 0x000fc80000000000 */
.L_x_2266:
[----:B------:R-:W-:Y:S05]  /*5540*/  BSYNC B0 ;  /* 0x0000000000007941 */ /* 0x000fea0003800000 */
.L_x_2265:
        /* <DEDUP_REMOVED lines=14> */
.L_x_2222:
        /* <DEDUP_REMOVED lines=21> */
.L_x_2269:
        /* <DEDUP_REMOVED lines=13> */
.L_x_2271:
[----:B------:R-:W-:-:S05]  /*5850*/  ULDC UR4, c[0x0][0x8c4] ;  /* 0x0002310000047ab9 */ /* 0x000fca0000000800 */
.L_x_2270:
        /* <DEDUP_REMOVED lines=44> */
.L_x_2272:
        /* <DEDUP_REMOVED lines=13> */
.L_x_2273:
        /* <DEDUP_REMOVED lines=12> */
.L_x_2274:
[----:B------:R-:W-:Y:S01]  /*5cb0*/  UIADD3 UR8, -UR12, UR10, UR6 ;  /* 0x0000000a0c087290 */ /* 0x000fe2000fffe106 */
[----:B------:R-:W-:Y:S01]  /*5cc0*/  ISETP.LE.AND P0, PT, RZ, UR22, PT ;  /* 0x00000016ff007c0c */ /* 0x000fe2000bf03270 */
[----:B------:R-:W-:Y:S01]  /*5cd0*/  ULDC UR9, c[0x0][0x74c] ;  /* 0x0001d30000097ab9 */ /* 0x000fe20000000800 */
[----:B------:R-:W-:Y:S01]  /*5ce0*/  ULDC UR20, c[0x0][0x288] ;  /* 0x0000a20000147ab9 */ /* 0x000fe20000000800 */
[----:B------:R-:W-:Y:S02]  /*5cf0*/  UIADD3 UR9, UR8, -UR9, URZ ;  /* 0x8000000908097290 */ /* 0x000fe4000fffe03f */
[----:B------:R-:W-:Y:S02]  /*5d00*/  UIADD3 UR8, UR10, 0x3f, URZ ;  /* 0x0000003f0a087890 */ /* 0x000fe4000fffe03f */
[----:B------:R-:W-:Y:S02]  /*5d10*/  USHF.R.S32.HI UR11, URZ, 0x1f, UR9 ;  /* 0x0000001f3f0b7899 */ /* 0x000fe40008011409 */
[----:B------:R-:W-:-:S02]  /*5d20*/  USHF.R.S32.HI UR15, URZ, 0x1f, UR13 ;  /* 0x0000001f3f0f7899 */ /* 0x000fc4000801140d */
[----:B------:R-:W-:Y:S02]  /*5d30*/  ULEA.HI UR11, UR11, UR9, URZ, 0x6 ;  /* 0x000000090b0b7291 */ /* 0x000fe4000f8f303f */
[----:B------:R-:W-:Y:S02]  /*5d40*/  USHF.R.S32.HI UR9, URZ, 0x1f, UR8 ;  /* 0x0000001f3f097899 */ /* 0x000fe40008011408 */
[----:B------:R-:W-:Y:S02]  /*5d50*/  USHF.R.S32.HI UR11, URZ, 0x6, UR11 ;  /* 0x000000063f0b7899 */ /* 0x000fe4000801140b */
[----:B------:R-:W-:Y:S02]  /*5d60*/  ULEA.HI UR8, UR9, UR8, URZ, 0x6 ;  /* 0x0000000809087291 */ /* 0x000fe4000f8f303f */
[----:B------:R-:W-:Y:S02]  /*5d70*/  UISETP.LT.AND UP1, UPT, URZ, UR11, UPT ;  /* 0x0000000b3f00728c */ /* 0x000fe4000bf21270 */
[----:B------:R-:W-:-:S02]  /*5d80*/  USHF.R.S32.HI UR8, URZ, 0x6, UR8 ;  /* 0x000000063f087899 */ /* 0x000fc40008011408 */
[----:B------:R-:W-:Y:S02]  /*5d90*/  USEL UR16, UR13, URZ, !UP0 ;  /* 0x0000003f0d107287 */ /* 0x000fe4000c000000 */
[----:B------:R-:W-:Y:S02]  /*5da0*/  USEL UR9, URZ, UR11, !UP1 ;  /* 0x0000000b3f097287 */ /* 0x000fe4000c800000 */
[----:B------:R-:W-:Y:S01]  /*5db0*/  UIMAD UR13, UR13, UR20, URZ ;  /* 0x000000140d0d72a4 */ /* 0x000fe2000f8e023f */
[----:B------:R-:W-:Y:S01]  /*5dc0*/  UMOV UR11, UR8 ;  /* 0x00000008000b7c82 */ /* 0x000fe20008000000 */
        /* <DEDUP_REMOVED lines=8> */
[----:B------:R-:W-:-:S12]  /*5e50*/  USEL UR11, UR8, UR10, UP1 ;  /* 0x0000000a080b7287 */ /* 0x000fd80008800000 */
.L_x_2275:
[----:B------:R-:W-:Y:S02]  /*5e60*/  UISETP.GT.AND UP1, UPT, UR11, UR9, UPT ;  /* 0x000000090b00728c */ /* 0x000fe4000bf24270 */
[----:B------:R-:W-:Y:S02]  /*5e70*/  USEL UR21, UR15, URZ, !UP0 ;  /* 0x0000003f0f157287 */ /* 0x000fe4000c000000 */
[----:B------:R-:W-:Y:S02]  /*5e80*/  UIADD3 UR23, UP0, UR13, UR7, URZ ;  /* 0x000000070d177290 */ /* 0x000fe4000ff1e03f */
[----:B------:R-:W-:Y:S02]  /*5e90*/  PLOP3.LUT P1, PT, PT, PT, UP1, 0x80, 0x0 ;  /* 0x000000000000781c */ /* 0x000fe40003f2f018 */
[----:B------:R-:W-:Y:S01]  /*5ea0*/  ELECT P0, URZ, PT ;  /* 0x00000000003f782f */ /* 0x000fe20003800000 */
[----:B------:R-:W-:-:S10]  /*5eb0*/  ULEA.HI.X.SX32 UR10, UR13, UR14, 0x1, UP0 ;  /* 0x0000000e0d0a7291 */ /* 0x000fd400080f0e3f */
[----:B------:R-:W-:Y:S05]  /*5ec0*/  @!P1 BRA `(.L_x_2276) ;  /* 0x0000001000909947 */ /* 0x000fea0003800000 */
[----:B------:R-:W-:Y:S01]  /*5ed0*/  ULDC.64 UR18, c[0x0][0x2d8] ;  /* 0x0000b60000127ab9 */ /* 0x000fe20000000a00 */
[----:B------:R-:W1:Y:S01]  /*5ee0*/  S2R R0, SR_TID.X ;  /* 0x0000000000007919 */ /* 0x000e620000002100 */
[----:B------:R-:W-:Y:S02]  /*5ef0*/  UIMAD UR14, UR14, UR18, URZ ;  /* 0x000000120e0e72a4 */ /* 0x000fe4000f8e023f */
[----:B------:R-:W-:Y:S02]  /*5f00*/  UIMAD.WIDE.U32 UR12, UR7, UR18, URZ ;  /* 0x00000012070c72a5 */ /* 0x000fe4000f8e003f */
[----:B------:R-:W-:Y:S02]  /*5f10*/  UIMAD UR14, UR7, UR19, UR14 ;  /* 0x00000013070e72a4 */ /* 0x000fe4000f8e020e */
[----:B------:R-:W-:Y:S02]  /*5f20*/  UIADD3 UR7, -UR9, UR11, URZ ;  /* 0x0000000b09077290 */ /* 0x000fe4000fffe13f */
[----:B------:R-:W-:-:S02]  /*5f30*/  UIADD3 UR6, UP0, UR4, UR12, URZ ;  /* 0x0000000c04067290 */ /* 0x000fc4000ff1e03f */
[----:B------:R-:W-:Y:S02]  /*5f40*/  UIADD3 UR19, UR13, UR14, URZ ;  /* 0x0000000e0d137290 */ /* 0x000fe4000fffe03f */
[----:B------:R-:W-:Y:S02]  /*5f50*/  ULOP3.LUT UR17, UR7, 0x1, URZ, 0xc0, !UPT ;  /* 0x0000000107117892 */ /* 0x000fe4000f8ec03f */
[----:B------:R-:W-:Y:S02]  /*5f60*/  UIADD3.X UR7, UR5, UR19, URZ, UP0, !UPT ;  /* 0x0000001305077290 */ /* 0x000fe400087fe43f */
[----:B------:R-:W-:Y:S01]  /*5f70*/  UISETP.NE.U32.AND UP0, UPT, UR17, 0x1, UPT ;  /* 0x000000011100788c */ /* 0x000fe2000bf05070 */
[----:B------:R-:W-:Y:S02]  /*5f80*/  ULDC.64 UR14, c[0x0][0x2e0] ;  /* 0x0000b800000e7ab9 */ /* 0x000fe40000000a00 */
[----:B------:R-:W-:-:S03]  /*5f90*/  UIMAD UR18, UR21, UR14, URZ ;  /* 0x0000000e151272a4 */ /* 0x000fc6000f8e023f */
[----:B------:R-:W-:Y:S01]  /*5fa0*/  PLOP3.LUT P1, PT, PT, PT, UP0, 0x80, 0x0 ;  /* 0x000000000000781c */ /* 0x000fe20003f2f008 */
[----:B------:R-:W-:Y:S02]  /*5fb0*/  UIMAD.WIDE.U32 UR6, UR16, UR14, UR6 ;  /* 0x0000000e100672a5 */ /* 0x000fe4000f8e0006 */
[----:B------:R-:W-:Y:S01]  /*5fc0*/  UIMAD UR18, UR16, UR15, UR18 ;  /* 0x0000000f101272a4 */ /* 0x000fe2000f8e0212 */
[----:B------:R-:W-:Y:S02]  /*5fd0*/  ULDC UR21, c[0x0][0x760] ;  /* 0x0001d80000157ab9 */ /* 0x000fe40000000800 */
[----:B------:R-:W-:Y:S02]  /*5fe0*/  UIMAD UR15, UR20, UR21, URZ ;  /* 0x00000015140f72a4 */ /* 0x000fe4000f8e023f */
[----:B------:R-:W-:Y:S01]  /*5ff0*/  UIADD3 UR24, UR7, UR18, URZ ;  /* 0x0000001207187290 */ /* 0x000fe2000fffe03f */
[----:B-1----:R-:W-:-:S04]  /*6000*/  LOP3.LUT R9, R0, 0x1f, RZ, 0xc0, !PT ;  /* 0x0000001f00097812 */ /* 0x002fc800078ec0ff */
[----:B------:R-:W-:Y:S07]  /*6010*/  @P1 BRA `(.L_x_2277) ;  /* 0x00000004006c1947 */ /* 0x000fee0003800000 */
        /* <DEDUP_REMOVED lines=11> */
.L_x_2280:
[----:B------:R-:W2:Y:S04]  /*60d0*/  LDG.E.STRONG.GPU R0, desc[UR46][R2.64] ;  /* 0x0000002e02007981 */ /* 0x000ea8000c1ef900 */
[----:B--2---:R-:W-:Y:S01]  /*60e0*/  CCTL.IVALL ;  /* 0x00000000ff00798f */ /* 0x004fe20002000000 */
[----:B------:R-:W-:Y:S05]  /*60f0*/  YIELD ;  /* 0x0000000000007946 */ /* 0x000fea0003800000 */
[----:B------:R-:W-:-:S13]  /*6100*/  ISETP.NE.AND P1, PT, R0, UR22, PT ;  /* 0x0000001600007c0c */ /* 0x000fda000bf25270 */
[----:B------:R-:W-:Y:S05]  /*6110*/  @P1 BRA `(.L_x_2280) ;  /* 0xfffffffc00ec1947 */ /* 0x000fea000383ffff */
.L_x_2279:
[----:B------:R-:W-:Y:S05]  /*6120*/  BSYNC B0 ;  /* 0x0000000000007941 */ /* 0x000fea0003800000 */
.L_x_2278:
[----:B------:R-:W-:-:S03]  /*6130*/  UMOV UR17, 0xffffffff ;  /* 0xffffffff00117882 */ /* 0x000fc60000000000 */
[----:B------:R-:W-:Y:S05]  /*6140*/  BRA.DIV UR17, `(.L_x_2281) ;  /* 0x0000004211787947 */ /* 0x000fea000b800000 */
[----:B------:R-:W-:Y:S01]  /*6150*/  NOP ;  /* 0x0000000000007918 */ /* 0x000fe20000000000 */
.L_x_2370:
        /* <DEDUP_REMOVED lines=22> */
.L_x_2283:
[----:B------:R-:W-:Y:S05]  /*62c0*/  BSYNC B0 ;  /* 0x0000000000007941 */ /* 0x000fea0003800000 */
.L_x_2282:
        /* <DEDUP_REMOVED lines=20> */
.L_x_2285:
[----:B------:R-:W-:Y:S05]  /*6410*/  BSYNC B0 ;  /* 0x0000000000007941 */ /* 0x000fea0003800000 */
.L_x_2284:
[----:B------:R-:W-:Y:S06]  /*6420*/  BAR.ARV 0xa, 0xa0 ;  /* 0x0282800000007b1d */ /* 0x000fec0000002000 */
[----:B------:R-:W-:Y:S04]  /*6430*/  BSSY B0, `(.L_x_2286) ;  /* 0x0000003000007945 */ /* 0x000fe80003800000 */
[----:B------:R-:W-:Y:S05]  /*6440*/  @!P0 BRA `(.L_x_2287) ;  /* 0x0000000000048947 */ /* 0x000fea0003800000 */
[----:B------:R-:W-:-:S04]  /*6450*/  DEPBAR.LE SB0, 0x0 ;  /* 0x000080000000791a */ /* 0x000fc80000000000 */
.L_x_2287:
[----:B------:R-:W-:Y:S05]  /*6460*/  BSYNC B0 ;  /* 0x0000000000007941 */ /* 0x000fea0003800000 */
.L_x_2286:
        /* <DEDUP_REMOVED lines=19> */
.L_x_2289:
[----:B------:R-:W-:Y:S05]  /*65a0*/  BSYNC B0 ;  /* 0x0000000000007941 */ /* 0x000fea0003800000 */
.L_x_2288:
[----:B------:R-:W-:Y:S01]  /*65b0*/  UIADD3 UR17, UR9, 0x1, URZ ;  /* 0x0000000109117890 */ /* 0x000fe2000fffe03f */
[----:B------:R-:W-:Y:S11]  /*65c0*/  BRA `(.L_x_2290) ;  /* 0x0000000000047947 */ /* 0x000ff60003800000 */
.L_x_2277:
[----:B------:R-:W-:-:S05]  /*65d0*/  UMOV UR17, UR9 ;  /* 0x0000000900117c82 */ /* 0x000fca0008000000 */
.L_x_2290:
[----:B------:R-:W-:-:S04]  /*65e0*/  UIADD3 UR9, UR9, 0x1, URZ ;  /* 0x0000000109097890 */ /* 0x000fc8000fffe03f */
[----:B------:R-:W-:-:S03]  /*65f0*/  UISETP.NE.AND UP0, UPT, UR11, UR9, UPT ;  /* 0x000000090b00728c */ /* 0x000fc6000bf05270 */
[----:B------:R-:W-:-:S03]  /*6600*/  UMOV UR9, UR17 ;  /* 0x0000001100097c82 */ /* 0x000fc60008000000 */
[----:B------:R-:W-:-:S13]  /*6610*/  PLOP3.LUT P1, PT, PT, PT, UP0, 0x80, 0x0 ;  /* 0x000000000000781c */ /* 0x000fda0003f2f008 */
[----:B------:R-:W-:Y:S05]  /*6620*/  @!P1 BRA `(.L_x_2276) ;  /* 0x0000000800b89947 */ /* 0x000fea0003800000 */
[----:B------:R-:W-:Y:S01]  /*6630*/  UMOV UR13, UR19 ;  /* 0x00000013000d7c82 */ /* 0x000fe20008000000 */
[----:B------:R-:W-:Y:S01]  /*6640*/  ULDC.64 UR20, c[0x0][0x2c0] ;  /* 0x0000b00000147ab9 */ /* 0x000fe20000000a00 */
[----:B------:R-:W-:Y:S01]  /*6650*/  UIMAD.WIDE.U32 UR12, UR16, UR14, UR12 ;  /* 0x0000000e100c72a5 */ /* 0x000fe2000f8e000c */
[----:B------:R-:W-:-:S03]  /*6660*/  UMOV UR9, UR17 ;  /* 0x0000001100097c82 */ /* 0x000fc60008000000 */
[----:B------:R-:W-:-:S04]  /*6670*/  UIADD3 UR4, UP0, UR4, UR12, URZ ;  /* 0x0000000c04047290 */ /* 0x000fc8000ff1e03f */
[----:B------:R-:W-:Y:S02]  /*6680*/  UIADD3.X UR5, UR5, UR18, UR13, UP0, !UPT ;  /* 0x0000001205057290 */ /* 0x000fe400087fe40d */
[----:B------:R-:W-:-:S04]  /*6690*/  ULEA UR14, UP0, UR4, UR20, 0x2 ;  /* 0x00000014040e7291 */ /* 0x000fc8000f80103f */
[----:B------:R-:W-:Y:S02]  /*66a0*/  ULEA.HI.X UR5, UR4, UR21, UR5, 0x2, UP0 ;  /* 0x0000001504057291 */ /* 0x000fe400080f1405 */
[----:B------:R-:W-:Y:S01]  /*66b0*/  UIADD3 UR14, UP0, UR14, 0x4000, URZ ;  /* 0x000040000e0e7890 */ /* 0x000fe2000ff1e03f */
[----:B------:R-:W-:-:S03]  /*66c0*/  UMOV UR4, URZ ;  /* 0x0000003f00047c82 */ /* 0x000fc60008000000 */
[----:B------:R-:W-:-:S12]  /*66d0*/  UIADD3.X UR5, URZ, UR5, URZ, UP0, !UPT ;  /* 0x000000053f057290 */ /* 0x000fd800087fe43f */
.L_x_2315:
        /* <DEDUP_REMOVED lines=11> */
.L_x_2293:
[----:B------:R-:W2:Y:S04]  /*6790*/  LDG.E.STRONG.GPU R0, desc[UR46][R2.64] ;  /* 0x0000002e02007981 */ /* 0x000ea8000c1ef900 */
[----:B--2---:R-:W-:Y:S01]  /*67a0*/  CCTL.IVALL ;  /* 0x00000000ff00798f */ /* 0x004fe20002000000 */
[----:B------:R-:W-:Y:S05]  /*67b0*/  YIELD ;  /* 0x0000000000007946 */ /* 0x000fea0003800000 */
[----:B------:R-:W-:-:S13]  /*67c0*/  ISETP.NE.AND P1, PT, R0, UR22, PT ;  /* 0x0000001600007c0c */ /* 0x000fda000bf25270 */
[----:B------:R-:W-:Y:S05]  /*67d0*/  @P1 BRA `(.L_x_2293) ;  /* 0xfffffffc00ec1947 */ /* 0x000fea000383ffff */
.L_x_2292:
[----:B------:R-:W-:Y:S05]  /*67e0*/  BSYNC B0 ;  /* 0x0000000000007941 */ /* 0x000fea0003800000 */
.L_x_2291:
[----:B------:R-:W-:-:S03]  /*67f0*/  UMOV UR16, 0xffffffff ;  /* 0xffffffff00107882 */ /* 0x000fc60000000000 */
[----:B------:R-:W-:Y:S05]  /*6800*/  BRA.DIV UR16, `(.L_x_2294) ;  /* 0x0000003a10e47947 */ /* 0x000fea000b800000 */
[----:B------:R-:W-:Y:S01]  /*6810*/  NOP ;  /* 0x0000000000007918 */ /* 0x000fe20000000000 */
.L_x_2373:
        /* <DEDUP_REMOVED lines=9> */
[----:B------:R-:W-:-:S03]  /*68b0*/  UMOV UR27, 0x14f00000 ;  /* 0x14f00000001b7882 */ /* 0x000fc60000000000 */
[----:B------:R-:W-:Y:S02]  /*68c0*/  ULEA.HI.X.SX32 UR16, UR16, UR24, 0x1, UP0 ;  /* 0x0000001810107291 */ /* 0x000fe400080f0e3f */
[----:B------:R-:W-:-:S04]  /*68d0*/  ULEA UR18, UP0, UR26, UR18, 0x2 ;  /* 0x000000121a127291 */ /* 0x000fc8000f80103f */
[----:B------:R-:W-:-:S03]  /*68e0*/  ULEA.HI.X UR19, UR26, UR19, UR16, 0x2, UP0 ;  /* 0x000000131a137291 */ /* 0x000fc600080f1410 */
[----:B------:R-:W-:Y:S01]  /*68f0*/  UMOV UR16, 0x400 ;  /* 0x0000040000107882 */ /* 0x000fe20000000000 */
[----:B------:R-:W-:Y:S01]  /*6900*/  UMOV UR26, 0x0 ;  /* 0x00000000001a7882 */ /* 0x000fe20000000000 */
[----:B-1----:R-:W-:-:S04]  /*6910*/  ULEA UR21, UR25, UR21, 0x18 ;  /* 0x0000001519157291 */ /* 0x002fc8000f8ec03f */
[----:B------:R-:W-:-:S09]  /*6920*/  UIADD3 UR21, UR21, 0x10000, URZ ;  /* 0x0001000015157890 */ /* 0x000fd2000fffe03f */
[----:B------:R1:W-:Y:S02]  /*6930*/  UBLKRED.G.S.ADD.F32.RN [UR18], [UR21], UR16, desc[UR26] ;  /* 0x00001a12150073bb */ /* 0x0003e400080a1410 */
[----:B-1----:R0:W-:Y:S02]  /*6940*/  UTMACMDFLUSH ;  /* 0x00000000000079b7 */ /* 0x0021e40000000000 */
.L_x_2296:
[----:B------:R-:W-:Y:S05]  /*6950*/  BSYNC B0 ;  /* 0x0000000000007941 */ /* 0x000fea0003800000 */
.L_x_2295:
        /* <DEDUP_REMOVED lines=17> */
.L_x_2298:
[----:B------:R-:W-:Y:S05]  /*6a70*/  BSYNC B0 ;  /* 0x0000000000007941 */ /* 0x000fea0003800000 */
.L_x_2297:
[----:B------:R-:W-:Y:S06]  /*6a80*/  BAR.ARV 0xa, 0xa0 ;  /* 0x0282800000007b1d */ /* 0x000fec0000002000 */
[----:B------:R-:W-:Y:S04]  /*6a90*/  BSSY B0, `(.L_x_2299) ;  /* 0x0000003000007945 */ /* 0x000fe80003800000 */
[----:B------:R-:W-:Y:S05]  /*6aa0*/  @!P0 BRA `(.L_x_2300) ;  /* 0x0000000000048947 */ /* 0x000fea0003800000 */
[----:B------:R-:W-:-:S04]  /*6ab0*/  DEPBAR.LE SB0, 0x0 ;  /* 0x000080000000791a */ /* 0x000fc80000000000 */
.L_x_2300:
[----:B------:R-:W-:Y:S05]  /*6ac0*/  BSYNC B0 ;  /* 0x0000000000007941 */ /* 0x000fea0003800000 */
.L_x_2299:
        /* <DEDUP_REMOVED lines=19> */
.L_x_2302:
[----:B------:R-:W-:Y:S05]  /*6c00*/  BSYNC B0 ;  /* 0x0000000000007941 */ /* 0x000fea0003800000 */
.L_x_2301:
        /* <DEDUP_REMOVED lines=9> */
.L_x_2305:
[----:B------:R-:W2:Y:S04]  /*6ca0*/  LDG.E.STRONG.GPU R0, desc[UR46][R2.64] ;  /* 0x0000002e02007981 */ /* 0x000ea8000c1ef900 */
[----:B--2---:R-:W-:Y:S01]  /*6cb0*/  CCTL.IVALL ;  /* 0x00000000ff00798f */ /* 0x004fe20002000000 */
[----:B------:R-:W-:Y:S05]  /*6cc0*/  YIELD ;  /* 0x0000000000007946 */ /* 0x000fea0003800000 */
[----:B------:R-:W-:-:S13]  /*6cd0*/  ISETP.NE.AND P1, PT, R0, UR22, PT ;  /* 0x0000001600007c0c */ /* 0x000fda000bf25270 */
[----:B------:R-:W-:Y:S05]  /*6ce0*/  @P1 BRA `(.L_x_2305) ;  /* 0xfffffffc00ec1947 */ /* 0x000fea000383ffff */
.L_x_2304:
[----:B------:R-:W-:Y:S05]  /*6cf0*/  BSYNC B0 ;  /* 0x0000000000007941 */ /* 0x000fea0003800000 */
.L_x_2303:
[----:B------:R-:W-:-:S03]  /*6d00*/  UMOV UR12, 0xffffffff ;  /* 0xffffffff000c7882 */ /* 0x000fc60000000000 */
[----:B------:R-:W-:Y:S05]  /*6d10*/  BRA.DIV UR12, `(.L_x_2306) ;  /* 0x000000360cbc7947 */ /* 0x000fea000b800000 */
[----:B------:R-:W-:Y:S01]  /*6d20*/  NOP ;  /* 0x0000000000007918 */ /* 0x000fe20000000000 */
.L_x_2376:
        /* <DEDUP_REMOVED lines=15> */
.L_x_2308:
[----:B------:R-:W-:Y:S05]  /*6e20*/  BSYNC B0 ;  /* 0x0000000000007941 */ /* 0x000fea0003800000 */
.L_x_2307:
        /* <DEDUP_REMOVED lines=15> */
.L_x_2310:
[----:B------:R-:W-:Y:S05]  /*6f20*/  BSYNC B0 ;  /* 0x0000000000007941 */ /* 0x000fea0003800000 */
.L_x_2309:
[----:B------:R-:W-:Y:S06]  /*6f30*/  BAR.ARV 0xa, 0xa0 ;  /* 0x0282800000007b1d */ /* 0x000fec0000002000 */
[----:B------:R-:W-:Y:S04]  /*6f40*/  BSSY B0, `(.L_x_2311) ;  /* 0x0000003000007945 */ /* 0x000fe80003800000 */
[----:B------:R-:W-:Y:S05]  /*6f50*/  @!P0 BRA `(.L_x_2312) ;  /* 0x0000000000048947 */ /* 0x000fea0003800000 */
[----:B------:R-:W-:-:S04]  /*6f60*/  DEPBAR.LE SB0, 0x0 ;  /* 0x000080000000791a */ /* 0x000fc80000000000 */
.L_x_2312:
[----:B------:R-:W-:Y:S05]  /*6f70*/  BSYNC B0 ;  /* 0x0000000000007941 */ /* 0x000fea0003800000 */
.L_x_2311:
        /* <DEDUP_REMOVED lines=19> */
.L_x_2314:
[----:B------:R-:W-:Y:S05]  /*70b0*/  BSYNC B0 ;  /* 0x0000000000007941 */ /* 0x000fea0003800000 */
.L_x_2313:
[----:B------:R-:W-:Y:S02]  /*70c0*/  UIADD3 UR9, UR9, 0x2, URZ ;  /* 0x0000000209097890 */ /* 0x000fe4000fffe03f */
[----:B------:R-:W-:Y:S02]  /*70d0*/  UIADD3 UR4, UR4, 0x4000, URZ ;  /* 0x0000400004047890 */ /* 0x000fe4000fffe03f */
[----:B------:R-:W-:-:S06]  /*70e0*/  UISETP.GE.AND UP0, UPT, UR9, UR11, UPT ;  /* 0x0000000b0900728c */ /* 0x000fcc000bf06270 */
[----:B------:R-:W-:-:S13]  /*70f0*/  PLOP3.LUT P1, PT, PT, PT, UP0, 0x80, 0x0 ;  /* 0x000000000000781c */ /* 0x000fda0003f2f008 */
[----:B------:R-:W-:Y:S05]  /*7100*/  @!P1 BRA `(.L_x_2315) ;  /* 0xfffffff400749947 */ /* 0x000fea000383ffff */
.L_x_2276:
        /* <DEDUP_REMOVED lines=41> */
.L_x_2318:
[----:B------:R-:W-:Y:S05]  /*73a0*/  BSYNC B0 ;  /* 0x0000000000007941 */ /* 0x000fea0003800000 */
.L_x_2317:
[----:B------:R-:W-:Y:S05]  /*73b0*/  BRA `(.L_x_2319) ;  /* 0x0000000000047947 */ /* 0x000fea0003800000 */
.L_x_2316:
[----:B------:R-:W-:-:S05]  /*73c0*/  UMOV UR4, UR9 ;  /* 0x0000000900047c82 */ /* 0x000fca0008000000 */
.L_x_2319:
        /* <DEDUP_REMOVED lines=11> */
.L_x_2324:
        /* <DEDUP_REMOVED lines=24> */
.L_x_2321:
[----:B------:R-:W-:Y:S05]  /*7600*/  BSYNC B0 ;  /* 0x0000000000007941 */ /* 0x000fea0003800000 */
.L_x_2320:
        /* <DEDUP_REMOVED lines=24> */
.L_x_2323:
[----:B------:R-:W-:Y:S05]  /*7790*/  BSYNC B0 ;  /* 0x0000000000007941 */ /* 0x000fea0003800000 */
.L_x_2322:
[----:B------:R-:W-:Y:S02]  /*77a0*/  UIADD3 UR7, UR7, 0x2, URZ ;  /* 0x0000000207077890 */ /* 0x000fe4000fffe03f */
[----:B------:R-:W-:Y:S02]  /*77b0*/  ULEA UR5, UR19, UR5, 0x1 ;  /* 0x0000000513057291 */ /* 0x000fe4000f8e083f */
[----:B------:R-:W-:Y:S02]  /*77c0*/  ULEA UR6, UR19, UR6, 0x1 ;  /* 0x0000000613067291 */ /* 0x000fe4000f8e083f */
[----:B------:R-:W-:-:S13]  /*77d0*/  ISETP.NE.AND P0, PT, RZ, UR7, PT ;  /* 0x00000007ff007c0c */ /* 0x000fda000bf05270 */
[----:B------:R-:W-:Y:S05]  /*77e0*/  @!P0 BRA `(.L_x_2227) ;  /* 0x0000002800388947 */ /* 0x000fea0003800000 */
[----:B------:R-:W-:Y:S05]  /*77f0*/  BRA `(.L_x_2324) ;  /* 0xfffffffc00207947 */ /* 0x000fea000383ffff */
.L_x_2268:
        /* <DEDUP_REMOVED lines=14> */
.L_x_2325:
        /* <DEDUP_REMOVED lines=14> */
.L_x_2327:
[----:B------:R-:W-:-:S05]  /*79c0*/  ULDC UR4, c[0x0][0x8c4] ;  /* 0x0002310000047ab9 */ /* 0x000fca0000000800 */
.L_x_2326:
        /* <DEDUP_REMOVED lines=59> */
.L_x_2329:
        /* <DEDUP_REMOVED lines=13> */
.L_x_2330:
        /* <DEDUP_REMOVED lines=8> */
.L_x_2331:
        /* <DEDUP_REMOVED lines=21> */
.L_x_2332:
        /* <DEDUP_REMOVED lines=50> */
.L_x_2377:
        /* <DEDUP_REMOVED lines=15> */
.L_x_2335:
        /* <DEDUP_REMOVED lines=97> */
.L_x_2346:
[----:B-123--:R-:W-:-:S04]  /*8a40*/  SHF.L.U32 R18, R10, 0x1f, RZ ;  /* 0x0000001f0a127819 */ /* 0x00efc800000006ff */
[----:B------:R-:W2:Y:S02]  /*8a50*/  SYNCS.PHASECHK.TRANS64.TRYWAIT P1, [R15+URZ+0x30840], R18 ;  /* 0x030840120f0075a7 */ /* 0x000ea4000802017f */
[----:B--2---:R-:W-:Y:S05]  /*8a60*/  @!P1 BRA `(.L_x_2338) ;  /* 0x0000001800989947 */ /* 0x004fea0003800000 */
.L_x_2378:
        /* <DEDUP_REMOVED lines=8> */
.L_x_2339:
        /* <DEDUP_REMOVED lines=37> */
.L_x_2379:
        /* <DEDUP_REMOVED lines=8> */
.L_x_2341:
        /* <DEDUP_REMOVED lines=37> */
.L_x_2380:
        /* <DEDUP_REMOVED lines=8> */
.L_x_2343:
        /* <DEDUP_REMOVED lines=31> */
.L_x_2382:
        /* <DEDUP_REMOVED lines=8> */
.L_x_2345:
        /* <DEDUP_REMOVED lines=37> */
.L_x_2337:
[----:B------:R-:W4:Y:S02]  /*9550*/  LDL.LU R4, [R1+0x4] ;  /* 0x0000040001047983 */ /* 0x000f240000300800 */
[----:B----4-:R-:W-:Y:S02]  /*9560*/  ISETP.NE.AND P1, PT, R4, RZ, PT ;  /* 0x000000ff0400720c */ /* 0x010fe40003f25270 */
[----:B------:R4:W5:Y:S11]  /*9570*/  LDL R4, [R1] ;  /* 0x0000000001047983 */ /* 0x0009760000100800 */
[----:B----4-:R-:W-:Y:S05]  /*9580*/  @!P1 BRA `(.L_x_2336) ;  /* 0x00000004005c9947 */ /* 0x010fea0003800000 */
[----:B------:R-:W-:-:S04]  /*9590*/  SHF.L.U32 R12, R10, 0x1f, RZ ;  /* 0x0000001f0a0c7819 */ /* 0x000fc800000006ff */
[----:B------:R-:W4:Y:S02]  /*95a0*/  SYNCS.PHASECHK.TRANS64.TRYWAIT P1, [R15+URZ+0x30840], R12 ;  /* 0x0308400c0f0075a7 */ /* 0x000f24000802017f */
[----:B----4-:R-:W-:Y:S05]  /*95b0*/  @!P1 BRA `(.L_x_2347) ;  /* 0x0000001000189947 */ /* 0x010fea0003800000 */
.L_x_2383:
        /* <DEDUP_REMOVED lines=8> */
.L_x_2348:
        /* <DEDUP_REMOVED lines=34> */
.L_x_2384:
        /* <DEDUP_REMOVED lines=8> */
.L_x_2350:
        /* <DEDUP_REMOVED lines=34> */
.L_x_2336:
[----:B------:R-:W1:Y:S01]  /*9b00*/  S2R R0, SR_TID.X ;  /* 0x0000000000007919 */ /* 0x000e620000002100 */
[----:B------:R-:W-:Y:S01]  /*9b10*/  IMAD R3, R16, 0x8, R15 ;  /* 0x0000000810037824 */ /* 0x000fe200078e020f */
[----:B-1----:R-:W-:Y:S02]  /*9b20*/  LOP3.LUT R2, R0, 0x7f, RZ, 0xc0, !PT ;  /* 0x0000007f00027812 */ /* 0x002fe400078ec0ff */
[----:B------:R-:W-:Y:S02]  /*9b30*/  SHF.L.U32 R0, R10, 0x1f, RZ ;  /* 0x0000001f0a007819 */ /* 0x000fe400000006ff */
[----:B------:R-:W-:Y:S02]  /*9b40*/  ISETP.NE.AND P1, PT, R2, RZ, PT ;  /* 0x000000ff0200720c */ /* 0x000fe40003f25270 */
[----:B------:R-:W1:Y:S02]  /*9b50*/  SYNCS.PHASECHK.TRANS64.TRYWAIT P0, [R3+URZ+0x30840], R0 ;  /* 0x03084000030075a7 */ /* 0x000e64000800017f */
[----:B-1----:R-:W-:Y:S09]  /*9b60*/  @!P0 BRA `(.L_x_2351) ;  /* 0x0000000800d48947 */ /* 0x002ff20003800000 */
.L_x_2385:
[----:B------:R-:W-:Y:S05]  /*9b70*/  @P1 BRA `(.L_x_2352) ;  /* 0x0000000000181947 */ /* 0x000fea0003800000 */
[----:B------:R-:W1:Y:S01]  /*9b80*/  S2R R2, SR_TID.X ;  /* 0x0000000000027919 */ /* 0x000e620000002100 */
[----:B------:R-:W-:-:S04]  /*9b90*/  IMAD.MOV.U32 R0, RZ, RZ, 0x4100 ;  /* 0x00004100ff007424 */ /* 0x000fc800078e00ff */
[----:B------:R1:W-:Y:S02]  /*9ba0*/  SYNCS.ARRIVE.TRANS64 RZ, [R3+URZ+0x30830], R0 ;  /* 0x0308300003ff79a7 */ /* 0x0003e4000800003f */
[----:B-1----:R-:W-:-:S13]  /*9bb0*/  LOP3.LUT P0, RZ, R2, 0x1f, RZ, 0xc0, !PT ;  /* 0x0000001f02ff7812 */ /* 0x002fda000780c0ff */
[----:B------:R-:W-:Y:S05]  /*9bc0*/  @!P0 BRA `(.L_x_2352) ;  /* 0x0000000000048947 */ /* 0x000fea0003800000 */
[----:B------:R-:W-:Y:S01]  /*9bd0*/  BPT.TRAP 0x1 ;  /* 0x000000040000795c */ /* 0x000fe20000300000 */
.L_x_2352:
        /* <DEDUP_REMOVED lines=41> */
.L_x_2333:
[----:B------:R-:W-:Y:S05]  /*9e70*/  BSYNC B0 ;  /* 0x0000000000007941 */ /* 0x000fea0003800000 */
.L_x_2328:
[----:B------:R-:W-:-:S03]  /*9e80*/  UMOV UR8, 0xffffffff ;  /* 0xffffffff00087882 */ /* 0x000fc60000000000 */
[----:B------:R-:W-:Y:S05]  /*9e90*/  BRA.DIV UR8, `(.L_x_2353) ;  /* 0x0000000a081c7947 */ /* 0x000fea000b800000 */
[----:B------:R-:W-:-:S13]  /*9ea0*/  ELECT P6, URZ, PT ;  /* 0x00000000003f782f */ /* 0x000fda00038c0000 */
.L_x_2388:
[----:B------:R-:W-:Y:S05]  /*9eb0*/  @!P6 BRA `(.L_x_2227) ;  /* 0x000000000084e947 */ /* 0x000fea0003800000 */
[----:B------:R-:W-:-:S06]  /*9ec0*/  ULOP3.LUT UR8, UR38, 0x2, URZ, 0xfc, !UPT ;  /* 0x0000000226087892 */ /* 0x000fcc000f8efc3f */
[----:B------:R-:W-:-:S05]  /*9ed0*/  IMAD.U32 R2, RZ, RZ, UR8 ;  /* 0x00000008ff027e24 */ /* 0x000fca000f8e00ff */
[----:B------:R-:W-:-:S13]  /*9ee0*/  ISETP.NE.AND P2, PT, R2, 0x3, PT ;  /* 0x000000030200780c */ /* 0x000fda0003f45270 */
[----:B------:R-:W-:Y:S05]  /*9ef0*/  @!P2 BRA `(.L_x_2354) ;  /* 0x000000000004a947 */ /* 0x000fea0003800000 */
[----:B---3--:R-:W-:Y:S01]  /*9f00*/  BPT.TRAP 0x1 ;  /* 0x000000040000795c */ /* 0x008fe20000300000 */
.L_x_2354:
        /* <DEDUP_REMOVED lines=15> */
.L_x_2389:
[----:B------:R-:W2:Y:S02]  /*a000*/  SYNCS.PHASECHK.TRANS64.TRYWAIT P0, [R3+URZ], R2 ;  /* 0x00000002030075a7 */ /* 0x000ea4000800017f */
[----:B--2---:R-:W-:Y:S05]  /*a010*/  @!P0 BRA `(.L_x_2356) ;  /* 0x0000000400f08947 */ /* 0x004fea0003800000 */
.L_x_2390:
[----:B------:R-:W-:Y:S05]  /*a020*/  @!P2 BRA `(.L_x_2357) ;  /* 0x000000000004a947 */ /* 0x000fea0003800000 */
[----:B---3--:R-:W-:Y:S01]  /*a030*/  BPT.TRAP 0x1 ;  /* 0x000000040000795c */ /* 0x008fe20000300000 */
.L_x_2357:
[----:B--2---:R-:W-:-:S04]  /*a040*/  VIADD R3, R8, 0x30840 ;  /* 0x0003084008037836 */ /* 0x004fc80000000000 */
[----:B------:R-:W-:-:S04]  /*a050*/  IMAD R5, R0, 0x8, R3 ;  /* 0x0000000800057824 */ /* 0x000fc800078e0203 */
[----:B------:R-:W2:Y:S02]  /*a060*/  SYNCS.PHASECHK.TRANS64.TRYWAIT P0, [R5+URZ], R4 ;  /* 0x00000004050075a7 */ /* 0x000ea4000800017f */
[----:B--2---:R-:W-:Y:S05]  /*a070*/  @!P0 BRA `(.L_x_2358) ;  /* 0x0000000400ec8947 */ /* 0x004fea0003800000 */
.L_x_2391:
[----:B------:R-:W-:-:S07]  /*a080*/  IMAD R3, R6, 0x8, R3 ;  /* 0x0000000806037824 */ /* 0x000fce00078e0203 */
.L_x_2359:
[----:B----4-:R4:W1:Y:S02]  /*a090*/  SYNCS.PHASECHK.TRANS64.TRYWAIT P0, [R3+URZ], R2 ;  /* 0x00000002030075a7 */ /* 0x010864000800017f */
[----:B-1----:R-:W-:Y:S05]  /*a0a0*/  @!P0 NANOSLEEP.SYNCS 0x989680 ;  /* 0x009896800000895d */ /* 0x002fea0003900000 */
[----:B------:R-:W1:Y:S02]  /*a0b0*/  @!P0 SYNCS.PHASECHK.TRANS64 P0, [R3+URZ], R2 ;  /* 0x00000002030085a7 */ /* 0x000e64000800007f */
[----:B-1----:R-:W-:Y:S05]  /*a0c0*/  @!P0 BRA `(.L_x_2359) ;  /* 0xfffffffc00f08947 */ /* 0x002fea000383ffff */
.L_x_2227:
[----:B---3--:R-:W-:Y:S05]  /*a0d0*/  BSYNC B6 ;  /* 0x0000000000067941 */ /* 0x008fea0003800000 */
.L_x_2221:
[----:B------:R-:W-:Y:S05]  /*a0e0*/  EXIT ;  /* 0x000000000000794d */ /* 0x000fea0003800000 */
.L_x_2238:
[----:B------:R-:W-:Y:S02]  /*a0f0*/  IMAD.MOV.U32 R12, RZ, RZ, RZ ;  /* 0x000000ffff0c7224 */ /* 0x000fe400078e00ff */
[----:B------:R-:W-:Y:S02]  /*a100*/  IMAD.MOV.U32 R11, RZ, RZ, 0x1f ;  /* 0x0000001fff0b7424 */ /* 0x000fe400078e00ff */
[----:B------:R-:W-:-:S07]  /*a110*/  IMAD.MOV.U32 R15, RZ, RZ, -0x1 ;  /* 0xffffffffff0f7424 */ /* 0x000fce00078e00ff */
[----:B------:R-:W-:Y:S05]  /*a120*/  WARPSYNC.COLLECTIVE R15, `(.L_x_2360) ;  /* 0x000000000f087348 */ /* 0x000fea0003c00000 */
[----:B------:R1:W2:Y:S02]  /*a130*/  SHFL.IDX P6, R14, R13, R12, R11 ;  /* 0x0000000c0d0e7389 */ /* 0x0002a400000c000b */
[----:B-12---:R-:W-:Y:S01]  /*a140*/  ENDCOLLECTIVE ;  /* 0x000000000000791b */ /* 0x006fe20003800000 */
.L_x_2360:
[----:B------:R-:W-:Y:S05]  /*a150*/  BRA `(.L_x_2361) ;  /* 0xffffff7400347947 */ /* 0x000fea000383ffff */
.L_x_2240:
[----:B--2---:R2:W3:Y:S02]  /*a160*/  SYNCS.PHASECHK.TRANS64.TRYWAIT P0, [R231+URZ+0x30800], R8 ;  /* 0x03080008e70075a7 */ /* 0x0044e4000800017f */
[----:B---3--:R-:W-:Y:S05]  /*a170*/  @!P0 NANOSLEEP.SYNCS 0x989680 ;  /* 0x009896800000895d */ /* 0x008fea0003900000 */
[----:B------:R-:W3:Y:S02]  /*a180*/  @!P0 SYNCS.PHASECHK.TRANS64 P0, [R231+URZ+0x30800], R8 ;  /* 0x03080008e70085a7 */ /* 0x000ee4000800007f */
[----:B---3--:R-:W-:Y:S05]  /*a190*/  @!P0 BRA `(.L_x_2240) ;  /* 0xfffffffc00f08947 */ /* 0x008fea000383ffff */
[----:B------:R-:W-:Y:S05]  /*a1a0*/  BRA `(.L_x_2239) ;  /* 0xffffff74007c7947 */ /* 0x000fea000383ffff */
.L_x_2244:
[----:B---3--:R3:W4:Y:S02]  /*a1b0*/  SYNCS.PHASECHK.TRANS64.TRYWAIT P0, [R0+URZ+0x30810], R7 ;  /* 0x03081007000075a7 */ /* 0x008724000800017f */
[----:B----4-:R-:W-:Y:S05]  /*a1c0*/  @!P0 NANOSLEEP.SYNCS 0x989680 ;  /* 0x009896800000895d */ /* 0x010fea0003900000 */
[----:B------:R-:W4:Y:S02]  /*a1d0*/  @!P0 SYNCS.PHASECHK.TRANS64 P0, [R0+URZ+0x30810], R7 ;  /* 0x03081007000085a7 */ /* 0x000f24000800007f */
[----:B----4-:R-:W-:Y:S05]  /*a1e0*/  @!P0 BRA `(.L_x_2244) ;  /* 0xfffffffc00f08947 */ /* 0x010fea000383ffff */
[----:B------:R-:W-:Y:S05]  /*a1f0*/  BRA `(.L_x_2243) ;  /* 0xffffff7c00107947 */ /* 0x000fea000383ffff */
.L_x_2248:
[----:B------:R1:W1:Y:S02]  /*a200*/  SYNCS.PHASECHK.TRANS64.TRYWAIT P0, [R0+URZ+0x30830], R7 ;  /* 0x03083007000075a7 */ /* 0x000264000800017f */
[----:B-1----:R-:W-:Y:S05]  /*a210*/  @!P0 NANOSLEEP.SYNCS 0x989680 ;  /* 0x009896800000895d */ /* 0x002fea0003900000 */
[----:B------:R-:W1:Y:S02]  /*a220*/  @!P0 SYNCS.PHASECHK.TRANS64 P0, [R0+URZ+0x30830], R7 ;  /* 0x03083007000085a7 */ /* 0x000e64000800007f */
[----:B-1----:R-:W-:Y:S05]  /*a230*/  @!P0 BRA `(.L_x_2248) ;  /* 0xfffffffc00f08947 */ /* 0x002fea000383ffff */
[----:B------:R-:W-:Y:S05]  /*a240*/  BRA `(.L_x_2247) ;  /* 0xffffff8000687947 */ /* 0x000fea000383ffff */
.L_x_2255:
[----:B------:R-:W-:Y:S01]  /*a250*/  BSSY B0, `(.L_x_2362) ;  /* 0x0000005000007945 */ /* 0x000fe20003800000 */
[----:B------:R-:W-:-:S07]  /*a260*/  IMAD.MOV.U32 R15, RZ, RZ, -0x1 ;  /* 0xffffffffff0f7424 */ /* 0x000fce00078e00ff */
[----:B-1----:R-:W-:Y:S05]  /*a270*/  WARPSYNC.COLLECTIVE R15, `(.L_x_2363) ;  /* 0x000000000f087348 */ /* 0x002fea0003c00000 */
[----:B------:R-:W-:Y:S01]  /*a280*/  NOP ;  /* 0x0000000000007918 */ /* 0x000fe20000000000 */
[----:B-1----:R-:W-:Y:S01]  /*a290*/  ENDCOLLECTIVE ;  /* 0x000000000000791b */ /* 0x002fe20003800000 */
.L_x_2363:
[----:B------:R-:W-:Y:S05]  /*a2a0*/  BSYNC B0 ;  /* 0x0000000000007941 */ /* 0x000fea0003800000 */
.L_x_2362:
[----:B------:R-:W-:Y:S05]  /*a2b0*/  BRA `(.L_x_2364) ;  /* 0xffffffac00247947 */ /* 0x000fea000383ffff */
.L_x_2264:
[----:B------:R-:W-:Y:S01]  /*a2c0*/  BSSY B0, `(.L_x_2365) ;  /* 0x0000005000007945 */ /* 0x000fe20003800000 */
[----:B------:R-:W-:-:S07]  /*a2d0*/  IMAD.MOV.U32 R15, RZ, RZ, -0x1 ;  /* 0xffffffffff0f7424 */ /* 0x000fce00078e00ff */
[----:B-12---:R-:W-:Y:S05]  /*a2e0*/  WARPSYNC.COLLECTIVE R15, `(.L_x_2366) ;  /* 0x000000000f087348 */ /* 0x006fea0003c00000 */
[----:B------:R-:W-:Y:S01]  /*a2f0*/  NOP ;  /* 0x0000000000007918 */ /* 0x000fe20000000000 */
[----:B-12---:R-:W-:Y:S01]  /*a300*/  ENDCOLLECTIVE ;  /* 0x000000000000791b */ /* 0x006fe20003800000 */
.L_x_2366:
[----:B------:R-:W-:Y:S05]  /*a310*/  BSYNC B0 ;  /* 0x0000000000007941 */ /* 0x000fea0003800000 */
.L_x_2365:
[----:B------:R-:W-:Y:S05]  /*a320*/  BRA `(.L_x_2367) ;  /* 0xffffffb000287947 */ /* 0x000fea000383ffff */
.L_x_2281:
[----:B------:R-:W-:Y:S01]  /*a330*/  BSSY B0, `(.L_x_2368) ;  /* 0x0000005000007945 */ /* 0x000fe20003800000 */
[----:B------:R-:W-:-:S07]  /*a340*/  IMAD.MOV.U32 R15, RZ, RZ, -0x1 ;  /* 0xffffffffff0f7424 */ /* 0x000fce00078e00ff */
[----:B------:R-:W-:Y:S05]  /*a350*/  WARPSYNC.COLLECTIVE R15, `(.L_x_2369) ;  /* 0x000000000f087348 */ /* 0x000fea0003c00000 */
[----:B------:R-:W-:Y:S01]  /*a360*/  NOP ;  /* 0x0000000000007918 */ /* 0x000fe20000000000 */
[----:B------:R-:W-:Y:S01]  /*a370*/  ENDCOLLECTIVE ;  /* 0x000000000000791b */ /* 0x000fe20003800000 */
.L_x_2369:
[----:B------:R-:W-:Y:S05]  /*a380*/  BSYNC B0 ;  /* 0x0000000000007941 */ /* 0x000fea0003800000 */
.L_x_2368:
[----:B------:R-:W-:Y:S05]  /*a390*/  BRA `(.L_x_2370) ;  /* 0xffffffbc00707947 */ /* 0x000fea000383ffff */
.L_x_2294:
[----:B------:R-:W-:Y:S01]  /*a3a0*/  BSSY B0, `(.L_x_2371) ;  /* 0x0000005000007945 */ /* 0x000fe20003800000 */
[----:B------:R-:W-:-:S07]  /*a3b0*/  IMAD.MOV.U32 R15, RZ, RZ, -0x1 ;  /* 0xffffffffff0f7424 */ /* 0x000fce00078e00ff */
[----:B------:R-:W-:Y:S05]  /*a3c0*/  WARPSYNC.COLLECTIVE R15, `(.L_x_2372) ;  /* 0x000000000f087348 */ /* 0x000fea0003c00000 */
[----:B------:R-:W-:Y:S01]  /*a3d0*/  NOP ;  /* 0x0000000000007918 */ /* 0x000fe20000000000 */
[----:B------:R-:W-:Y:S01]  /*a3e0*/  ENDCOLLECTIVE ;  /* 0x000000000000791b */ /* 0x000fe20003800000 */
.L_x_2372:
[----:B------:R-:W-:Y:S05]  /*a3f0*/  BSYNC B0 ;  /* 0x0000000000007941 */ /* 0x000fea0003800000 */
.L_x_2371:
[----:B------:R-:W-:Y:S05]  /*a400*/  BRA `(.L_x_2373) ;  /* 0xffffffc400047947 */ /* 0x000fea000383ffff */
.L_x_2306:
[----:B------:R-:W-:Y:S01]  /*a410*/  BSSY B0, `(.L_x_2374) ;  /* 0x0000005000007945 */ /* 0x000fe20003800000 */
[----:B------:R-:W-:-:S07]  /*a420*/  IMAD.MOV.U32 R15, RZ, RZ, -0x1 ;  /* 0xffffffffff0f7424 */ /* 0x000fce00078e00ff */
[----:B------:R-:W-:Y:S05]  /*a430*/  WARPSYNC.COLLECTIVE R15, `(.L_x_2375) ;  /* 0x000000000f087348 */ /* 0x000fea0003c00000 */
[----:B------:R-:W-:Y:S01]  /*a440*/  NOP ;  /* 0x0000000000007918 */ /* 0x000fe20000000000 */
[----:B------:R-:W-:Y:S01]  /*a450*/  ENDCOLLECTIVE ;  /* 0x000000000000791b */ /* 0x000fe20003800000 */
.L_x_2375:
[----:B------:R-:W-:Y:S05]  /*a460*/  BSYNC B0 ;  /* 0x0000000000007941 */ /* 0x000fea0003800000 */
.L_x_2374:
[----:B------:R-:W-:Y:S05]  /*a470*/  BRA `(.L_x_2376) ;  /* 0xffffffc8002c7947 */ /* 0x000fea000383ffff */
.L_x_2334:
[----:B-1----:R1:W2:Y:S02]  /*a480*/  SYNCS.PHASECHK.TRANS64.TRYWAIT P0, [R15+URZ+0x30820], R0 ;  /* 0x030820000f0075a7 */ /* 0x0022a4000800017f */
[----:B--2---:R-:W-:Y:S05]  /*a490*/  @!P0 NANOSLEEP.SYNCS 0x989680 ;  /* 0x009896800000895d */ /* 0x004fea0003900000 */
[----:B------:R-:W2:Y:S02]  /*a4a0*/  @!P0 SYNCS.PHASECHK.TRANS64 P0, [R15+URZ+0x30820], R0 ;  /* 0x030820000f0085a7 */ /* 0x000ea4000800007f */
[----:B--2---:R-:W-:Y:S05]  /*a4b0*/  @!P0 BRA `(.L_x_2334) ;  /* 0xfffffffc00f08947 */ /* 0x004fea000383ffff */
[----:B------:R-:W-:Y:S05]  /*a4c0*/  BRA `(.L_x_2377) ;  /* 0xffffffdc009c7947 */ /* 0x000fea000383ffff */
.L_x_2338:
[----:B--2---:R2:W3:Y:S02]  /*a4d0*/  SYNCS.PHASECHK.TRANS64.TRYWAIT P1, [R15+URZ+0x30840], R18 ;  /* 0x030840120f0075a7 */ /* 0x0044e4000802017f */
[----:B---3--:R-:W-:Y:S05]  /*a4e0*/  @!P1 NANOSLEEP.SYNCS 0x989680 ;  /* 0x009896800000995d */ /* 0x008fea0003900000 */
[----:B------:R-:W3:Y:S02]  /*a4f0*/  @!P1 SYNCS.PHASECHK.TRANS64 P1, [R15+URZ+0x30840], R18 ;  /* 0x030840120f0095a7 */ /* 0x000ee4000802007f */
[----:B---3--:R-:W-:Y:S05]  /*a500*/  @!P1 BRA `(.L_x_2338) ;  /* 0xfffffffc00f09947 */ /* 0x008fea000383ffff */
[----:B------:R-:W-:Y:S05]  /*a510*/  BRA `(.L_x_2378) ;  /* 0xffffffe400547947 */ /* 0x000fea000383ffff */
.L_x_2340:
[----:B-1----:R1:W3:Y:S02]  /*a520*/  SYNCS.PHASECHK.TRANS64.TRYWAIT P1, [R15+URZ+0x30828], R18 ;  /* 0x030828120f0075a7 */ /* 0x0022e4000802017f */
[----:B---3--:R-:W-:Y:S05]  /*a530*/  @!P1 NANOSLEEP.SYNCS 0x989680 ;  /* 0x009896800000995d */ /* 0x008fea0003900000 */
[----:B------:R-:W3:Y:S02]  /*a540*/  @!P1 SYNCS.PHASECHK.TRANS64 P1, [R15+URZ+0x30828], R18 ;  /* 0x030828120f0095a7 */ /* 0x000ee4000802007f */
[----:B---3--:R-:W-:Y:S05]  /*a550*/  @!P1 BRA `(.L_x_2340) ;  /* 0xfffffffc00f09947 */ /* 0x008fea000383ffff */
[----:B------:R-:W-:Y:S05]  /*a560*/  BRA `(.L_x_2379) ;  /* 0xffffffe400f47947 */ /* 0x000fea000383ffff */
.L_x_2342:
[----:B---3--:R3:W4:Y:S02]  /*a570*/  SYNCS.PHASECHK.TRANS64.TRYWAIT P1, [R15+URZ+0x30848], R18 ;  /* 0x030848120f0075a7 */ /* 0x008724000802017f */
[----:B----4-:R-:W-:Y:S05]  /*a580*/  @!P1 NANOSLEEP.SYNCS 0x989680 ;  /* 0x009896800000995d */ /* 0x010fea0003900000 */
[----:B------:R-:W4:Y:S02]  /*a590*/  @!P1 SYNCS.PHASECHK.TRANS64 P1, [R15+URZ+0x30848], R18 ;  /* 0x030848120f0095a7 */ /* 0x000f24000802007f */
[----:B----4-:R-:W-:Y:S05]  /*a5a0*/  @!P1 BRA `(.L_x_2342) ;  /* 0xfffffffc00f09947 */ /* 0x010fea000383ffff */
[----:B------:R-:W-:Y:S05]  /*a5b0*/  BRA `(.L_x_2380) ;  /* 0xffffffe800947947 */ /* 0x000fea000383ffff */
.L_x_2344:
[----:B------:R-:W-:-:S07]  /*a5c0*/  SHF.L.U32 R4, R10, 0x1f, RZ ;  /* 0x0000001f0a047819 */ /* 0x000fce00000006ff */
.L_x_2381:
[----:B----4-:R4:W1:Y:S02]  /*a5d0*/  SYNCS.PHASECHK.TRANS64.TRYWAIT P1, [R15+URZ+0x30820], R4 ;  /* 0x030820040f0075a7 */ /* 0x010864000802017f */
[----:B-1----:R-:W-:Y:S05]  /*a5e0*/  @!P1 NANOSLEEP.SYNCS 0x989680 ;  /* 0x009896800000995d */ /* 0x002fea0003900000 */
[----:B------:R-:W1:Y:S02]  /*a5f0*/  @!P1 SYNCS.PHASECHK.TRANS64 P1, [R15+URZ+0x30820], R4 ;  /* 0x030820040f0095a7 */ /* 0x000e64000802007f */
[----:B-1----:R-:W-:Y:S05]  /*a600*/  @!P1 BRA `(.L_x_2381) ;  /* 0xfffffffc00f09947 */ /* 0x002fea000383ffff */
[----:B------:R-:W-:Y:S05]  /*a610*/  BRA `(.L_x_2382) ;  /* 0xffffffec00187947 */ /* 0x000fea000383ffff */
.L_x_2347:
[----:B----4-:R4:W1:Y:S02]  /*a620*/  SYNCS.PHASECHK.TRANS64.TRYWAIT P1, [R15+URZ+0x30840], R12 ;  /* 0x0308400c0f0075a7 */ /* 0x010864000802017f */
[----:B-1----:R-:W-:Y:S05]  /*a630*/  @!P1 NANOSLEEP.SYNCS 0x989680 ;  /* 0x009896800000995d */ /* 0x002fea0003900000 */
[----:B------:R-:W1:Y:S02]  /*a640*/  @!P1 SYNCS.PHASECHK.TRANS64 P1, [R15+URZ+0x30840], R12 ;  /* 0x0308400c0f0095a7 */ /* 0x000e64000802007f */
[----:B-1----:R-:W-:Y:S05]  /*a650*/  @!P1 BRA `(.L_x_2347) ;  /* 0xfffffffc00f09947 */ /* 0x002fea000383ffff */
[----:B------:R-:W-:Y:S05]  /*a660*/  BRA `(.L_x_2383) ;  /* 0xffffffec00d47947 */ /* 0x000fea000383ffff */
.L_x_2349:
[----:B-1----:R1:W2:Y:S02]  /*a670*/  SYNCS.PHASECHK.TRANS64.TRYWAIT P1, [R15+URZ+0x30828], R12 ;  /* 0x0308280c0f0075a7 */ /* 0x0022a4000802017f */
[----:B--2---:R-:W-:Y:S05]  /*a680*/  @!P1 NANOSLEEP.SYNCS 0x989680 ;  /* 0x009896800000995d */ /* 0x004fea0003900000 */
[----:B------:R-:W2:Y:S02]  /*a690*/  @!P1 SYNCS.PHASECHK.TRANS64 P1, [R15+URZ+0x30828], R12 ;  /* 0x0308280c0f0095a7 */ /* 0x000ea4000802007f */
[----:B--2---:R-:W-:Y:S05]  /*a6a0*/  @!P1 BRA `(.L_x_2349) ;  /* 0xfffffffc00f09947 */ /* 0x004fea000383ffff */
[----:B------:R-:W-:Y:S05]  /*a6b0*/  BRA `(.L_x_2384) ;  /* 0xfffffff000687947 */ /* 0x000fea000383ffff */
.L_x_2351:
[----:B------:R1:W1:Y:S02]  /*a6c0*/  SYNCS.PHASECHK.TRANS64.TRYWAIT P0, [R3+URZ+0x30840], R0 ;  /* 0x03084000030075a7 */ /* 0x000264000800017f */
[----:B-1----:R-:W-:Y:S05]  /*a6d0*/  @!P0 NANOSLEEP.SYNCS 0x989680 ;  /* 0x009896800000895d */ /* 0x002fea0003900000 */
[----:B------:R-:W1:Y:S02]  /*a6e0*/  @!P0 SYNCS.PHASECHK.TRANS64 P0, [R3+URZ+0x30840], R0 ;  /* 0x03084000030085a7 */ /* 0x000e64000800007f */
[----:B-1----:R-:W-:Y:S05]  /*a6f0*/  @!P0 BRA `(.L_x_2351) ;  /* 0xfffffffc00f08947 */ /* 0x002fea000383ffff */
[----:B------:R-:W-:Y:S05]  /*a700*/  BRA `(.L_x_2385) ;  /* 0xfffffff400187947 */ /* 0x000fea000383ffff */
.L_x_2353:
[----:B------:R-:W-:Y:S01]  /*a710*/  BSSY B0, `(.L_x_2386) ;  /* 0x0000006000007945 */ /* 0x000fe20003800000 */
[----:B------:R-:W-:-:S07]  /*a720*/  IMAD.MOV.U32 R15, RZ, RZ, -0x1 ;  /* 0xffffffffff0f7424 */ /* 0x000fce00078e00ff */
[----:B---3--:R-:W-:Y:S05]  /*a730*/  WARPSYNC.COLLECTIVE R15, `(.L_x_2387) ;  /* 0x000000000f0c7348 */ /* 0x008fea0003c00000 */
[----:B------:R-:W-:Y:S02]  /*a740*/  ELECT P6, UR62, PT ;  /* 0x00000000003e782f */ /* 0x000fe400038c0000 */
[----:B------:R-:W-:Y:S01]  /*a750*/  MOV R14, UR62 ;  /* 0x0000003e000e7c02 */ /* 0x000fe20008000f00 */
[----:B---3--:R-:W-:Y:S10]  /*a760*/  ENDCOLLECTIVE ;  /* 0x000000000000791b */ /* 0x008ff40003800000 */
.L_x_2387:
[----:B------:R-:W-:Y:S05]  /*a770*/  BSYNC B0 ;  /* 0x0000000000007941 */ /* 0x000fea0003800000 */
.L_x_2386:
[----:B------:R-:W-:Y:S05]  /*a780*/  BRA `(.L_x_2388) ;  /* 0xfffffff400c87947 */ /* 0x000fea000383ffff */
.L_x_2355:
[----:B-1----:R1:W2:Y:S02]  /*a790*/  SYNCS.PHASECHK.TRANS64.TRYWAIT P0, [R7+URZ], R4 ;  /* 0x00000004070075a7 */ /* 0x0022a4000800017f */
[----:B--2---:R-:W-:Y:S05]  /*a7a0*/  @!P0 NANOSLEEP.SYNCS 0x989680 ;  /* 0x009896800000895d */ /* 0x004fea0003900000 */
[----:B------:R-:W2:Y:S02]  /*a7b0*/  @!P0 SYNCS.PHASECHK.TRANS64 P0, [R7+URZ], R4 ;  /* 0x00000004070085a7 */ /* 0x000ea4000800007f */
[----:B--2---:R-:W-:Y:S05]  /*a7c0*/  @!P0 BRA `(.L_x_2355) ;  /* 0xfffffffc00f08947 */ /* 0x004fea000383ffff */
[----:B------:R-:W-:Y:S05]  /*a7d0*/  BRA `(.L_x_2389) ;  /* 0xfffffff800087947 */ /* 0x000fea000383ffff */
.L_x_2356:
[----:B--2---:R2:W4:Y:S02]  /*a7e0*/  SYNCS.PHASECHK.TRANS64.TRYWAIT P0, [R3+URZ], R2 ;  /* 0x00000002030075a7 */ /* 0x004524000800017f */
[----:B----4-:R-:W-:Y:S05]  /*a7f0*/  @!P0 NANOSLEEP.SYNCS 0x989680 ;  /* 0x009896800000895d */ /* 0x010fea0003900000 */
[----:B------:R-:W4:Y:S02]  /*a800*/  @!P0 SYNCS.PHASECHK.TRANS64 P0, [R3+URZ], R2 ;  /* 0x00000002030085a7 */ /* 0x000f24000800007f */
[----:B----4-:R-:W-:Y:S05]  /*a810*/  @!P0 BRA `(.L_x_2356) ;  /* 0xfffffffc00f08947 */ /* 0x010fea000383ffff */
[----:B------:R-:W-:Y:S05]  /*a820*/  BRA `(.L_x_2390) ;  /* 0xfffffff400fc7947 */ /* 0x000fea000383ffff */
.L_x_2358:
[----:B--2---:R2:W4:Y:S02]  /*a830*/  SYNCS.PHASECHK.TRANS64.TRYWAIT P0, [R5+URZ], R4 ;  /* 0x00000004050075a7 */ /* 0x004524000800017f */
[----:B----4-:R-:W-:Y:S05]  /*a840*/  @!P0 NANOSLEEP.SYNCS 0x989680 ;  /* 0x009896800000895d */ /* 0x010fea0003900000 */
[----:B------:R-:W4:Y:S02]  /*a850*/  @!P0 SYNCS.PHASECHK.TRANS64 P0, [R5+URZ], R4 ;  /* 0x00000004050085a7 */ /* 0x000f24000800007f */
[----:B----4-:R-:W-:Y:S05]  /*a860*/  @!P0 BRA `(.L_x_2358) ;  /* 0xfffffffc00f08947 */ /* 0x010fea000383ffff */
[----:B------:R-:W-:Y:S05]  /*a870*/  BRA `(.L_x_2391) ;  /* 0xfffffff800007947 */ /* 0x000fea000383ffff */
.L_x_2392:
        /* <DEDUP_REMOVED lines=16> */
.L_x_3700:


//--------------------- .text._ZN7cutlass13device_kernelIN5flash11enable_sm90INS1_16FlashAttnBwdSm90INS1_25CollectiveMainloopBwdSm90ILi2ELi2ELi2EN4cute5tupleIJNS5_1CILi1EEES8_S8_EEENS6_IJNS7_ILi64EEENS7_ILi128EEESB_EEENS_10bfloat16_tEfNS_4arch4Sm90ELb1ELb0ELb0ELb0ELb0ELb1ELb0ELb0ELi2ELi1ELi2ELi1ELb0EEENS1_21CollectiveEpilogueBwdISC_SD_SF_Li256ELb0ELb0ELi1EEENS1_25SingleTileBwdLPTSchedulerILb0ELi128ELb0EEEEEEEEEvNT_6ParamsE --------------------------
	.section	.text._ZN7cutlass13device_kernelIN5flash11enable_sm90INS1_16FlashAttnBwdSm90INS1_25CollectiveMainloopBwdSm90ILi2ELi2ELi2EN4cute5tupleIJNS5_1CILi1EEES8_S8_EEENS6_IJNS7_ILi64EEENS7_ILi128EEESB_EEENS_10bfloat16_tEfNS_4arch4Sm90ELb1ELb0ELb0ELb0ELb0ELb1ELb0ELb0ELi2ELi1ELi2ELi1ELb0EEENS1_21CollectiveEpilogueBwdISC_SD_SF_Li256ELb0ELb0ELi1EEENS1_25SingleTileBwdLPTSchedulerILb0ELi128ELb0EEEEEEEEEvNT_6ParamsE,"ax",@progbits
	.align	128
.text._ZN7cutlass13device_kernelIN5flash11enable_sm90INS1_16FlashAttnBwdSm90INS1_25CollectiveMainloopBwdSm90ILi2ELi2ELi2EN4cute5tupleIJNS5_1CILi1EEES8_S8_EEENS6_IJNS7_ILi64EEENS7_ILi128EEESB_EEENS_10bfloat16_tEfNS_4arch4Sm90ELb1ELb0ELb0ELb0ELb0ELb1ELb0ELb0ELi2ELi1ELi2ELi1ELb0EEENS1_21CollectiveEpilogueBwdISC_SD_SF_Li256ELb0ELb0ELi1EEENS1_25SingleTileBwdLPTSchedulerILb0ELi128ELb0EEEEEEEEEvNT_6ParamsE:
        .type           _ZN7cutlass13device_kernelIN5flash11enable_sm90INS1_16FlashAttnBwdSm90INS1_25CollectiveMainloopBwdSm90ILi2ELi2ELi2EN4cute5tupleIJNS5_1CILi1EEES8_S8_EEENS6_IJNS7_ILi64EEENS7_ILi128EEESB_EEENS_10bfloat16_tEfNS_4arch4Sm90ELb1ELb0ELb0ELb0ELb0ELb1ELb0ELb0ELi2ELi1ELi2ELi1ELb0EEENS1_21CollectiveEpilogueBwdISC_SD_SF_Li256ELb0ELb0ELi1EEENS1_25SingleTileBwdLPTSchedulerILb0ELi128ELb0EEEEEEEEEvNT_6ParamsE,@function
        .size           _ZN7cutlass13device_kernelIN5flash11enable_sm90INS1_16FlashAttnBwdSm90INS1_25CollectiveMainloopBwdSm90ILi2ELi2ELi2EN4cute5tupleIJNS5_1CILi1EEES8_S8_EEENS6_IJNS7_ILi64EEENS7_ILi128EEESB_EEENS_10bfloat16_tEfNS_4arch4Sm90ELb1ELb0ELb0ELb0ELb0ELb1ELb0ELb0ELi2ELi1ELi2ELi1ELb0EEENS1_21CollectiveEpilogueBwdISC_SD_SF_Li256ELb0ELb0ELi1EEENS1_25SingleTileBwdLPTSchedulerILb0ELi128ELb0EEEEEEEEEvNT_6ParamsE,(.L_x_3701 - _ZN7cutlass13device_kernelIN5flash11enable_sm90INS1_16FlashAttnBwdSm90INS1_25CollectiveMainloopBwdSm90ILi2ELi2ELi2EN4cute5tupleIJNS5_1CILi1EEES8_S8_EEENS6_IJNS7_ILi64EEENS7_ILi128EEESB_EEENS_10bfloat16_tEfNS_4arch4Sm90ELb1ELb0ELb0ELb0ELb0ELb1ELb0ELb0ELi2ELi1ELi2ELi1ELb0EEENS1_21CollectiveEpilogueBwdISC_SD_SF_Li256ELb0ELb0ELi1EEENS1_25SingleTileBwdLPTSchedulerILb0ELi128ELb0EEEEEEEEEvNT_6ParamsE)
        .other          _ZN7cutlass13device_kernelIN5flash11enable_sm90INS1_16FlashAttnBwdSm90INS1_25CollectiveMainloopBwdSm90ILi2ELi2ELi2EN4cute5tupleIJNS5_1CILi1EEES8_S8_EEENS6_IJNS7_ILi64EEENS7_ILi128EEESB_EEENS_10bfloat16_tEfNS_4arch4Sm90ELb1ELb0ELb0ELb0ELb0ELb1ELb0ELb0ELi2ELi1ELi2ELi1ELb0EEENS1_21CollectiveEpilogueBwdISC_SD_SF_Li256ELb0ELb0ELi1EEENS1_25SingleTileBwdLPTSchedulerILb0ELi128ELb0EEEEEEEEEvNT_6ParamsE,@"STO_CUDA_ENTRY STV_DEFAULT"
_ZN7cutlass13device_kernelIN5flash11enable_sm90INS1_16FlashAttnBwdSm90INS1_25CollectiveMainloopBwdSm90ILi2ELi2ELi2EN4cute5tupleIJNS5_1CILi1EEES8_S8_EEENS6_IJNS7_ILi64EEENS7_ILi128EEESB_EEENS_10bfloat16_tEfNS_4arch4Sm90ELb1ELb0ELb0ELb0ELb0ELb1ELb0ELb0ELi2ELi1ELi2ELi1ELb0EEENS1_21CollectiveEpilogueBwdISC_SD_SF_Li256ELb0ELb0ELi1EEENS1_25SingleTileBwdLPTSchedulerILb0ELi128ELb0EEEEEEEEEvNT_6ParamsE:
        /* <DEDUP_REMOVED lines=30> */
.L_x_2394:
[----:B------:R-:W-:Y:S05]  /*01e0*/  BSYNC B0 ;  /* 0x0000000000007941 */ /* 0x000fea0003800000 */
.L_x_2393:
        /* <DEDUP_REMOVED lines=37> */
.L_x_2395:
        /* <DEDUP_REMOVED lines=22> */
.L_x_2396:
[----:B------:R-:W-:Y:S01]  /*05a0*/  PLOP3.LUT P0, PT, PT, PT, UP0, 0x80, 0x0 ;  /* 0x000000000000781c */ /* 0x000fe20003f0f008 */
[----:B------:R-:W-:Y:S01]  /*05b0*/  NOP ;  /* 0x0000000000007918 */ /* 0x000fe20000000000 */
[----:B------:R-:W-:Y:S01]  /*05c0*/  BSSY B6, `(.L_x_2397) ;  /* 0x000090f000067945 */ /* 0x000fe20003800000 */
[----:B-12-4-:R-:W-:Y:S10]  /*05d0*/  BAR.SYNC.DEFER_BLOCKING 0x0 ;  /* 0x0000000000007b1d */ /* 0x016ff40000010000 */
[----:B------:R-:W-:Y:S05]  /*05e0*/  @!P0 BRA `(.L_x_2398) ;  /* 0x0000005c00d48947 */ /* 0x000fea0003800000 */
.L_x_2399:
[----:B------:R-:W-:-:S08]  /*05f0*/  NOP ;  /* 0x0000000000007918 */ /* 0x000fd00000000000 */
[----:B------:R-:W1:Y:S02]  /*0600*/  USETMAXREG.TRY_ALLOC.CTAPOOL UP0, 0xf0 ;  /* 0x000000f0000079c8 */ /* 0x000e640008000600 */
[----:B-1----:R-:W-:-:S13]  /*0610*/  PLOP3.LUT P0, PT, PT, PT, UP0, 0x80, 0x0 ;  /* 0x000000000000781c */ /* 0x002fda0003f0f008 */
[----:B------:R-:W-:Y:S05]  /*0620*/  @!P0 BRA `(.L_x_2399) ;  /* 0xfffffffc00f08947 */ /* 0x000fea000383ffff */
[----:B------:R-:W-:Y:S01]  /*0630*/  LOP3.LUT R0, R0, 0x3, RZ, 0xc0, !PT ;  /* 0x0000000300007812 */ /* 0x000fe200078ec0ff */
[----:B------:R-:W1:Y:S01]  /*0640*/  S2R R2, SR_TID.X ;  /* 0x0000000000027919 */ /* 0x000e620000002100 */
[----:B------:R-:W2:Y:S01]  /*0650*/  S2UR UR7, SR_CTAID.X ;  /* 0x00000000000779c3 */ /* 0x000ea20000002500 */
[----:B------:R-:W-:Y:S02]  /*0660*/  ULDC UR8, c[0x0][0xb50] ;  /* 0x0002d40000087ab9 */ /* 0x000fe40000000800 */
[----:B------:R-:W-:Y:S01]  /*0670*/  UISETP.NE.AND UP0, UPT, UR8, 0x1, UPT ;  /* 0x000000010800788c */ /* 0x000fe2000bf05270 */
[----:B------:R-:W3:Y:S04]  /*0680*/  SHFL.IDX PT, R0, R0, RZ, 0x1f ;  /* 0x00001fff00007589 */ /* 0x000ee800000e0000 */
[----:B------:R-:W4:Y:S06]  /*0690*/  LDC R3, c[0x0][0xb68] ;  /* 0x0002da00ff037b82 */ /* 0x000f2c0000000800 */
[----:B------:R-:W-:Y:S01]  /*06a0*/  @UP0 ULDC UR4, c[0x0][0xb54] ;  /* 0x0002d50000040ab9 */ /* 0x000fe20000000800 */
[----:B------:R-:W-:Y:S01]  /*06b0*/  @UP0 ULDC UR9, c[0x0][0xb58] ;  /* 0x0002d60000090ab9 */ /* 0x000fe20000000800 */
[----:B--2---:R-:W-:-:S02]  /*06c0*/  UIMAD.WIDE.U32 UR4, UR7, UR4, URZ ;  /* 0x00000004070472a5 */ /* 0x004fc4000f8e003f */
[----:B------:R-:W-:Y:S01]  /*06d0*/  UMOV UR6, UR7 ;  /* 0x0000000700067c82 */ /* 0x000fe20008000000 */
[----:B---3--:R-:W-:Y:S01]  /*06e0*/  ISETP.NE.AND P0, PT, R0, RZ, PT ;  /* 0x000000ff0000720c */ /* 0x008fe20003f05270 */
[----:B------:R-:W-:Y:S01]  /*06f0*/  @UP0 USHF.R.U32.HI UR6, URZ, UR9, UR5 ;  /* 0x000000093f060299 */ /* 0x000fe20008011605 */
[----:B-1----:R-:W-:-:S03]  /*0700*/  SHF.R.U32.HI R2, RZ, 0x7, R2 ;  /* 0x00000007ff027819 */ /* 0x002fc60000011602 */
[----:B------:R-:W-:-:S04]  /*0710*/  UIADD3 UR4, -UR6, URZ, URZ ;  /* 0x0000003f06047290 */ /* 0x000fc8000fffe13f */
[----:B------:R-:W-:-:S04]  /*0720*/  UIMAD UR10, UR8, UR4, UR7 ;  /* 0x00000004080a72a4 */ /* 0x000fc8000f8e0207 */
[----:B------:R-:W-:-:S05]  /*0730*/  @!P0 VIADD R2, R2, 0x9 ;  /* 0x0000000902028836 */ /* 0x000fca0000000000 */
[----:B------:R1:W-:Y:S06]  /*0740*/  @!P0 BAR.ARV R2, 0xa0 ;  /* 0x000280020000851d */ /* 0x0003ec0000002000 */
[----:B----4-:R-:W-:-:S13]  /*0750*/  ISETP.LE.AND P0, PT, R3, UR6, PT ;  /* 0x0000000603007c0c */ /* 0x010fda000bf03270 */
[----:B-1----:R-:W-:Y:S05]  /*0760*/  @!P0 BRA `(.L_x_2400) ;  /* 0x0000000000208947 */ /* 0x002fea0003800000 */
[----:B------:R-:W-:Y:S01]  /*0770*/  ULDC UR7, c[0x0][0xb5c] ;  /* 0x0002d70000077ab9 */ /* 0x000fe20000000800 */
[----:B------:R-:W-:Y:S01]  /*0780*/  UMOV UR36, UR10 ;  /* 0x0000000a00247c82 */ /* 0x000fe20008000000 */
[----:B------:R-:W-:-:S11]  /*0790*/  UISETP.NE.AND UP0, UPT, UR7, 0x1, UPT ;  /* 0x000000010700788c */ /* 0x000fd6000bf05270 */
[----:B------:R-:W-:Y:S02]  /*07a0*/  @UP0 ULDC.64 UR8, c[0x0][0xb60] ;  /* 0x0002d80000080ab9 */ /* 0x000fe40000000a00 */
[----:B------:R-:W-:-:S04]  /*07b0*/  UIMAD.WIDE.U32 UR4, UR10, UR8, URZ ;  /* 0x000000080a0472a5 */ /* 0x000fc8000f8e003f */
[----:B------:R-:W-:-:S04]  /*07c0*/  @UP0 USHF.R.U32.HI UR36, URZ, UR9, UR5 ;  /* 0x000000093f240299 */ /* 0x000fc80008011605 */
[----:B------:R-:W-:Y:S01]  /*07d0*/  UIMAD UR4, UR36, UR7, URZ ;  /* 0x00000007240472a4 */ /* 0x000fe2000f8e023f */
[----:B------:R-:W-:Y:S11]  /*07e0*/  BRA `(.L_x_2401) ;  /* 0x00000000001c7947 */ /* 0x000ff60003800000 */
.L_x_2400:
[----:B------:R-:W-:Y:S01]  /*07f0*/  ULDC UR7, c[0x0][0xb44] ;  /* 0x0002d10000077ab9 */ /* 0x000fe20000000800 */
[----:B------:R-:W-:Y:S01]  /*0800*/  UMOV UR36, UR10 ;  /* 0x0000000a00247c82 */ /* 0x000fe20008000000 */
[----:B------:R-:W-:-:S11]  /*0810*/  UISETP.NE.AND UP0, UPT, UR7, 0x1, UPT ;  /* 0x000000010700788c */ /* 0x000fd6000bf05270 */
[----:B------:R-:W-:Y:S02]  /*0820*/  @UP0 ULDC.64 UR8, c[0x0][0xb48] ;  /* 0x0002d20000080ab9 */ /* 0x000fe40000000a00 */
[----:B------:R-:W-:-:S04]  /*0830*/  UIMAD.WIDE.U32 UR4, UR10, UR8, URZ ;  /* 0x000000080a0472a5 */ /* 0x000fc8000f8e003f */
[----:B------:R-:W-:-:S04]  /*0840*/  @UP0 USHF.R.U32.HI UR36, URZ, UR9, UR5 ;  /* 0x000000093f240299 */ /* 0x000fc80008011605 */
[----:B------:R-:W-:-:S12]  /*0850*/  UIMAD UR4, UR36, UR7, URZ ;  /* 0x00000007240472a4 */ /* 0x000fd8000f8e023f */
.L_x_2401:
[----:B------:R-:W-:Y:S01]  /*0860*/  ULDC UR43, c[0x0][0xb38] ;  /* 0x0002ce00002b7ab9 */ /* 0x000fe20000000800 */
[----:B------:R-:W-:Y:S02]  /*0870*/  UIADD3 UR4, UR10, -UR4, URZ ;  /* 0x800000040a047290 */ /* 0x000fe4000fffe03f */
[----:B------:R-:W-:Y:S01]  /*0880*/  UISETP.NE.AND UP0, UPT, UR43, 0x1, UPT ;  /* 0x000000012b00788c */ /* 0x000fe2000bf05270 */
[----:B------:R-:W-:Y:S02]  /*0890*/  ULDC UR5, c[0x0][0xb44] ;  /* 0x0002d10000057ab9 */ /* 0x000fe40000000800 */
[----:B------:R-:W-:-:S08]  /*08a0*/  UIMAD UR6, UR6, UR5, UR4 ;  /* 0x00000005060672a4 */ /* 0x000fd0000f8e0204 */
[----:B------:R-:W-:Y:S01]  /*08b0*/  @UP0 ULDC UR4, c[0x0][0xb3c] ;  /* 0x0002cf0000040ab9 */ /* 0x000fe20000000800 */
[----:B------:R-:W-:Y:S01]  /*08c0*/  @UP0 ULDC UR7, c[0x0][0xb40] ;  /* 0x0002d00000070ab9 */ /* 0x000fe20000000800 */
[----:B------:R-:W-:Y:S02]  /*08d0*/  UIMAD.WIDE.U32 UR4, UR6, UR4, URZ ;  /* 0x00000004060472a5 */ /* 0x000fe4000f8e003f */
[----:B------:R-:W-:Y:S02]  /*08e0*/  UMOV UR44, UR6 ;  /* 0x00000006002c7c82 */ /* 0x000fe40008000000 */
[----:B------:R-:W-:-:S04]  /*08f0*/  @UP0 USHF.R.U32.HI UR44, URZ, UR7, UR5 ;  /* 0x000000073f2c0299 */ /* 0x000fc80008011605 */
[----:B------:R-:W-:Y:S02]  /*0900*/  UIADD3 UR4, -UR44, URZ, URZ ;  /* 0x0000003f2c047290 */ /* 0x000fe4000fffe13f */
[----:B------:R-:W-:Y:S02]  /*0910*/  ISETP.LE.AND P0, PT, RZ, UR44, PT ;  /* 0x0000002cff007c0c */ /* 0x000fe4000bf03270 */
[----:B------:R-:W-:-:S11]  /*0920*/  UIMAD UR43, UR43, UR4, UR6 ;  /* 0x000000042b2b72a4 */ /* 0x000fd6000f8e0206 */
[----:B------:R-:W-:Y:S05]  /*0930*/  @!P0 BRA `(.L_x_2402) ;  /* 0x0000008c005c8947 */ /* 0x000fea0003800000 */
[----:B------:R-:W-:Y:S01]  /*0940*/  ULDC UR7, c[0x0][0x280] ;  /* 0x0000a00000077ab9 */ /* 0x000fe20000000800 */
[----:B------:R-:W-:Y:S01]  /*0950*/  ULDC UR5, c[0x0][0x290] ;  /* 0x0000a40000057ab9 */ /* 0x000fe20000000800 */
[----:B------:R-:W-:Y:S01]  /*0960*/  ULEA UR4, UR36, UR7, 0x7 ;  /* 0x0000000724047291 */ /* 0x000fe2000f8e383f */
[----:B------:R-:W-:Y:S01]  /*0970*/  PLOP3.LUT P0, PT, PT, PT, PT, 0x80, 0x0 ;  /* 0x000000000000781c */ /* 0x000fe20003f0f070 */
[----:B------:R-:W-:Y:S01]  /*0980*/  ULDC UR6, c[0x0][0x74c] ;  /* 0x0001d30000067ab9 */ /* 0x000fe20000000800 */
[----:B------:R-:W-:Y:S01]  /*0990*/  CS2R R86, SRZ ;  /* 0x0000000000567805 */ /* 0x000fe2000001ff00 */
[----:B------:R-:W-:Y:S01]  /*09a0*/  UIADD3 UR5, -UR6, UR4, -UR5 ;  /* 0x0000000406057290 */ /* 0x000fe2000fffe905 */
[----:B------:R-:W-:Y:S01]  /*09b0*/  CS2R R84, SRZ ;  /* 0x0000000000547805 */ /* 0x000fe2000001ff00 */
[----:B------:R-:W-:Y:S01]  /*09c0*/  UIADD3 UR4, UR7, 0x3f, URZ ;  /* 0x0000003f07047890 */ /* 0x000fe2000fffe03f */
        /* <DEDUP_REMOVED lines=20> */
[----:B------:R-:W-:Y:S01]  /*0b10*/  CS2R R58, SRZ ;  /* 0x00000000003a7805 */ /* 0x000fe2000001ff00 */
[----:B------:R-:W-:Y:S01]  /*0b20*/  UISETP.GT.AND UP0, UPT, UR37, UR39, UPT ;  /* 0x000000272500728c */ /* 0x000fe2000bf04270 */
[----:B------:R-:W-:Y:S02]  /*0b30*/  CS2R R56, SRZ ;  /* 0x0000000000387805 */ /* 0x000fe4000001ff00 */
[----:B------:R-:W-:Y:S02]  /*0b40*/  CS2R R54, SRZ ;  /* 0x0000000000367805 */ /* 0x000fe4000001ff00 */
[----:B------:R-:W-:Y:S02]  /*0b50*/  CS2R R52, SRZ ;  /* 0x0000000000347805 */ /* 0x000fe4000001ff00 */
[----:B------:R-:W-:-:S02]  /*0b60*/  CS2R R50, SRZ ;  /* 0x0000000000327805 */ /* 0x000fc4000001ff00 */
[----:B------:R-:W-:Y:S02]  /*0b70*/  CS2R R48, SRZ ;  /* 0x0000000000307805 */ /* 0x000fe4000001ff00 */
[----:B------:R-:W-:Y:S02]  /*0b80*/  PLOP3.LUT P1, PT, PT, PT, UP0, 0x80, 0x0 ;  /* 0x000000000000781c */ /* 0x000fe40003f2f008 */
        /* <DEDUP_REMOVED lines=66> */
.L_x_2405:
        /* <DEDUP_REMOVED lines=15> */
.L_x_2404:
        /* <DEDUP_REMOVED lines=22> */
.L_x_2407:
        /* <DEDUP_REMOVED lines=15> */
.L_x_2406:
        /* <DEDUP_REMOVED lines=8> */
.L_x_2514:
[----:B------:R-:W-:Y:S01]  /*1370*/  SHF.L.U32 R9, RZ, 0x1f, RZ ;  /* 0x0000001fff097819 */ /* 0x000fe200000006ff */
[----:B------:R-:W-:Y:S01]  /*1380*/  IMAD.SHL.U32 R4, R0, 0x40, RZ ;  /* 0x0000004000047824 */ /* 0x000fe200078e00ff */
[CC--:B------:R-:W-:Y:S02]  /*1390*/  LEA.HI R5, R3.reuse, R0.reuse, RZ, 0x5 ;  /* 0x0000000003057211 */ /* 0x0c0fe400078f28ff */
[----:B------:R-:W3:Y:S02]  /*13a0*/  SYNCS.PHASECHK.TRANS64.TRYWAIT P0, [R228+URZ+0x30800], R9 ;  /* 0x03080009e40075a7 */ /* 0x000ee4000800017f */
[----:B------:R-:W-:Y:S02]  /*13b0*/  SHF.R.S32.HI R6, RZ, 0x5, R5 ;  /* 0x00000005ff067819 */ /* 0x000fe40000011405 */
[----:B------:R-:W-:Y:S02]  /*13c0*/  LOP3.LUT R5, R2, 0xffffff80, RZ, 0xc0, !PT ;  /* 0xffffff8002057812 */ /* 0x000fe400078ec0ff */
[----:B------:R-:W-:Y:S01]  /*13d0*/  LOP3.LUT R4, R4, 0x1c0, RZ, 0xc0, !PT ;  /* 0x000001c004047812 */ /* 0x000fe200078ec0ff */
[----:B------:R-:W-:Y:S01]  /*13e0*/  IMAD.SHL.U32 R7, R6, 0x10, RZ ;  /* 0x0000001006077824 */ /* 0x000fe200078e00ff */
[CC--:B------:R-:W-:Y:S01]  /*13f0*/  LEA.HI R2, R3.reuse, R0.reuse, RZ, 0x3 ;  /* 0x0000000003027211 */ /* 0x0c0fe200078f18ff */
[----:B------:R-:W-:Y:S01]  /*1400*/  IMAD.IADD R5, R0, 0x1, -R5 ;  /* 0x0000000100057824 */ /* 0x000fe200078e0a05 */
[----:B------:R-:W-:-:S02]  /*1410*/  LEA.HI R3, R3, R0, RZ, 0x4 ;  /* 0x0000000003037211 */ /* 0x000fc400078f20ff */
[----:B------:R-:W-:Y:S01]  /*1420*/  LOP3.LUT R7, R4, 0x30, R7, 0xf8, !PT ;  /* 0x0000003004077812 */ /* 0x000fe200078ef807 */
[----:B---3--:R-:W-:Y:S06]  /*1430*/  @P0 BRA `(.L_x_2409) ;  /* 0x0000000000080947 */ /* 0x008fec0003800000 */
[----:B------:R-:W3:Y:S02]  /*1440*/  SYNCS.PHASECHK.TRANS64.TRYWAIT P0, [R228+URZ+0x30800], R9 ;  /* 0x03080009e40075a7 */ /* 0x000ee4000800017f */
[----:B---3--:R-:W-:Y:S05]  /*1450*/  @!P0 BRA `(.L_x_2410) ;  /* 0x0000008000b88947 */ /* 0x008fea0003800000 */
.L_x_2409:
[----:B------:R-:W-:Y:S01]  /*1460*/  SHF.R.S32.HI R8, RZ, 0x4, R3 ;  /* 0x00000004ff087819 */ /* 0x000fe20000011403 */
[----:B------:R-:W-:Y:S01]  /*1470*/  ULDC UR4, c[0x0][0x290] ;  /* 0x0000a40000047ab9 */ /* 0x000fe20000000800 */
[----:B------:R-:W-:Y:S01]  /*1480*/  SHF.R.S32.HI R0, RZ, 0x1f, R5 ;  /* 0x0000001fff007819 */ /* 0x000fe20000011405 */
[----:B------:R-:W-:Y:S01]  /*1490*/  UIMAD UR4, UR36, -0x80, UR4 ;  /* 0xffffff80240478a4 */ /* 0x000fe2000f8e0204 */
[----:B---3--:R-:W-:Y:S01]  /*14a0*/  LOP3.LUT R9, R7, 0x8, R2, 0xf8, !PT ;  /* 0x0000000807097812 */ /* 0x008fe200078ef802 */
[----:B------:R-:W-:Y:S01]  /*14b0*/  IMAD.U32 R231, RZ, RZ, UR38 ;  /* 0x00000026ffe77e24 */ /* 0x000fe2000f8e00ff */
[----:B------:R-:W-:Y:S02]  /*14c0*/  LEA.HI R3, R3, R8, RZ, 0x1 ;  /* 0x0000000803037211 */ /* 0x000fe400078f08ff */
[----:B------:R-:W-:Y:S02]  /*14d0*/  CS2R R86, SRZ ;  /* 0x0000000000567805 */ /* 0x000fe4000001ff00 */
[CC--:B------:R-:W-:Y:S01]  /*14e0*/  LEA.HI R2, R0.reuse, R5.reuse, RZ, 0x2 ;  /* 0x0000000500027211 */ /* 0x0c0fe200078f10ff */
[----:B------:R-:W-:Y:S01]  /*14f0*/  IMAD.U32 R15, RZ, RZ, UR4 ;  /* 0x00000004ff0f7e24 */ /* 0x000fe2000f8e00ff */
[----:B------:R-:W-:-:S02]  /*1500*/  LEA.HI R0, R0, R5, RZ, 0x5 ;  /* 0x0000000500007211 */ /* 0x000fc400078f28ff */
[----:B------:R-:W-:Y:S02]  /*1510*/  CS2R R84, SRZ ;  /* 0x0000000000547805 */ /* 0x000fe4000001ff00 */
[----:B------:R-:W-:Y:S02]  /*1520*/  SHF.R.U32.HI R4, RZ, 0x3, R4 ;  /* 0x00000003ff047819 */ /* 0x000fe40000011604 */
[----:B------:R-:W-:Y:S02]  /*1530*/  CS2R R82, SRZ ;  /* 0x0000000000527805 */ /* 0x000fe4000001ff00 */
[----:B------:R-:W-:Y:S02]  /*1540*/  LEA.HI R7, R13, R13, RZ, 0x1 ;  /* 0x0000000d0d077211 */ /* 0x000fe400078f08ff */
[----:B------:R-:W-:Y:S02]  /*1550*/  CS2R R80, SRZ ;  /* 0x0000000000507805 */ /* 0x000fe4000001ff00 */
[----:B------:R-:W-:-:S02]  /*1560*/  LOP3.LUT R11, R3, 0x7ffffe, RZ, 0xc0, !PT ;  /* 0x007ffffe030b7812 */ /* 0x000fc400078ec0ff */
[----:B------:R-:W-:Y:S02]  /*1570*/  CS2R R78, SRZ ;  /* 0x00000000004e7805 */ /* 0x000fe4000001ff00 */
[--C-:B------:R-:W-:Y:S02]  /*1580*/  SHF.R.S32.HI R6, RZ, 0x2, R2.reuse ;  /* 0x00000002ff067819 */ /* 0x100fe40000011402 */
[----:B------:R-:W-:Y:S02]  /*1590*/  CS2R R76, SRZ ;  /* 0x00000000004c7805 */ /* 0x000fe4000001ff00 */
[----:B------:R-:W-:Y:S01]  /*15a0*/  SHF.R.S32.HI R3, RZ, 0x1f, R2 ;  /* 0x0000001fff037819 */ /* 0x000fe20000011402 */
[----:B------:R-:W-:Y:S01]  /*15b0*/  IMAD.IADD R11, R8, 0x1, -R11 ;  /* 0x00000001080b7824 */ /* 0x000fe200078e0a0b */
[----:B------:R-:W-:Y:S02]  /*15c0*/  SHF.R.S32.HI R0, RZ, 0x5, R0 ;  /* 0x00000005ff007819 */ /* 0x000fe40000011400 */
[----:B------:R-:W-:-:S02]  /*15d0*/  CS2R R74, SRZ ;  /* 0x00000000004a7805 */ /* 0x000fc4000001ff00 */
[----:B------:R-:W-:Y:S02]  /*15e0*/  LOP3.LUT R229, R9, R4, RZ, 0x3c, !PT ;  /* 0x0000000409e57212 */ /* 0x000fe400078e3cff */
[----:B------:R-:W-:Y:S02]  /*15f0*/  CS2R R72, SRZ ;  /* 0x0000000000487805 */ /* 0x000fe4000001ff00 */
[----:B------:R-:W-:Y:S01]  /*1600*/  LOP3.LUT R4, R7, 0xfffffffe, RZ, 0xc0, !PT ;  /* 0xfffffffe07047812 */ /* 0x000fe200078ec0ff */
[----:B------:R-:W-:Y:S01]  /*1610*/  IMAD R9, R0, -0x10, R15 ;  /* 0xfffffff000097824 */ /* 0x000fe200078e020f */
[----:B------:R-:W-:Y:S02]  /*1620*/  LEA.HI R3, R3, R6, RZ, 0x3 ;  /* 0x0000000603037211 */ /* 0x000fe400078f18ff */
[----:B------:R-:W-:Y:S02]  /*1630*/  CS2R R70, SRZ ;  /* 0x0000000000467805 */ /* 0x000fe4000001ff00 */
[----:B--2---:R-:W-:Y:S01]  /*1640*/  LEA.HI R0, R14, R14, RZ, 0x1 ;  /* 0x0000000e0e007211 */ /* 0x004fe200078f08ff */
[----:B------:R-:W-:Y:S01]  /*1650*/  IMAD.IADD R8, R13, 0x1, -R4 ;  /* 0x000000010d087824 */ /* 0x000fe200078e0a04 */
[----:B------:R-:W-:Y:S01]  /*1660*/  LOP3.LUT R7, R3, 0xfffffff8, RZ, 0xc0, !PT ;  /* 0xfffffff803077812 */ /* 0x000fe200078ec0ff */
[----:B------:R-:W-:Y:S01]  /*1670*/  IMAD.SHL.U32 R4, R13, 0x1000, RZ ;  /* 0x000010000d047824 */ /* 0x000fe200078e00ff */
[----:B------:R-:W-:-:S02]  /*1680*/  LOP3.LUT R2, R2, 0xfffffffc, RZ, 0xc0, !PT ;  /* 0xfffffffc02027812 */ /* 0x000fc400078ec0ff */
[----:B------:R-:W-:Y:S02]  /*1690*/  CS2R R68, SRZ ;  /* 0x0000000000447805 */ /* 0x000fe4000001ff00 */
[----:B------:R-:W-:Y:S01]  /*16a0*/  LOP3.LUT R3, R0, 0xfffffffe, RZ, 0xc0, !PT ;  /* 0xfffffffe00037812 */ /* 0x000fe200078ec0ff */
[----:B------:R-:W-:Y:S01]  /*16b0*/  IMAD R0, R11, 0x200, R4 ;  /* 0x000002000b007824 */ /* 0x000fe200078e0204 */
[----:B------:R-:W-:Y:S01]  /*16c0*/  IADD3 R7, R9, R7, -R6 ;  /* 0x0000000709077210 */ /* 0x000fe20007ffe806 */
[C---:B------:R-:W-:Y:S01]  /*16d0*/  IMAD R9, R5.reuse, 0x4, R4 ;  /* 0x0000000405097824 */ /* 0x040fe200078e0204 */
[----:B------:R-:W-:Y:S01]  /*16e0*/  CS2R R66, SRZ ;  /* 0x0000000000427805 */ /* 0x000fe2000001ff00 */
[----:B------:R-:W-:Y:S01]  /*16f0*/  IMAD.IADD R227, R5, 0x1, -R2 ;  /* 0x0000000105e37824 */ /* 0x000fe200078e0a02 */
[----:B------:R-:W-:Y:S01]  /*1700*/  CS2R R64, SRZ ;  /* 0x0000000000407805 */ /* 0x000fe2000001ff00 */
[----:B------:R-:W-:Y:S01]  /*1710*/  IMAD.IADD R226, R14, 0x1, -R3 ;  /* 0x000000010ee27824 */ /* 0x000fe200078e0a03 */
[----:B------:R-:W-:Y:S01]  /*1720*/  CS2R R62, SRZ ;  /* 0x00000000003e7805 */ /* 0x000fe2000001ff00 */
[----:B------:R-:W-:Y:S01]  /*1730*/  IMAD.IADD R229, R229, 0x1, R0 ;  /* 0x00000001e5e57824 */ /* 0x000fe200078e0200 */
[----:B------:R-:W-:Y:S01]  /*1740*/  CS2R R60, SRZ ;  /* 0x00000000003c7805 */ /* 0x000fe2000001ff00 */
[----:B------:R-:W-:Y:S01]  /*1750*/  IMAD R5, R8, -0x40, R7 ;  /* 0xffffffc008057824 */ /* 0x000fe200078e0207 */
        /* <DEDUP_REMOVED lines=52> */
[----:B------:R-:W-:Y:S01]  /*1aa0*/  LOP3.LUT R231, R231, 0x1, RZ, 0xfc, !PT ;  /* 0x00000001e7e77812 */ /* 0x000fe200078efcff */
[----:B------:R-:W-:-:S02]  /*1ab0*/  IMAD R2, R9, 0x4, R228 ;  /* 0x0000000409027824 */ /* 0x000fc400078e02e4 */
[----:B------:R-:W-:-:S07]  /*1ac0*/  IMAD.SHL.U32 R227, R227, 0x2, RZ ;  /* 0x00000002e3e37824 */ /* 0x000fce00078e00ff */
.L_x_2421:
[----:B------:R-:W-:Y:S01]  /*1ad0*/  ISETP.NE.AND P0, PT, R231, 0x3, PT ;  /* 0x00000003e700780c */ /* 0x000fe20003f05270 */
[----:B------:R-:W-:-:S12]  /*1ae0*/  YIELD ;  /* 0x0000000000007946 */ /* 0x000fd80003800000 */
[----:B------:R-:W-:Y:S05]  /*1af0*/  @!P0 BRA `(.L_x_2411) ;  /* 0x0000000000048947 */ /* 0x000fea0003800000 */
[----:B------:R-:W-:Y:S01]  /*1b00*/  BPT.TRAP 0x1 ;  /* 0x000000040000795c */ /* 0x000fe20000300000 */
.L_x_2411:
[----:B------:R-:W-:Y:S01]  /*1b10*/  IMAD R0, R3, 0x8, R228 ;  /* 0x0000000803007824 */ /* 0x000fe200078e02e4 */
[----:B------:R-:W-:-:S04]  /*1b20*/  SHF.L.U32 R9, R4, 0x1f, RZ ;  /* 0x0000001f04097819 */ /* 0x000fc800000006ff */
[----:B------:R2:W3:Y:S01]  /*1b30*/  SYNCS.PHASECHK.TRANS64.TRYWAIT P1, [R0+URZ+0x30810], R9 ;  /* 0x03081009000075a7 */ /* 0x0004e2000802017f */
[----:B------:R-:W-:Y:S05]  /*1b40*/  @!P0 BRA `(.L_x_2412) ;  /* 0x0000000000048947 */ /* 0x000fea0003800000 */
[----:B------:R-:W-:Y:S01]  /*1b50*/  BPT.TRAP 0x1 ;  /* 0x000000040000795c */ /* 0x000fe20000300000 */
.L_x_2412:
[----:B---3--:R-:W-:Y:S05]  /*1b60*/  @P1 BRA `(.L_x_2413) ;  /* 0x0000000000081947 */ /* 0x008fea0003800000 */
[----:B------:R-:W3:Y:S02]  /*1b70*/  SYNCS.PHASECHK.TRANS64.TRYWAIT P1, [R0+URZ+0x30810], R9 ;  /* 0x03081009000075a7 */ /* 0x000ee4000802017f */
[----:B---3--:R-:W-:Y:S05]  /*1b80*/  @!P1 BRA `(.L_x_2414) ;  /* 0x0000007c00009947 */ /* 0x008fea0003800000 */
.L_x_2413:
        /* <DEDUP_REMOVED lines=81> */
.L_x_2415:
[----:B------:R1:W1:Y:S01]  /*20a0*/  SYNCS.PHASECHK.TRANS64.TRYWAIT P1, [R0+URZ+0x30830], R9 ;  /* 0x03083009000075a7 */ /* 0x000262000802017f */
[----:B------:R-:W-:Y:S05]  /*20b0*/  @!P0 BRA `(.L_x_2416) ;  /* 0x0000000000048947 */ /* 0x000fea0003800000 */
[----:B------:R-:W-:Y:S01]  /*20c0*/  BPT.TRAP 0x1 ;  /* 0x000000040000795c */ /* 0x000fe20000300000 */
.L_x_2416:
[----:B------:R-:W-:-:S05]  /*20d0*/  VIADD R6, R228, 0x20000 ;  /* 0x00020000e4067836 */ /* 0x000fca0000000000 */
[----:B------:R-:W-:-:S04]  /*20e0*/  SHF.R.U32.HI R6, RZ, 0x4, R6 ;  /* 0x00000004ff067819 */ /* 0x000fc80000011606 */
[----:B------:R-:W-:-:S04]  /*20f0*/  LOP3.LUT R225, R6, 0x3fff, RZ, 0xc0, !PT ;  /* 0x00003fff06e17812 */ /* 0x000fc800078ec0ff */
[----:B------:R-:W-:Y:S01]  /*2100*/  LOP3.LUT R6, R225, 0x10000, RZ, 0xfc, !PT ;  /* 0x00010000e1067812 */ /* 0x000fe200078efcff */
[----:B-1----:R-:W-:Y:S06]  /*2110*/  @P1 BRA `(.L_x_2417) ;  /* 0x0000000000081947 */ /* 0x002fec0003800000 */
[----:B------:R-:W1:Y:S02]  /*2120*/  SYNCS.PHASECHK.TRANS64.TRYWAIT P1, [R0+URZ+0x30830], R9 ;  /* 0x03083009000075a7 */ /* 0x000e64000802017f */
[----:B-1----:R-:W-:Y:S05]  /*2130*/  @!P1 BRA `(.L_x_2418) ;  /* 0x0000007400a89947 */ /* 0x002fea0003800000 */
.L_x_2417:
[----:B------:R-:W-:Y:S01]  /*2140*/  UIADD3 UR5, UR5, 0x8000, URZ ;  /* 0x0000800005057890 */ /* 0x000fe2000fffe03f */
[----:B------:R-:W-:Y:S01]  /*2150*/  IMAD R6, R3, 0x400, R6 ;  /* 0x0000040003067824 */ /* 0x000fe200078e0206 */
[----:B------:R-:W-:Y:S01]  /*2160*/  WARPGROUP.ARRIVE ;  /* 0x00000000000079c5 */ /* 0x000fe20000000000 */
[----:B------:R-:W-:Y:S01]  /*2170*/  UMOV UR11, 0x40000040 ;  /* 0x40000040000b7882 */ /* 0x000fe20000000000 */
[----:B------:R-:W-:Y:S01]  /*2180*/  USHF.R.U32.HI UR6, URZ, 0x4, UR5 ;  /* 0x000000043f067899 */ /* 0x000fe20008011605 */
[----:B------:R-:W-:Y:S01]  /*2190*/  ISETP.GT.AND P1, PT, R5, RZ, PT ;  /* 0x000000ff0500720c */ /* 0x000fe20003f24270 */
[----:B------:R-:W-:Y:S01]  /*21a0*/  UMOV UR9, 0x40000040 ;  /* 0x4000004000097882 */ /* 0x000fe20000000000 */
[----:B------:R-:W-:Y:S01]  /*21b0*/  R2UR UR5, R6 ;  /* 0x00000000060572ca */ /* 0x000fe200000e0000 */
[----:B------:R-:W-:Y:S02]  /*21c0*/  ULOP3.LUT UR6, UR6, 0x3fff, URZ, 0xc0, !UPT ;  /* 0x00003fff06067892 */ /* 0x000fe4000f8ec03f */
[----:B------:R-:W-:-:S02]  /*21d0*/  UIMAD UR7, UR39, -0x40, UR40 ;  /* 0xffffffc0270778a4 */ /* 0x000fc4000f8e0228 */
[----:B------:R-:W-:-:S04]  /*21e0*/  ULOP3.LUT UR6, UR6, 0x10000, URZ, 0xfc, !UPT ;  /* 0x0001000006067892 */ /* 0x000fc8000f8efc3f */
[----:B------:R-:W-:Y:S01]  /*21f0*/  IADD3 R232, -R5, UR7, -R227 ;  /* 0x0000000705e87c10 */ /* 0x000fe2000fffe9e3 */
[----:B------:R-:W-:Y:S02]  /*2200*/  UMOV UR7, 0x40000040 ;  /* 0x4000004000077882 */ /* 0x000fe40000000000 */
[----:B------:R-:W-:Y:S01]  /*2210*/  UMOV UR8, UR6 ;  /* 0x0000000600087c82 */ /* 0x000fe20008000000 */
[----:B------:R-:W-:Y:S01]  /*2220*/  UMOV UR10, UR5 ;  /* 0x00000005000a7c82 */ /* 0x000fe20008000000 */
[----:B------:R-:W-:Y:S01]  /*2230*/  SEL R233, R232, 0x40, P1 ;  /* 0x00000040e8e97807 */ /* 0x000fe20000800000 */
[----:B------:R-:W-:Y:S01]  /*2240*/  HGMMA.64x64x16.F32.BF16 R152, gdesc[UR8], RZ, !UPT, gsb0 ;  /* 0x00e00000089879f0 */ /* 0x000fe2000c0018ff */
[----:B------:R-:W-:Y:S02]  /*2250*/  UIADD3 UR10, UR5, 0x2, URZ ;  /* 0x00000002050a7890 */ /* 0x000fe4000fffe03f */
[----:B------:R-:W-:Y:S01]  /*2260*/  UIADD3 UR8, UR6, 0x2, URZ ;  /* 0x0000000206087890 */ /* 0x000fe2000fffe03f */
[C---:B------:R-:W-:Y:S01]  /*2270*/  ISETP.GT.AND P1, PT, R233.reuse, RZ, PT ;  /* 0x000000ffe900720c */ /* 0x040fe20003f24270 */
[----:B------:R-:W-:Y:S01]  /*2280*/  UMOV UR11, 0x40000040 ;  /* 0x40000040000b7882 */ /* 0x000fe20000000000 */
[----:B------:R-:W-:Y:S01]  /*2290*/  UMOV UR9, 0x40000040 ;  /* 0x4000004000097882 */ /* 0x000fe20000000000 */
[----:B------:R-:W-:-:S02]  /*22a0*/  ISETP.GT.AND P2, PT, R233, 0x28, PT ;  /* 0x00000028e900780c */ /* 0x000fc40003f44270 */
[----:B------:R-:W-:Y:S02]  /*22b0*/  FSEL R7, R184, -INF , !P1 ;  /* 0xff800000b8077808 */ /* 0x000fe40004800000 */
[C---:B------:R-:W-:Y:S02]  /*22c0*/  ISETP.GT.AND P1, PT, R233.reuse, 0x1, PT ;  /* 0x00000001e900780c */ /* 0x040fe40003f24270 */
[----:B------:R-:W-:Y:S01]  /*22d0*/  ISETP.GT.AND P4, PT, R233, 0x29, PT ;  /* 0x00000029e900780c */ /* 0x000fe20003f84270 */
[----:B------:R-:W-:Y:S01]  /*22e0*/  FFMA.FTZ R6, R7, UR41, -R216 ;  /* 0x0000002907067c23 */ /* 0x000fe200080108d8 */
[----:B------:R-:W-:Y:S02]  /*22f0*/  FSEL R8, R185, -INF , !P1 ;  /* 0xff800000b9087808 */ /* 0x000fe40004800000 */
[C---:B------:R-:W-:Y:S02]  /*2300*/  ISETP.GT.AND P1, PT, R233.reuse, 0x8, PT ;  /* 0x00000008e900780c */ /* 0x040fe40003f24270 */
[----:B------:R-:W-:Y:S01]  /*2310*/  FSEL R185, R204, -INF , !P2 ;  /* 0xff800000ccb97808 */ /* 0x000fe20005000000 */
[----:B------:R-:W-:Y:S01]  /*2320*/  FFMA.FTZ R7, R8, UR41, -R217 ;  /* 0x0000002908077c23 */ /* 0x000fe200080108d9 */
[----:B--23--:R-:W-:Y:S01]  /*2330*/  FSEL R9, R188, -INF , !P1 ;  /* 0xff800000bc097808 */ /* 0x00cfe20004800000 */
[----:B------:R-:W-:Y:S01]  /*2340*/  VIADD R188, R232, 0x8 ;  /* 0x00000008e8bc7836 */ /* 0x000fe20000000000 */
[C---:B------:R-:W-:Y:S01]  /*2350*/  ISETP.GT.AND P1, PT, R233.reuse, 0x9, PT ;  /* 0x00000009e900780c */ /* 0x040fe20003f24270 */
[----:B------:R-:W-:Y:S01]  /*2360*/  MUFU.EX2 R6, R6 ;  /* 0x0000000600067308 */ /* 0x000fe20000000800 */
[----:B------:R-:W-:Y:S01]  /*2370*/  ISETP.GT.AND P5, PT, R233, 0x31, PT ;  /* 0x00000031e900780c */ /* 0x000fe20003fa4270 */
[----:B------:R-:W-:Y:S01]  /*2380*/  FFMA.FTZ R8, R9, UR41, -R222 ;  /* 0x0000002909087c23 */ /* 0x000fe200080108de */
[----:B------:R-:W-:-:S02]  /*2390*/  FSEL R10, R189, -INF , !P1 ;  /* 0xff800000bd0a7808 */ /* 0x000fc40004800000 */
[C---:B------:R-:W-:Y:S02]  /*23a0*/  ISETP.GT.AND P1, PT, R233.reuse, 0x10, PT ;  /* 0x00000010e900780c */ /* 0x040fe40003f24270 */
[C---:B------:R-:W-:Y:S01]  /*23b0*/  ISETP.GT.AND P3, PT, R233.reuse, 0x38, PT ;  /* 0x00000038e900780c */ /* 0x040fe20003f64270 */
[----:B------:R-:W-:Y:S01]  /*23c0*/  FFMA.FTZ R9, R10, UR41, -R223 ;  /* 0x000000290a097c23 */ /* 0x000fe200080108df */
[----:B------:R-:W-:Y:S01]  /*23d0*/  FSEL R11, R192, -INF , !P1 ;  /* 0xff800000c00b7808 */ /* 0x000fe20004800000 */
[----:B------:R-:W-:Y:S01]  /*23e0*/  MUFU.EX2 R8, R8 ;  /* 0x0000000800087308 */ /* 0x000fe20000000800 */
[C---:B------:R-:W-:Y:S02]  /*23f0*/  ISETP.GT.AND P1, PT, R233.reuse, 0x11, PT ;  /* 0x00000011e900780c */ /* 0x040fe40003f24270 */
[----:B------:R-:W-:Y:S01]  /*2400*/  ISETP.GT.AND P2, PT, R233, 0x39, PT ;  /* 0x00000039e900780c */ /* 0x000fe20003f44270 */
[----:B------:R-:W-:Y:S01]  /*2410*/  FFMA.FTZ R10, R11, UR41, -R220 ;  /* 0x000000290b0a7c23 */ /* 0x000fe200080108dc */
[----:B------:R-:W-:-:S02]  /*2420*/  FSEL R12, R193, -INF , !P1 ;  /* 0xff800000c10c7808 */ /* 0x000fc40004800000 */
[C---:B------:R-:W-:Y:S01]  /*2430*/  ISETP.GT.AND P1, PT, R233.reuse, 0x18, PT ;  /* 0x00000018e900780c */ /* 0x040fe20003f24270 */
[----:B------:R-:W-:Y:S02]  /*2440*/  MUFU.EX2 R9, R9 ;  /* 0x0000000900097308 */ /* 0x000fe40000000800 */
[----:B------:R-:W-:Y:S01]  /*2450*/  FFMA.FTZ R11, R12, UR41, -R221 ;  /* 0x000000290c0b7c23 */ /* 0x000fe200080108dd */
[----:B------:R-:W-:Y:S02]  /*2460*/  FSEL R13, R196, -INF , !P1 ;  /* 0xff800000c40d7808 */ /* 0x000fe40004800000 */
[----:B------:R-:W-:-:S03]  /*2470*/  ISETP.GT.AND P1, PT, R233, 0x19, PT ;  /* 0x00000019e900780c */ /* 0x000fc60003f24270 */
[----:B------:R-:W-:Y:S01]  /*2480*/  FFMA.FTZ R12, R13, UR41, -R218 ;  /* 0x000000290d0c7c23 */ /* 0x000fe200080108da */
[----:B------:R-:W-:Y:S01]  /*2490*/  FSEL R14, R197, -INF , !P1 ;  /* 0xff800000c50e7808 */ /* 0x000fe20004800000 */
[----:B------:R-:W-:Y:S01]  /*24a0*/  MUFU.EX2 R7, R7 ;  /* 0x0000000700077308 */ /* 0x000fe20000000800 */
[----:B------:R-:W-:-:S03]  /*24b0*/  ISETP.GT.AND P1, PT, R233, 0x20, PT ;  /* 0x00000020e900780c */ /* 0x000fc60003f24270 */
[----:B------:R-:W-:Y:S01]  /*24c0*/  FFMA.FTZ R13, R14, UR41, -R219 ;  /* 0x000000290e0d7c23 */ /* 0x000fe200080108db */
[----:B------:R-:W-:Y:S01]  /*24d0*/  FSEL R15, R200, -INF , !P1 ;  /* 0xff800000c80f7808 */ /* 0x000fe20004800000 */
[----:B------:R-:W-:Y:S01]  /*24e0*/  FFMA.FTZ R200, R185, UR41, -R20 ;  /* 0x00000029b9c87c23 */ /* 0x000fe20008010814 */
[----:B------:R-:W-:Y:S01]  /*24f0*/  ISETP.GT.AND P1, PT, R233, 0x21, PT ;  /* 0x00000021e900780c */ /* 0x000fe20003f24270 */
[----:B------:R-:W-:Y:S02]  /*2500*/  MUFU.EX2 R10, R10 ;  /* 0x0000000a000a7308 */ /* 0x000fe40000000800 */
[----:B------:R-:W-:Y:S01]  /*2510*/  FFMA.FTZ R14, R15, UR41, -R18 ;  /* 0x000000290f0e7c23 */ /* 0x000fe20008010812 */
[----:B------:R-:W-:Y:S02]  /*2520*/  FSEL R184, R201, -INF , !P1 ;  /* 0xff800000c9b87808 */ /* 0x000fe40004800000 */
[----:B------:R-:W-:-:S03]  /*2530*/  ISETP.GT.AND P1, PT, R233, 0x30, PT ;  /* 0x00000030e900780c */ /* 0x000fc60003f24270 */
[----:B------:R-:W-:Y:S01]  /*2540*/  FFMA.FTZ R15, R184, UR41, -R19 ;  /* 0x00000029b80f7c23 */ /* 0x000fe20008010813 */
[----:B------:R-:W-:Y:S01]  /*2550*/  FSEL R184, R205, -INF , !P4 ;  /* 0xff800000cdb87808 */ /* 0x000fe20006000000 */
[----:B------:R-:W-:Y:S01]  /*2560*/  MUFU.EX2 R11, R11 ;  /* 0x0000000b000b7308 */ /* 0x000fe20000000800 */
[----:B------:R-:W-:Y:S02]  /*2570*/  FSEL R185, R208, -INF , !P1 ;  /* 0xff800000d0b97808 */ /* 0x000fe40004800000 */
[----:B------:R-:W-:Y:S01]  /*2580*/  ISETP.GT.AND P4, PT, R5, 0x8, PT ;  /* 0x000000080500780c */ /* 0x000fe20003f84270 */
[----:B------:R-:W-:Y:S01]  /*2590*/  FFMA.FTZ R201, R184, UR41, -R21 ;  /* 0x00000029b8c97c23 */ /* 0x000fe20008010815 */
[----:B------:R-:W-:Y:S01]  /*25a0*/  FSEL R184, R209, -INF , !P5 ;  /* 0xff800000d1b87808 */ /* 0x000fe20006800000 */
[----:B------:R-:W-:Y:S02]  /*25b0*/  WARPGROUP.DEPBAR.LE gsb0, 0x0 ;  /* 0x00008000000079c5 */ /* 0x000fe40000010000 */
[----:B------:R-:W-:Y:S01]  /*25c0*/  WARPGROUP.ARRIVE ;  /* 0x00000000000079c5 */ /* 0x000fe20000000000 */
[----:B------:R-:W-:Y:S01]  /*25d0*/  FFMA.FTZ R204, R185, UR41, -R16 ;  /* 0x00000029b9cc7c23 */ /* 0x000fe20008010810 */
[----:B------:R-:W-:Y:S01]  /*25e0*/  SEL R188, R188, 0x40, P4 ;  /* 0x00000040bcbc7807 */ /* 0x000fe20002000000 */
[----:B------:R-:W-:Y:S01]  /*25f0*/  FFMA.FTZ R205, R184, UR41, -R17 ;  /* 0x00000029b8cd7c23 */ /* 0x000fe20008010811 */
[----:B------:R-:W-:Y:S01]  /*2600*/  FSEL R185, R212, -INF , !P3 ;  /* 0xff800000d4b97808 */ /* 0x000fe20005800000 */
[----:B------:R-:W-:Y:S01]  /*2610*/  MUFU.EX2 R12, R12 ;  /* 0x0000000c000c7308 */ /* 0x000fe20000000800 */
[----:B------:R-:W-:Y:S01]  /*2620*/  HGMMA.64x64x16.F32.BF16 R152, gdesc[UR8], R152, gsb0 ;  /* 0x00e00000089879f0 */ /* 0x000fe20008001898 */
[----:B------:R-:W-:Y:S01]  /*2630*/  UIADD3 UR10, UR5, 0x4, URZ ;  /* 0x00000004050a7890 */ /* 0x000fe2000fffe03f */
[----:B------:R-:W-:Y:S01]  /*2640*/  FSEL R184, R213, -INF , !P2 ;  /* 0xff800000d5b87808 */ /* 0x000fe20005000000 */
[----:B------:R-:W-:Y:S01]  /*2650*/  UIADD3 UR8, UR6, 0x4, URZ ;  /* 0x0000000406087890 */ /* 0x000fe2000fffe03f */
[----:B------:R-:W-:Y:S01]  /*2660*/  ISETP.GT.AND P1, PT, R188, RZ, PT ;  /* 0x000000ffbc00720c */ /* 0x000fe20003f24270 */
[----:B------:R-:W-:Y:S01]  /*2670*/  UMOV UR11, 0x40000040 ;  /* 0x40000040000b7882 */ /* 0x000fe20000000000 */
[----:B------:R-:W-:Y:S01]  /*2680*/  UMOV UR9, 0x40000040 ;  /* 0x4000004000097882 */ /* 0x000fe20000000000 */
[----:B------:R-:W-:Y:S01]  /*2690*/  FFMA.FTZ R185, R185, UR41, -R22 ;  /* 0x00000029b9b97c23 */ /* 0x000fe20008010816 */
[----:B------:R-:W-:Y:S01]  /*26a0*/  FFMA.FTZ R208, R184, UR41, -R23 ;  /* 0x00000029b8d07c23 */ /* 0x000fe20008010817 */
[----:B------:R-:W-:Y:S01]  /*26b0*/  ISETP.GT.AND P2, PT, R188, 0x8, PT ;  /* 0x00000008bc00780c */ /* 0x000fe20003f44270 */
[----:B------:R-:W-:Y:S01]  /*26c0*/  MUFU.EX2 R13, R13 ;  /* 0x0000000d000d7308 */ /* 0x000fe20000000800 */
[----:B------:R-:W-:-:S02]  /*26d0*/  LOP3.LUT R184, R225, 0x2000000, RZ, 0xfc, !PT ;  /* 0x02000000e1b87812 */ /* 0x000fc400078efcff */
[----:B------:R-:W-:Y:S02]  /*26e0*/  FSEL R189, R186, -INF , !P1 ;  /* 0xff800000babd7808 */ /* 0x000fe40004800000 */
[C---:B------:R-:W-:Y:S01]  /*26f0*/  ISETP.GT.AND P1, PT, R188.reuse, 0x1, PT ;  /* 0x00000001bc00780c */ /* 0x040fe20003f24270 */
[----:B------:R-:W-:Y:S01]  /*2700*/  IMAD R186, R3, 0x400, R184 ;  /* 0x0000040003ba7824 */ /* 0x000fe200078e02b8 */
[C---:B------:R-:W-:Y:S01]  /*2710*/  ISETP.GT.AND P5, PT, R188.reuse, 0x18, PT ;  /* 0x00000018bc00780c */ /* 0x040fe20003fa4270 */
[----:B------:R1:W-:Y:S01]  /*2720*/  MUFU.EX2 R209, R185 ;  /* 0x000000b900d17308 */ /* 0x0003e20000000800 */
[----:B------:R-:W-:Y:S01]  /*2730*/  FSEL R184, R187, -INF , !P1 ;  /* 0xff800000bbb87808 */ /* 0x000fe20004800000 */
[----:B------:R-:W-:Y:S01]  /*2740*/  FFMA.FTZ R189, R189, UR41, -R216 ;  /* 0x00000029bdbd7c23 */ /* 0x000fe200080108d8 */
[C---:B------:R-:W-:Y:S02]  /*2750*/  ISETP.GT.AND P1, PT, R188.reuse, 0x9, PT ;  /* 0x00000009bc00780c */ /* 0x040fe40003f24270 */
[----:B------:R-:W-:Y:S01]  /*2760*/  ISETP.GT.AND P3, PT, R188, 0x11, PT ;  /* 0x00000011bc00780c */ /* 0x000fe20003f64270 */
[----:B------:R-:W-:Y:S01]  /*2770*/  FFMA.FTZ R213, R184, UR41, -R217 ;  /* 0x00000029b8d57c23 */ /* 0x000fe200080108d9 */
[----:B------:R-:W-:Y:S01]  /*2780*/  FSEL R184, R191, -INF , !P1 ;  /* 0xff800000bfb87808 */ /* 0x000fe20004800000 */
[----:B------:R2:W-:Y:S01]  /*2790*/  MUFU.EX2 R212, R189 ;  /* 0x000000bd00d47308 */ /* 0x0005e20000000800 */
[----:B-1----:R-:W-:-:S02]  /*27a0*/  FSEL R185, R190, -INF , !P2 ;  /* 0xff800000beb97808 */ /* 0x002fc40005000000 */
[----:B------:R-:W-:Y:S01]  /*27b0*/  ISETP.GT.AND P2, PT, R188, 0x10, PT ;  /* 0x00000010bc00780c */ /* 0x000fe20003f44270 */
[----:B------:R-:W-:Y:S01]  /*27c0*/  FFMA.FTZ R223, R184, UR41, -R223 ;  /* 0x00000029b8df7c23 */ /* 0x000fe200080108df */
[----:B------:R-:W-:Y:S01]  /*27d0*/  ISETP.GT.AND P6, PT, R188, 0x19, PT ;  /* 0x00000019bc00780c */ /* 0x000fe20003fc4270 */
[----:B------:R-:W-:Y:S01]  /*27e0*/  FFMA.FTZ R216, R185, UR41, -R222 ;  /* 0x00000029b9d87c23 */ /* 0x000fe200080108de */
[----:B------:R-:W-:Y:S01]  /*27f0*/  FSEL R185, R194, -INF , !P2 ;  /* 0xff800000c2b97808 */ /* 0x000fe20005000000 */
[----:B------:R-:W-:Y:S01]  /*2800*/  MUFU.EX2 R213, R213 ;  /* 0x000000d500d57308 */ /* 0x000fe20000000800 */
[C---:B------:R-:W-:Y:S02]  /*2810*/  ISETP.GT.AND P2, PT, R188.reuse, 0x21, PT ;  /* 0x00000021bc00780c */ /* 0x040fe40003f44270 */
[----:B------:R-:W-:Y:S01]  /*2820*/  ISETP.GT.AND P1, PT, R188, 0x20, PT ;  /* 0x00000020bc00780c */ /* 0x000fe20003f24270 */
[----:B------:R-:W-:Y:S01]  /*2830*/  FFMA.FTZ R217, R185, UR41, -R220 ;  /* 0x00000029b9d97c23 */ /* 0x000fe200080108dc */
[----:B------:R-:W-:-:S02]  /*2840*/  FSEL R187, R198, -INF , !P5 ;  /* 0xff800000c6bb7808 */ /* 0x000fc40006800000 */
[----:B------:R-:W-:Y:S01]  /*2850*/  FSEL R192, R203, -INF , !P2 ;  /* 0xff800000cbc07808 */ /* 0x000fe20005000000 */
[----:B------:R-:W-:Y:S01]  /*2860*/  MUFU.EX2 R216, R216 ;  /* 0x000000d800d87308 */ /* 0x000fe20000000800 */
[----:B------:R-:W-:Y:S02]  /*2870*/  ISETP.GT.AND P4, PT, R188, 0x29, PT ;  /* 0x00000029bc00780c */ /* 0x000fe40003f84270 */
[----:B------:R-:W-:Y:S02]  /*2880*/  FSEL R190, R199, -INF , !P6 ;  /* 0xff800000c7be7808 */ /* 0x000fe40007000000 */
[----:B--2---:R-:W-:Y:S02]  /*2890*/  FSEL R189, R202, -INF , !P1 ;  /* 0xff800000cabd7808 */ /* 0x004fe40004800000 */
[----:B------:R-:W-:Y:S01]  /*28a0*/  ISETP.GT.AND P5, PT, R188, 0x30, PT ;  /* 0x00000030bc00780c */ /* 0x000fe20003fa4270 */
[----:B------:R-:W-:Y:S01]  /*28b0*/  FFMA.FTZ R219, R190, UR41, -R219 ;  /* 0x00000029bedb7c23 */ /* 0x000fe200080108db */
[C---:B------:R-:W-:Y:S01]  /*28c0*/  ISETP.GT.AND P6, PT, R188.reuse, 0x31, PT ;  /* 0x00000031bc00780c */ /* 0x040fe20003fc4270 */
[----:B------:R-:W-:Y:S01]  /*28d0*/  FFMA.FTZ R203, R189, UR41, -R18 ;  /* 0x00000029bdcb7c23 */ /* 0x000fe20008010812 */
[----:B------:R-:W-:Y:S01]  /*28e0*/  FSEL R194, R207, -INF , !P4 ;  /* 0xff800000cfc27808 */ /* 0x000fe20006000000 */
[----:B------:R-:W-:Y:S01]  /*28f0*/  MUFU.EX2 R220, R223 ;  /* 0x000000df00dc7308 */ /* 0x000fe20000000800 */
[----:B------:R-:W-:-:S02]  /*2900*/  ISETP.GT.AND P1, PT, R188, 0x38, PT ;  /* 0x00000038bc00780c */ /* 0x000fc40003f24270 */
[----:B------:R-:W-:Y:S01]  /*2910*/  ISETP.GT.AND P2, PT, R188, 0x39, PT ;  /* 0x00000039bc00780c */ /* 0x000fe20003f44270 */
[----:B------:R-:W-:Y:S01]  /*2920*/  FFMA.FTZ R194, R194, UR41, -R21 ;  /* 0x00000029c2c27c23 */ /* 0x000fe20008010815 */
[----:B------:R-:W-:Y:S02]  /*2930*/  FSEL R193, R210, -INF , !P5 ;  /* 0xff800000d2c17808 */ /* 0x000fe40006800000 */
[----:B------:R-:W-:Y:S01]  /*2940*/  FSEL R198, R211, -INF , !P6 ;  /* 0xff800000d3c67808 */ /* 0x000fe20007000000 */
[----:B------:R-:W-:Y:S01]  /*2950*/  MUFU.EX2 R203, R203 ;  /* 0x000000cb00cb7308 */ /* 0x000fe20000000800 */
[----:B------:R-:W-:Y:S01]  /*2960*/  FSEL R199, R214, -INF , !P1 ;  /* 0xff800000d6c77808 */ /* 0x000fe20004800000 */
[----:B------:R-:W-:Y:S01]  /*2970*/  FFMA.FTZ R196, R193, UR41, -R16 ;  /* 0x00000029c1c47c23 */ /* 0x000fe20008010810 */
[----:B------:R-:W-:Y:S01]  /*2980*/  FSEL R210, R215, -INF , !P2 ;  /* 0xff800000d7d27808 */ /* 0x000fe20005000000 */
[----:B------:R-:W-:Y:S02]  /*2990*/  FFMA.FTZ R198, R198, UR41, -R17 ;  /* 0x00000029c6c67c23 */ /* 0x000fe40008010811 */
[----:B------:R-:W-:-:S02]  /*29a0*/  FFMA.FTZ R199, R199, UR41, -R22 ;  /* 0x00000029c7c77c23 */ /* 0x000fc40008010816 */
[----:B------:R-:W-:Y:S01]  /*29b0*/  MUFU.EX2 R217, R217 ;  /* 0x000000d900d97308 */ /* 0x000fe20000000800 */
[----:B------:R-:W-:Y:S02]  /*29c0*/  WARPGROUP.DEPBAR.LE gsb0, 0x0 ;  /* 0x00008000000079c5 */ /* 0x000fe40000010000 */
[----:B------:R-:W-:-:S05]  /*29d0*/  WARPGROUP.ARRIVE ;  /* 0x00000000000079c5 */ /* 0x000fca0000000000 */
[----:B------:R-:W-:Y:S01]  /*29e0*/  MUFU.EX2 R14, R14 ;  /* 0x0000000e000e7308 */ /* 0x000fe20000000800 */
[----:B------:R-:W-:Y:S01]  /*29f0*/  HGMMA.64x64x16.F32.BF16 R152, gdesc[UR8], R152, gsb0 ;  /* 0x00e00000089879f0 */ /* 0x000fe20008001898 */
[----:B------:R-:W-:Y:S02]  /*2a00*/  UIADD3 UR10, UR5, 0x6, URZ ;  /* 0x00000006050a7890 */ /* 0x000fe4000fffe03f */
[----:B------:R-:W-:-:S04]  /*2a10*/  UIADD3 UR8, UR6, 0x6, URZ ;  /* 0x0000000606087890 */ /* 0x000fc8000fffe03f */
[----:B------:R-:W-:Y:S01]  /*2a20*/  MUFU.EX2 R15, R15 ;  /* 0x0000000f000f7308 */ /* 0x000fe20000000800 */
[----:B------:R-:W-:Y:S01]  /*2a30*/  UMOV UR11, 0x40000040 ;  /* 0x40000040000b7882 */ /* 0x000fe20000000000 */
[----:B------:R-:W-:-:S06]  /*2a40*/  UMOV UR9, 0x40000040 ;  /* 0x4000004000097882 */ /* 0x000fcc0000000000 */
[----:B------:R-:W-:Y:S08]  /*2a50*/  MUFU.EX2 R200, R200 ;  /* 0x000000c800c87308 */ /* 0x000ff00000000800 */
[----:B------:R-:W-:Y:S08]  /*2a60*/  MUFU.EX2 R201, R201 ;  /* 0x000000c900c97308 */ /* 0x000ff00000000800 */
[----:B------:R-:W-:Y:S08]  /*2a70*/  MUFU.EX2 R204, R204 ;  /* 0x000000cc00cc7308 */ /* 0x000ff00000000800 */
[----:B------:R-:W-:Y:S08]  /*2a80*/  MUFU.EX2 R205, R205 ;  /* 0x000000cd00cd7308 */ /* 0x000ff00000000800 */
[----:B------:R-:W1:Y:S01]  /*2a90*/  MUFU.EX2 R208, R208 ;  /* 0x000000d000d07308 */ /* 0x000e620000000800 */
        /* <DEDUP_REMOVED lines=26> */
[----:B------:R-:W-:Y:S01]  /*2c40*/  R2UR UR6, R186 ;  /* 0x00000000ba0672ca */ /* 0x000fe200000e0000 */
[----:B------:R-:W-:Y:S01]  /*2c50*/  UMOV UR11, 0x40000040 ;  /* 0x40000040000b7882 */ /* 0x000fe20000000000 */
[----:B------:R-:W-:Y:S01]  /*2c60*/  UMOV UR9, 0x40000040 ;  /* 0x4000004000097882 */ /* 0x000fe20000000000 */
[----:B------:R-:W-:Y:S01]  /*2c70*/  FSEL R186, R195, -INF , !P3 ;  /* 0xff800000c3ba7808 */ /* 0x000fe20005800000 */
[----:B------:R-:W-:Y:S01]  /*2c80*/  FFMA.FTZ R195, R187, UR41, -R218 ;  /* 0x00000029bbc37c23 */ /* 0x000fe200080108da */
[----:B------:R-:W-:Y:S01]  /*2c90*/  ISETP.GT.AND P3, PT, R188, 0x28, PT ;  /* 0x00000028bc00780c */ /* 0x000fe20003f64270 */
[----:B------:R-:W-:-:S02]  /*2ca0*/  FFMA.FTZ R218, R192, UR41, -R19 ;  /* 0x00000029c0da7c23 */ /* 0x000fc40008010813 */
[----:B------:R-:W-:Y:S01]  /*2cb0*/  FFMA.FTZ R221, R186, UR41, -R221 ;  /* 0x00000029badd7c23 */ /* 0x000fe200080108dd */
[----:B------:R-:W-:Y:S01]  /*2cc0*/  FSEL R19, R206, -INF , !P3 ;  /* 0xff800000ce137808 */ /* 0x000fe20005800000 */
[----:B------:R-:W2:Y:S04]  /*2cd0*/  MUFU.EX2 R22, R218 ;  /* 0x000000da00167308 */ /* 0x000ea80000000800 */
[----:B------:R-:W-:-:S04]  /*2ce0*/  FFMA.FTZ R206, R19, UR41, -R20 ;  /* 0x0000002913ce7c23 */ /* 0x000fc80008010814 */
[----:B------:R3:W-:Y:S08]  /*2cf0*/  MUFU.EX2 R18, R195 ;  /* 0x000000c300127308 */ /* 0x0007f00000000800 */
[----:B------:R-:W5:Y:S01]  /*2d00*/  MUFU.EX2 R202, R221 ;  /* 0x000000dd00ca7308 */ /* 0x000f620000000800 */
[----:B---3--:R-:W-:-:S07]  /*2d10*/  FFMA.FTZ R195, R210, UR41, -R23 ;  /* 0x00000029d2c37c23 */ /* 0x008fce0008010817 */
[----:B------:R-:W3:Y:S08]  /*2d20*/  MUFU.EX2 R19, R219 ;  /* 0x000000db00137308 */ /* 0x000ef00000000800 */
[----:B------:R1:W3:Y:S02]  /*2d30*/  MUFU.EX2 R23, R206 ;  /* 0x000000ce00177308 */ /* 0x0002e40000000800 */
[----:B-1----:R-:W-:Y:S01]  /*2d40*/  F2FP.BF16.F32.PACK_AB R206, R208, R209 ;  /* 0x000000d1d0ce723e */ /* 0x002fe200000010ff */
[----:B------:R-:W-:-:S02]  /*2d50*/  WARPGROUP.DEPBAR.LE gsb0, 0x0 ;  /* 0x00008000000079c5 */ /* 0x000fc40000010000 */
        /* <DEDUP_REMOVED lines=9> */
[----:B------:R-:W2:Y:S04]  /*2df0*/  LDS.64 R186, [R224+0x28220] ;  /* 0x02822000e0ba7984 */ /* 0x000ea80000000a00 */
[----:B------:R-:W5:Y:S04]  /*2e00*/  LDS.64 R188, [R224+0x28240] ;  /* 0x02824000e0bc7984 */ /* 0x000f680000000a00 */
[----:B------:R-:W3:Y:S04]  /*2e10*/  LDS.64 R190, [R224+0x28260] ;  /* 0x02826000e0be7984 */ /* 0x000ee80000000a00 */
[----:B------:R-:W3:Y:S04]  /*2e20*/  LDS.64 R20, [R224+0x28280] ;  /* 0x02828000e0147984 */ /* 0x000ee80000000a00 */
[----:B------:R-:W3:Y:S04]  /*2e30*/  LDS.64 R192, [R224+0x282a0] ;  /* 0x0282a000e0c07984 */ /* 0x000ee80000000a00 */
[----:B------:R-:W3:Y:S04]  /*2e40*/  LDS.64 R16, [R224+0x282c0] ;  /* 0x0282c000e0107984 */ /* 0x000ee80000000a00 */
        /* <DEDUP_REMOVED lines=21> */
[----:B------:R-:W-:Y:S01]  /*2fa0*/  FADD.FTZ R167, R172, -R192 ;  /* 0x800000c0aca77221 */ /* 0x000fe20000010000 */
[----:B------:R2:W3:Y:S01]  /*2fb0*/  MUFU.EX2 R20, R196 ;  /* 0x000000c400147308 */ /* 0x0004e20000000800 */
[----:B------:R-:W-:Y:S01]  /*2fc0*/  FMUL.FTZ R21, R22, R21 ;  /* 0x0000001516157220 */ /* 0x000fe20000410000 */
[----:B------:R-:W-:Y:S01]  /*2fd0*/  FMUL.FTZ R170, R203, R170 ;  /* 0x000000aacbaa7220 */ /* 0x000fe20000410000 */
[--C-:B------:R-:W-:Y:S01]  /*2fe0*/  FADD.FTZ R169, R176, -R16.reuse ;  /* 0x80000010b0a97221 */ /* 0x100fe20000010000 */
[----:B------:R-:W-:Y:S01]  /*2ff0*/  FADD.FTZ R171, R178, -R16 ;  /* 0x80000010b2ab7221 */ /* 0x000fe20000010000 */
[--C-:B------:R-:W-:Y:S01]  /*3000*/  FADD.FTZ R16, R177, -R17.reuse ;  /* 0x80000011b1107221 */ /* 0x100fe20000010000 */
[----:B------:R-:W-:Y:S01]  /*3010*/  FADD.FTZ R172, R179, -R17 ;  /* 0x80000011b3ac7221 */ /* 0x000fe20000010000 */
[----:B------:R-:W-:Y:S01]  /*3020*/  FADD.FTZ R159, R159, -R187 ;  /* 0x800000bb9f9f7221 */ /* 0x000fe20000010000 */
[----:B------:R5:W3:Y:S01]  /*3030*/  MUFU.EX2 R17, R198 ;  /* 0x000000c600117308 */ /* 0x000ae20000000800 */
[----:B--2---:R-:W-:Y:S01]  /*3040*/  FMUL.FTZ R196, R6, R197 ;  /* 0x000000c506c47220 */ /* 0x004fe20000410000 */
[----:B------:R-:W-:Y:S01]  /*3050*/  FMUL.FTZ R197, R212, R207 ;  /* 0x000000cfd4c57220 */ /* 0x000fe20000410000 */
[----:B------:R-:W-:Y:S01]  /*3060*/  FADD.FTZ R162, R162, -R188 ;  /* 0x800000bca2a27221 */ /* 0x000fe20000010000 */
[----:B------:R-:W-:Y:S01]  /*3070*/  FADD.FTZ R163, R163, -R189 ;  /* 0x800000bda3a37221 */ /* 0x000fe20000010000 */
[----:B------:R-:W-:Y:S01]  /*3080*/  FADD.FTZ R174, R174, -R192 ;  /* 0x800000c0aeae7221 */ /* 0x000fe20000010000 */
[--C-:B------:R-:W-:Y:S01]  /*3090*/  FADD.FTZ R168, R173, -R193.reuse ;  /* 0x800000c1ada87221 */ /* 0x100fe20000010000 */
[----:B------:R-:W-:Y:S01]  /*30a0*/  FADD.FTZ R175, R175, -R193 ;  /* 0x800000c1afaf7221 */ /* 0x000fe20000010000 */
[----:B------:R-:W2:Y:S01]  /*30b0*/  MUFU.EX2 R207, R199 ;  /* 0x000000c700cf7308 */ /* 0x000ea20000000800 */
[----:B-----5:R-:W-:Y:S01]  /*30c0*/  F2FP.BF16.F32.PACK_AB R198, R158, R153 ;  /* 0x000000999ec6723e */ /* 0x020fe200000010ff */
[--C-:B----4-:R-:W-:Y:S01]  /*30d0*/  FADD.FTZ R180, R180, -R224.reuse ;  /* 0x800000e0b4b47221 */ /* 0x110fe20000010000 */
[----:B------:R-:W-:Y:S01]  /*30e0*/  FMUL.FTZ R173, R7, R152 ;  /* 0x0000009807ad7220 */ /* 0x000fe20000410000 */
[----:B------:R-:W-:Y:S01]  /*30f0*/  FADD.FTZ R182, R182, -R224 ;  /* 0x800000e0b6b67221 */ /* 0x000fe20000010000 */
[--C-:B------:R-:W-:Y:S01]  /*3100*/  FADD.FTZ R181, R181, -R225.reuse ;  /* 0x800000e1b5b57221 */ /* 0x100fe20000010000 */
[----:B------:R-:W-:Y:S01]  /*3110*/  FADD.FTZ R183, R183, -R225 ;  /* 0x800000e1b7b77221 */ /* 0x000fe20000010000 */
[----:B------:R-:W-:Y:S01]  /*3120*/  FMUL.FTZ R154, R213, R154 ;  /* 0x0000009ad59a7220 */ /* 0x000fe20000410000 */
        /* <DEDUP_REMOVED lines=18> */
[----:B-1----:R-:W-:Y:S01]  /*3250*/  FMUL.FTZ R175, R156, R175 ;  /* 0x000000af9caf7220 */ /* 0x002fe20000410000 */
[----:B------:R-:W-:Y:S01]  /*3260*/  FMUL.FTZ R169, R204, R169 ;  /* 0x000000a9cca97220 */ /* 0x000fe20000410000 */
[----:B---3--:R-:W-:Y:S01]  /*3270*/  FMUL.FTZ R171, R20, R171 ;  /* 0x000000ab14ab7220 */ /* 0x008fe20000410000 */
[----:B------:R-:W-:Y:S01]  /*3280*/  FMUL.FTZ R16, R205, R16 ;  /* 0x00000010cd107220 */ /* 0x000fe20000410000 */
[----:B------:R-:W-:Y:S01]  /*3290*/  FMUL.FTZ R172, R17, R172 ;  /* 0x000000ac11ac7220 */ /* 0x000fe20000410000 */
[----:B------:R-:W-:Y:S01]  /*32a0*/  FMUL.FTZ R180, R209, R180 ;  /* 0x000000b4d1b47220 */ /* 0x000fe20000410000 */
[----:B--2---:R-:W-:Y:S01]  /*32b0*/  FMUL.FTZ R182, R207, R182 ;  /* 0x000000b6cfb67220 */ /* 0x004fe20000410000 */
[----:B------:R-:W-:Y:S01]  /*32c0*/  FMUL.FTZ R181, R208, R181 ;  /* 0x000000b5d0b57220 */ /* 0x000fe20000410000 */
[----:B----4-:R-:W-:Y:S01]  /*32d0*/  FMUL.FTZ R183, R158, R183 ;  /* 0x000000b79eb77220 */ /* 0x010fe20000410000 */
[----:B------:R-:W-:Y:S01]  /*32e0*/  F2FP.BF16.F32.PACK_AB R196, R173, R196 ;  /* 0x000000c4adc4723e */ /* 0x000fe200000010ff */
[----:B------:R-:W-:Y:S01]  /*32f0*/  IMAD R21, R21, 0x2, R228 ;  /* 0x0000000215157824 */ /* 0x000fe200078e02e4 */
[----:B------:R-:W-:-:S02]  /*3300*/  F2FP.BF16.F32.PACK_AB R197, R154, R197 ;  /* 0x000000c59ac5723e */ /* 0x000fc400000010ff */
[----:B------:R-:W-:Y:S02]  /*3310*/  F2FP.BF16.F32.PACK_AB R199, R152, R155 ;  /* 0x0000009b98c7723e */ /* 0x000fe400000010ff */
[----:B------:R-:W-:Y:S02]  /*3320*/  F2FP.BF16.F32.PACK_AB R192, R160, R157 ;  /* 0x0000009da0c0723e */ /* 0x000fe400000010ff */
[----:B------:R-:W-:Y:S01]  /*3330*/  F2FP.BF16.F32.PACK_AB R193, R163, R162 ;  /* 0x000000a2a3c1723e */ /* 0x000fe200000010ff */
[----:B------:R1:W-:Y:S01]  /*3340*/  STSM.16.MT88.4 [R21+0x28800], R196 ;  /* 0x028800c415007844 */ /* 0x0003e20000004200 */
[----:B------:R-:W-:Y:S02]  /*3350*/  F2FP.BF16.F32.PACK_AB R194, R184, R185 ;  /* 0x000000b9b8c2723e */ /* 0x000fe400000010ff */
[----:B------:R-:W-:Y:S02]  /*3360*/  F2FP.BF16.F32.PACK_AB R195, R164, R161 ;  /* 0x000000a1a4c3723e */ /* 0x000fe400000010ff */
[----:B------:R-:W-:-:S02]  /*3370*/  F2FP.BF16.F32.PACK_AB R188, R166, R165 ;  /* 0x000000a5a6bc723e */ /* 0x000fc400000010ff */
[----:B------:R-:W-:Y:S01]  /*3380*/  F2FP.BF16.F32.PACK_AB R190, R168, R167 ;  /* 0x000000a7a8be723e */ /* 0x000fe200000010ff */
[----:B------:R1:W-:Y:S01]  /*3390*/  STSM.16.MT88.4 [R21+0x29000], R192 ;  /* 0x029000c015007844 */ /* 0x0003e20000004200 */
[----:B------:R-:W-:Y:S02]  /*33a0*/  F2FP.BF16.F32.PACK_AB R191, R175, R174 ;  /* 0x000000aeafbf723e */ /* 0x000fe400000010ff */
[----:B------:R-:W-:Y:S02]  /*33b0*/  F2FP.BF16.F32.PACK_AB R184, R16, R169 ;  /* 0x000000a910b8723e */ /* 0x000fe400000010ff */
[----:B------:R-:W-:Y:S01]  /*33c0*/  F2FP.BF16.F32.PACK_AB R185, R172, R171 ;  /* 0x000000abacb9723e */ /* 0x000fe200000010ff */
[----:B------:R1:W-:Y:S01]  /*33d0*/  STSM.16.MT88.4 [R21+0x29800], R188 ;  /* 0x029800bc15007844 */ /* 0x0003e20000004200 */
[----:B------:R-:W-:Y:S02]  /*33e0*/  F2FP.BF16.F32.PACK_AB R186, R181, R180 ;  /* 0x000000b4b5ba723e */ /* 0x000fe400000010ff */
[----:B------:R-:W-:-:S02]  /*33f0*/  F2FP.BF16.F32.PACK_AB R187, R183, R182 ;  /* 0x000000b6b7bb723e */ /* 0x000fc400000010ff */
[----:B------:R-:W-:Y:S01]  /*3400*/  F2FP.BF16.F32.PACK_AB R152, R7, R6 ;  /* 0x000000060798723e */ /* 0x000fe200000010ff */
[----:B------:R-:W-:Y:S01]  /*3410*/  IMAD R7, R226, 0x4000, R228 ;  /* 0x00004000e2077824 */ /* 0x000fe200078e02e4 */
[----:B------:R-:W-:Y:S01]  /*3420*/  F2FP.BF16.F32.PACK_AB R154, R9, R8 ;  /* 0x00000008099a723e */ /* 0x000fe200000010ff */
[----:B------:R1:W-:Y:S01]  /*3430*/  STSM.16.MT88.4 [R21+0x2a000], R184 ;  /* 0x02a000b815007844 */ /* 0x0003e20000004200 */
[----:B------:R-:W-:Y:S02]  /*3440*/  F2FP.BF16.F32.PACK_AB R153, R213, R212 ;  /* 0x000000d4d599723e */ /* 0x000fe400000010ff */
[----:B------:R-:W-:Y:S02]  /*3450*/  F2FP.BF16.F32.PACK_AB R155, R220, R216 ;  /* 0x000000d8dc9b723e */ /* 0x000fe400000010ff */
[----:B------:R-:W-:Y:S02]  /*3460*/  F2FP.BF16.F32.PACK_AB R204, R205, R204 ;  /* 0x000000cccdcc723e */ /* 0x000fe400000010ff */
[----:B------:R-:W-:Y:S01]  /*3470*/  WARPGROUP.ARRIVE ;  /* 0x00000000000079c5 */ /* 0x000fe20000000000 */
[----:B------:R-:W-:-:S02]  /*3480*/  F2FP.BF16.F32.PACK_AB R205, R17, R20 ;  /* 0x0000001411cd723e */ /* 0x000fc400000010ff */
[----:B------:R-:W-:Y:S02]  /*3490*/  F2FP.BF16.F32.PACK_AB R207, R158, R207 ;  /* 0x000000cf9ecf723e */ /* 0x000fe400000010ff */
[----:B------:R-:W-:Y:S01]  /*34a0*/  SHF.R.U32.HI R6, RZ, 0x4, R230 ;  /* 0x00000004ff067819 */ /* 0x000fe200000116e6 */
[----:B------:R-:W-:Y:S01]  /*34b0*/  HGMMA.64x128x16.F32.BF16 R88, R152, gdesc[UR4].tnspB, R88, gsb0 ;  /* 0x41e0000498587df0 */ /* 0x000fe20008001858 */
[----:B------:R-:W-:Y:S01]  /*34c0*/  UIADD3 UR6, UR6, 0x180, URZ ;  /* 0x0000018006067890 */ /* 0x000fe2000fffe03f */
[----:B------:R-:W-:Y:S02]  /*34d0*/  R2UR UR7, R7 ;  /* 0x00000000070772ca */ /* 0x000fe400000e0000 */
        /* <DEDUP_REMOVED lines=90> */
[----:B-1----:R-:W-:Y:S05]  /*3a80*/  @!P0 BRA `(.L_x_2419) ;  /* 0x0000000000048947 */ /* 0x002fea0003800000 */
[----:B------:R-:W-:Y:S01]  /*3a90*/  BPT.TRAP 0x1 ;  /* 0x000000040000795c */ /* 0x000fe20000300000 */
.L_x_2419:
        /* <DEDUP_REMOVED lines=49> */
.L_x_2420:
        /* <DEDUP_REMOVED lines=78> */
.L_x_2403:
        /* <DEDUP_REMOVED lines=23> */
.L_x_2423:
        /* <DEDUP_REMOVED lines=20> */
.L_x_2424:
        /* <DEDUP_REMOVED lines=18> */
.L_x_2425:
        /* <DEDUP_REMOVED lines=18> */
.L_x_2426:
        /* <DEDUP_REMOVED lines=126> */
[----:B------:R-:W-:Y:S01]  /*4f60*/  ULDC.64 UR6, c[0x0][0x198] ;  /* 0x0000660000067ab9 */ /* 0x000fe20000000a00 */
[----:B------:R-:W-:Y:S02]  /*4f70*/  UIADD3 UR40, UR37, 0x8000, URZ ;  /* 0x0000800025287890 */ /* 0x000fe4000fffe03f */
[----:B------:R-:W-:Y:S02]  /*4f80*/  UIADD3 UR4, UP0, UR6, 0x770, URZ ;  /* 0x0000077006047890 */ /* 0x000fe4000ff1e03f */
[----:B------:R-:W-:Y:S02]  /*4f90*/  USHF.L.U32 UR42, UR36, 0x7, URZ ;  /* 0x00000007242a7899 */ /* 0x000fe4000800063f */
[----:B------:R-:W-:Y:S02]  /*4fa0*/  UIADD3.X UR5, URZ, UR7, URZ, UP0, !UPT ;  /* 0x000000073f057290 */ /* 0x000fe400087fe43f */
[----:B------:R-:W-:Y:S02]  /*4fb0*/  UIADD3 UR6, UP0, UR6, 0x670, URZ ;  /* 0x0000067006067890 */ /* 0x000fe4000ff1e03f */
[----:B------:R-:W-:-:S02]  /*4fc0*/  UIADD3 UR16, UR37, 0xc000, URZ ;  /* 0x0000c00025107890 */ /* 0x000fc4000fffe03f */
[----:B------:R-:W-:Y:S02]  /*4fd0*/  UIADD3.X UR7, URZ, UR7, URZ, UP0, !UPT ;  /* 0x000000073f077290 */ /* 0x000fe400087fe43f */
[----:B------:R-:W-:Y:S01]  /*4fe0*/  UIADD3 UR8, UR37, 0x4000, URZ ;  /* 0x0000400025087890 */ /* 0x000fe2000fffe03f */
[----:B------:R-:W-:Y:S01]  /*4ff0*/  UMOV UR41, URZ ;  /* 0x0000003f00297c82 */ /* 0x000fe20008000000 */
[----:B------:R-:W-:Y:S01]  /*5000*/  UMOV UR17, 0x40 ;  /* 0x0000004000117882 */ /* 0x000fe20000000000 */
[----:B------:R-:W-:Y:S01]  /*5010*/  UMOV UR19, UR43 ;  /* 0x0000002b00137c82 */ /* 0x000fe20008000000 */
[----:B------:R-:W-:Y:S01]  /*5020*/  UMOV UR20, UR44 ;  /* 0x0000002c00147c82 */ /* 0x000fe20008000000 */
[----:B------:R-:W-:Y:S01]  /*5030*/  UMOV UR18, UR42 ;  /* 0x0000002a00127c82 */ /* 0x000fe20008000000 */
[----:B------:R1:W-:Y:S01]  /*5040*/  UTMASTG.4D [UR40], [UR4] ;  /* 0x00000028040073b5 */ /* 0x0003e20008018000 */
[----:B------:R-:W-:Y:S01]  /*5050*/  UMOV UR9, 0x40 ;  /* 0x0000004000097882 */ /* 0x000fe20000000000 */
[----:B------:R-:W-:Y:S01]  /*5060*/  UMOV UR11, UR43 ;  /* 0x0000002b000b7c82 */ /* 0x000fe20008000000 */
[----:B------:R-:W-:Y:S01]  /*5070*/  UMOV UR12, UR44 ;  /* 0x0000002c000c7c82 */ /* 0x000fe20008000000 */
[----:B------:R-:W-:Y:S01]  /*5080*/  UMOV UR10, UR42 ;  /* 0x0000002a000a7c82 */ /* 0x000fe20008000000 */
[----:B------:R3:W-:Y:S01]  /*5090*/  UTMASTG.4D [UR16], [UR4] ;  /* 0x00000010040073b5 */ /* 0x0007e20008018000 */
[----:B-1----:R-:W-:-:S02]  /*50a0*/  UMOV UR40, UR37 ;  /* 0x0000002500287c82 */ /* 0x002fc40008000000 */
[----:B------:R3:W-:Y:S01]  /*50b0*/  UTMASTG.4D [UR40], [UR6] ;  /* 0x00000028060073b5 */ /* 0x0007e20008018000 */
[----:B------:R3:W-:Y:S02]  /*50c0*/  UTMASTG.4D [UR8], [UR6] ;  /* 0x00000008060073b5 */ /* 0x0007e40008018000 */
[----:B---3--:R0:W-:Y:S02]  /*50d0*/  UTMACMDFLUSH ;  /* 0x00000000000079b7 */ /* 0x0081e40000000000 */
.L_x_2428:
[----:B------:R-:W-:Y:S05]  /*50e0*/  BSYNC B0 ;  /* 0x0000000000007941 */ /* 0x000fea0003800000 */
.L_x_2427:
[----:B------:R-:W-:-:S04]  /*50f0*/  DEPBAR.LE SB0, 0x0 ;  /* 0x000080000000791a */ /* 0x000fc80000000000 */
[----:B------:R-:W-:Y:S05]  /*5100*/  BRA `(.L_x_2402) ;  /* 0x0000004400687947 */ /* 0x000fea0003800000 */
.L_x_2422:
[----:B------:R-:W1:Y:S01]  /*5110*/  S2R R0, SR_TID.X ;  /* 0x0000000000007919 */ /* 0x000e620000002100 */
[----:B------:R-:W2:Y:S01]  /*5120*/  LDC.64 R2, c[0x0][0x820] ;  /* 0x00020800ff027b82 */ /* 0x000ea20000000a00 */
[----:B------:R-:W-:Y:S01]  /*5130*/  ULDC.64 UR4, c[0x0][0x808] ;  /* 0x0002020000047ab9 */ /* 0x000fe20000000a00 */
[----:B------:R-:W-:Y:S01]  /*5140*/  USHF.R.S32.HI UR10, URZ, 0x1f, UR43 ;  /* 0x0000001f3f0a7899 */ /* 0x000fe2000801142b */
[----:B------:R-:W-:Y:S01]  /*5150*/  BSSY B0, `(.L_x_2429) ;  /* 0x0000030000007945 */ /* 0x000fe20003800000 */
[----:B------:R-:W-:Y:S02]  /*5160*/  UIMAD UR4, UR36, -0x80, UR4 ;  /* 0xffffff80240478a4 */ /* 0x000fe4000f8e0204 */
[----:B------:R-:W-:Y:S02]  /*5170*/  USHF.R.S32.HI UR11, URZ, 0x1f, UR44 ;  /* 0x0000001f3f0b7899 */ /* 0x000fe4000801142c */
[----:B------:R-:W3:Y:S01]  /*5180*/  LDC.64 R10, c[0x0][0x828] ;  /* 0x00020a00ff0a7b82 */ /* 0x000ee20000000a00 */
[----:B------:R-:W-:-:S07]  /*5190*/  ULDC.64 UR6, c[0x0][0x208] ;  /* 0x0000820000067ab9 */ /* 0x000fce0000000a00 */
[----:B------:R-:W4:Y:S08]  /*51a0*/  LDC.64 R16, c[0x0][0x850] ;  /* 0x00021400ff107b82 */ /* 0x000f300000000a00 */
[----:B------:R-:W4:Y:S01]  /*51b0*/  LDC.64 R18, c[0x0][0x858] ;  /* 0x00021600ff127b82 */ /* 0x000f220000000a00 */
[----:B-1----:R-:W-:-:S05]  /*51c0*/  VIADD R5, R0, 0xffffff80 ;  /* 0xffffff8000057836 */ /* 0x002fca0000000000 */
[----:B------:R-:W-:-:S04]  /*51d0*/  SHF.R.S32.HI R0, RZ, 0x1f, R5 ;  /* 0x0000001fff007819 */ /* 0x000fc80000011405 */
[----:B------:R-:W-:-:S04]  /*51e0*/  LEA.HI R4, R0, R5, RZ, 0x4 ;  /* 0x0000000500047211 */ /* 0x000fc800078f20ff */
[----:B------:R-:W-:Y:S02]  /*51f0*/  LOP3.LUT R0, R4, 0x1ffffff0, RZ, 0xc0, !PT ;  /* 0x1ffffff004007812 */ /* 0x000fe400078ec0ff */
[----:B------:R-:W-:-:S03]  /*5200*/  SHF.R.S32.HI R4, RZ, 0x4, R4 ;  /* 0x00000004ff047819 */ /* 0x000fc60000011404 */
[----:B------:R-:W-:Y:S01]  /*5210*/  IMAD.IADD R0, R5, 0x1, -R0 ;  /* 0x0000000105007824 */ /* 0x000fe200078e0a00 */
[C---:B------:R-:W-:Y:S01]  /*5220*/  ISETP.GE.AND P6, PT, R4.reuse, UR4, PT ;  /* 0x0000000404007c0c */ /* 0x040fe2000bfc6270 */
[----:B------:R-:W-:Y:S02]  /*5230*/  VIADD R5, R4, 0x10 ;  /* 0x0000001004057836 */ /* 0x000fe40000000000 */
[----:B------:R-:W-:Y:S02]  /*5240*/  IMAD.SHL.U32 R6, R0, 0x8, RZ ;  /* 0x0000000800067824 */ /* 0x000fe400078e00ff */
[----:B--2---:R-:W-:Y:S01]  /*5250*/  IMAD R0, R2, UR10, RZ ;  /* 0x0000000a02007c24 */ /* 0x004fe2000f8e02ff */
[----:B------:R-:W-:Y:S01]  /*5260*/  ISETP.GE.AND P5, PT, R5, UR4, PT ;  /* 0x0000000405007c0c */ /* 0x000fe2000bfa6270 */
[----:B------:R-:W-:Y:S01]  /*5270*/  VIADD R9, R4, 0x40 ;  /* 0x0000004004097836 */ /* 0x000fe20000000000 */
[----:B------:R-:W-:Y:S01]  /*5280*/  SHF.R.S32.HI R7, RZ, 0x1f, R6 ;  /* 0x0000001fff077819 */ /* 0x000fe20000011406 */
[----:B------:R-:W-:Y:S01]  /*5290*/  IMAD R5, R3, UR43, R0 ;  /* 0x0000002b03057c24 */ /* 0x000fe2000f8e0200 */
[----:B------:R-:W-:Y:S01]  /*52a0*/  ISETP.GE.OR P4, PT, R6, UR5, P6 ;  /* 0x0000000506007c0c */ /* 0x000fe2000b786670 */
[----:B------:R-:W-:Y:S01]  /*52b0*/  VIADD R0, R4, 0x20 ;  /* 0x0000002004007836 */ /* 0x000fe20000000000 */
[----:B------:R-:W-:Y:S01]  /*52c0*/  ISETP.GE.AND P2, PT, R9, UR4, PT ;  /* 0x0000000409007c0c */ /* 0x000fe2000bf46270 */
[----:B------:R-:W-:Y:S01]  /*52d0*/  IMAD.WIDE.U32 R2, R2, UR43, R6 ;  /* 0x0000002b02027c25 */ /* 0x000fe2000f8e0006 */
[----:B------:R-:W-:-:S02]  /*52e0*/  ISETP.GE.OR P3, PT, R6, UR5, P5 ;  /* 0x0000000506007c0c */ /* 0x000fc4000af66670 */
[----:B------:R-:W-:Y:S01]  /*52f0*/  ISETP.GE.AND P0, PT, R0, UR4, PT ;  /* 0x0000000400007c0c */ /* 0x000fe2000bf06270 */
[----:B------:R-:W-:Y:S01]  /*5300*/  IMAD.IADD R3, R3, 0x1, R5 ;  /* 0x0000000103037824 */ /* 0x000fe200078e0205 */
[----:B------:R-:W-:Y:S01]  /*5310*/  SHF.R.S32.HI R5, RZ, 0x1f, R4 ;  /* 0x0000001fff057819 */ /* 0x000fe20000011404 */
[----:B---3--:R-:W-:Y:S02]  /*5320*/  IMAD R0, R10, UR11, RZ ;  /* 0x0000000b0a007c24 */ /* 0x008fe4000f8e02ff */
[----:B------:R-:W-:Y:S02]  /*5330*/  VIADD R8, R4, 0x30 ;  /* 0x0000003004087836 */ /* 0x000fe40000000000 */
[----:B------:R-:W-:Y:S02]  /*5340*/  IMAD.U32 R9, RZ, RZ, UR36 ;  /* 0x00000024ff097e24 */ /* 0x000fe4000f8e00ff */
[----:B------:R-:W-:Y:S01]  /*5350*/  IMAD R11, R11, UR44, R0 ;  /* 0x0000002c0b0b7c24 */ /* 0x000fe2000f8e0200 */
[----:B------:R-:W-:Y:S01]  /*5360*/  ISETP.GE.AND P1, PT, R8, UR4, PT ;  /* 0x0000000408007c0c */ /* 0x000fe2000bf26270 */
[----:B------:R-:W-:-:S04]  /*5370*/  IMAD.WIDE.U32 R14, R10, UR44, R2 ;  /* 0x0000002c0a0e7c25 */ /* 0x000fc8000f8e0002 */
[----:B------:R-:W-:-:S04]  /*5380*/  IMAD.WIDE R2, R9, 0x80, R4 ;  /* 0x0000008009027825 */ /* 0x000fc800078e0204 */
[----:B------:R-:W-:Y:S01]  /*5390*/  IMAD.IADD R11, R15, 0x1, R11 ;  /* 0x000000010f0b7824 */ /* 0x000fe200078e020b */
[----:B----4-:R-:W-:Y:S06]  /*53a0*/  @P4 BRA `(.L_x_2430) ;  /* 0x0000000000284947 */ /* 0x010fec0003800000 */
        /* <DEDUP_REMOVED lines=10> */
.L_x_2430:
[----:B------:R-:W-:Y:S05]  /*5450*/  BSYNC B0 ;  /* 0x0000000000007941 */ /* 0x000fea0003800000 */
.L_x_2429:
[----:B------:R-:W-:Y:S01]  /*5460*/  BSSY B0, `(.L_x_2431) ;  /* 0x0000010000007945 */ /* 0x000fe20003800000 */
[----:B------:R-:W-:-:S03]  /*5470*/  ISETP.GE.OR P4, PT, R6, UR5, P0 ;  /* 0x0000000506007c0c */ /* 0x000fc60008786670 */
        /* <DEDUP_REMOVED lines=14> */
.L_x_2432:
[----:B------:R-:W-:Y:S05]  /*5560*/  BSYNC B0 ;  /* 0x0000000000007941 */ /* 0x000fea0003800000 */
.L_x_2431:
[----:B------:R-:W-:Y:S01]  /*5570*/  BSSY B0, `(.L_x_2433) ;  /* 0x0000010000007945 */ /* 0x000fe20003800000 */
[----:B------:R-:W-:-:S03]  /*5580*/  ISETP.GE.OR P3, PT, R6, UR5, P1 ;  /* 0x0000000506007c0c */ /* 0x000fc60008f66670 */
        /* <DEDUP_REMOVED lines=14> */
.L_x_2434:
[----:B------:R-:W-:Y:S05]  /*5670*/  BSYNC B0 ;  /* 0x0000000000007941 */ /* 0x000fea0003800000 */
.L_x_2433:
[----:B------:R-:W-:Y:S01]  /*5680*/  BSSY B0, `(.L_x_2435) ;  /* 0x0000011000007945 */ /* 0x000fe20003800000 */
[----:B------:R-:W-:Y:S01]  /*5690*/  ISETP.GE.OR P4, PT, R6, UR5, P2 ;  /* 0x0000000506007c0c */ /* 0x000fe20009786670 */
[----:B-123--:R-:W-:Y:S02]  /*56a0*/  VIADD R12, R4, 0x50 ;  /* 0x00000050040c7836 */ /* 0x00efe40000000000 */
        /* <DEDUP_REMOVED lines=14> */
.L_x_2436:
[----:B------:R-:W-:Y:S05]  /*5790*/  BSYNC B0 ;  /* 0x0000000000007941 */ /* 0x000fea0003800000 */
.L_x_2435:
[----:B------:R-:W-:Y:S01]  /*57a0*/  BSSY B0, `(.L_x_2437) ;  /* 0x0000010000007945 */ /* 0x000fe20003800000 */
[----:B------:R-:W-:-:S03]  /*57b0*/  ISETP.GE.AND P3, PT, R12, UR4, PT ;  /* 0x000000040c007c0c */ /* 0x000fc6000bf66270 */
        /* <DEDUP_REMOVED lines=14> */
.L_x_2438:
[----:B------:R-:W-:Y:S05]  /*58a0*/  BSYNC B0 ;  /* 0x0000000000007941 */ /* 0x000fea0003800000 */
.L_x_2437:
[----:B------:R-:W-:Y:S01]  /*58b0*/  ISETP.GE.OR P4, PT, R6, UR5, P3 ;  /* 0x0000000506007c0c */ /* 0x000fe20009f86670 */
[----:B------:R-:W-:Y:S01]  /*58c0*/  BSSY B0, `(.L_x_2439) ;  /* 0x0000011000007945 */ /* 0x000fe20003800000 */
[----:B--2---:R-:W-:Y:S02]  /*58d0*/  IMAD R12, R16, UR10, RZ ;  /* 0x0000000a100c7c24 */ /* 0x004fe4000f8e02ff */
[----:B-1----:R-:W-:-:S09]  /*58e0*/  VIADD R20, R4, 0x60 ;  /* 0x0000006004147836 */ /* 0x002fd20000000000 */
        /* <DEDUP_REMOVED lines=14> */
.L_x_2440:
[----:B------:R-:W-:Y:S05]  /*59d0*/  BSYNC B0 ;  /* 0x0000000000007941 */ /* 0x000fea0003800000 */
.L_x_2439:
[----:B------:R-:W-:Y:S01]  /*59e0*/  ULDC UR8, c[0x0][0x83c] ;  /* 0x00020f0000087ab9 */ /* 0x000fe20000000800 */
[----:B------:R-:W-:Y:S01]  /*59f0*/  ISETP.GE.AND P4, PT, R20, UR4, PT ;  /* 0x0000000414007c0c */ /* 0x000fe2000bf86270 */
[----:B------:R-:W-:Y:S01]  /*5a00*/  IMAD R13, R17, UR43, R12 ;  /* 0x0000002b110d7c24 */ /* 0x000fe2000f8e020c */
[----:B------:R-:W-:Y:S01]  /*5a10*/  ISETP.GE.OR P5, PT, R6, UR8, P5 ;  /* 0x0000000806007c0c */ /* 0x000fe2000afa6670 */
[----:B------:R-:W-:Y:S01]  /*5a20*/  IMAD.WIDE.U32 R8, R16, UR43, R6 ;  /* 0x0000002b10087c25 */ /* 0x000fe2000f8e0006 */
[----:B------:R-:W-:Y:S01]  /*5a30*/  ISETP.GE.OR P6, PT, R6, UR8, P6 ;  /* 0x0000000806007c0c */ /* 0x000fe2000b7c6670 */
[----:B------:R-:W-:Y:S01]  /*5a40*/  BSSY B0, `(.L_x_2441) ;  /* 0x0000019000007945 */ /* 0x000fe20003800000 */
[----:B------:R-:W-:Y:S01]  /*5a50*/  P2R R21, PR, RZ, 0x20 ;  /* 0x00000020ff157803 */ /* 0x000fe20000000000 */
[----:B------:R-:W-:Y:S01]  /*5a60*/  VIADD R0, R4, 0x70 ;  /* 0x0000007004007836 */ /* 0x000fe20000000000 */
[C---:B------:R-:W-:Y:S01]  /*5a70*/  ISETP.GE.OR P5, PT, R6.reuse, UR5, P4 ;  /* 0x0000000506007c0c */ /* 0x040fe2000a7a6670 */
        /* <DEDUP_REMOVED lines=21> */
.L_x_2442:
[----:B------:R-:W-:Y:S05]  /*5bd0*/  BSYNC B0 ;  /* 0x0000000000007941 */ /* 0x000fea0003800000 */
.L_x_2441:
[----:B------:R-:W-:Y:S01]  /*5be0*/  ISETP.GE.AND P6, PT, R0, UR4, PT ;  /* 0x0000000400007c0c */ /* 0x000fe2000bfc6270 */
[----:B------:R-:W-:Y:S01]  /*5bf0*/  IMAD R0, R18, UR11, RZ ;  /* 0x0000000b12007c24 */ /* 0x000fe2000f8e02ff */
[----:B------:R-:W-:Y:S01]  /*5c00*/  BSSY B0, `(.L_x_2443) ;  /* 0x0000014000007945 */ /* 0x000fe20003800000 */
[----:B------:R-:W-:Y:S01]  /*5c10*/  IMAD.MOV.U32 R12, RZ, RZ, R8 ;  /* 0x000000ffff0c7224 */ /* 0x000fe200078e0008 */
[C---:B------:R-:W-:Y:S01]  /*5c20*/  ISETP.GE.OR P5, PT, R6.reuse, UR5, P6 ;  /* 0x0000000506007c0c */ /* 0x040fe2000b7a6670 */
        /* <DEDUP_REMOVED lines=17> */
.L_x_2444:
[----:B------:R-:W-:Y:S05]  /*5d40*/  BSYNC B0 ;  /* 0x0000000000007941 */ /* 0x000fea0003800000 */
.L_x_2443:
[----:B------:R-:W-:Y:S01]  /*5d50*/  ISETP.NE.AND P5, PT, R20, RZ, PT ;  /* 0x000000ff1400720c */ /* 0x000fe20003fa5270 */
[----:B------:R-:W-:Y:S01]  /*5d60*/  BSSY B0, `(.L_x_2445) ;  /* 0x000000d000007945 */ /* 0x000fe20003800000 */
[----:B---3--:R-:W-:-:S11]  /*5d70*/  IMAD.IADD R7, R13, 0x1, R9 ;  /* 0x000000010d077824 */ /* 0x008fd600078e0209 */
        /* <DEDUP_REMOVED lines=11> */
.L_x_2446:
[----:B------:R-:W-:Y:S05]  /*5e30*/  BSYNC B0 ;  /* 0x0000000000007941 */ /* 0x000fea0003800000 */
.L_x_2445:
[----:B------:R-:W-:Y:S01]  /*5e40*/  ISETP.NE.AND P5, PT, R21, RZ, PT ;  /* 0x000000ff1500720c */ /* 0x000fe20003fa5270 */
[----:B------:R-:W-:-:S12]  /*5e50*/  BSSY B0, `(.L_x_2447) ;  /* 0x000000f000007945 */ /* 0x000fd80003800000 */
[----:B------:R-:W-:Y:S05]  /*5e60*/  @P5 BRA `(.L_x_2448) ;  /* 0x0000000000345947 */ /* 0x000fea0003800000 */
[----:B---3--:R-:W-:Y:S01]  /*5e70*/  IADD3 R9, P5, R2, 0x10, RZ ;  /* 0x0000001002097810 */ /* 0x008fe20007fbe0ff */
        /* <DEDUP_REMOVED lines=12> */
.L_x_2448:
[----:B------:R-:W-:Y:S05]  /*5f40*/  BSYNC B0 ;  /* 0x0000000000007941 */ /* 0x000fea0003800000 */
.L_x_2447:
[----:B------:R-:W-:Y:S04]  /*5f50*/  BSSY B0, `(.L_x_2449) ;  /* 0x000000f000007945 */ /* 0x000fe80003800000 */
[----:B------:R-:W-:Y:S05]  /*5f60*/  @P0 BRA `(.L_x_2450) ;  /* 0x0000000000340947 */ /* 0x000fea0003800000 */
[----:B---34-:R-:W-:Y:S01]  /*5f70*/  IADD3 R9, P0, R2, 0x20, RZ ;  /* 0x0000002002097810 */ /* 0x018fe20007f1e0ff */
        /* <DEDUP_REMOVED lines=12> */
.L_x_2450:
[----:B------:R-:W-:Y:S05]  /*6040*/  BSYNC B0 ;  /* 0x0000000000007941 */ /* 0x000fea0003800000 */
.L_x_2449:
        /* <DEDUP_REMOVED lines=15> */
.L_x_2452:
[----:B------:R-:W-:Y:S05]  /*6140*/  BSYNC B0 ;  /* 0x0000000000007941 */ /* 0x000fea0003800000 */
.L_x_2451:
        /* <DEDUP_REMOVED lines=15> */
.L_x_2454:
[----:B------:R-:W-:Y:S05]  /*6240*/  BSYNC B0 ;  /* 0x0000000000007941 */ /* 0x000fea0003800000 */
.L_x_2453:
        /* <DEDUP_REMOVED lines=15> */
.L_x_2456:
[----:B------:R-:W-:Y:S05]  /*6340*/  BSYNC B0 ;  /* 0x0000000000007941 */ /* 0x000fea0003800000 */
.L_x_2455:
        /* <DEDUP_REMOVED lines=15> */
.L_x_2458:
[----:B------:R-:W-:Y:S05]  /*6440*/  BSYNC B0 ;  /* 0x0000000000007941 */ /* 0x000fea0003800000 */
.L_x_2457:
        /* <DEDUP_REMOVED lines=15> */
.L_x_2398:
        /* <DEDUP_REMOVED lines=8> */
[----:B------:R-:W1:Y:S01]  /*65c0*/  S2UR UR7, SR_CTAID.X ;  /* 0x00000000000779c3 */ /* 0x000e620000002500 */
[----:B------:R-:W-:Y:S02]  /*65d0*/  ULDC UR8, c[0x0][0xb50] ;  /* 0x0002d40000087ab9 */ /* 0x000fe40000000800 */
[----:B------:R-:W-:-:S05]  /*65e0*/  UISETP.NE.AND UP0, UPT, UR8, 0x1, UPT ;  /* 0x000000010800788c */ /* 0x000fca000bf05270 */
[----:B------:R-:W2:Y:S06]  /*65f0*/  LDC R0, c[0x0][0xb68] ;  /* 0x0002da00ff007b82 */ /* 0x000eac0000000800 */
[----:B------:R-:W-:Y:S01]  /*6600*/  @UP0 ULDC UR4, c[0x0][0xb54] ;  /* 0x0002d50000040ab9 */ /* 0x000fe20000000800 */
[----:B------:R-:W-:Y:S01]  /*6610*/  @UP0 ULDC UR9, c[0x0][0xb58] ;  /* 0x0002d60000090ab9 */ /* 0x000fe20000000800 */
[----:B-1----:R-:W-:Y:S02]  /*6620*/  UIMAD.WIDE.U32 UR4, UR7, UR4, URZ ;  /* 0x00000004070472a5 */ /* 0x002fe4000f8e003f */
[----:B------:R-:W-:-:S02]  /*6630*/  UMOV UR6, UR7 ;  /* 0x0000000700067c82 */ /* 0x000fc40008000000 */
[----:B------:R-:W-:-:S04]  /*6640*/  @UP0 USHF.R.U32.HI UR6, URZ, UR9, UR5 ;  /* 0x000000093f060299 */ /* 0x000fc80008011605 */
[----:B------:R-:W-:Y:S02]  /*6650*/  UIADD3 UR4, -UR6, URZ, URZ ;  /* 0x0000003f06047290 */ /* 0x000fe4000fffe13f */
[----:B--2---:R-:W-:Y:S02]  /*6660*/  ISETP.LE.AND P0, PT, R0, UR6, PT ;  /* 0x0000000600007c0c */ /* 0x004fe4000bf03270 */
[----:B------:R-:W-:-:S11]  /*6670*/  UIMAD UR8, UR8, UR4, UR7 ;  /* 0x00000004080872a4 */ /* 0x000fd6000f8e0207 */
[----:B------:R-:W-:Y:S05]  /*6680*/  @!P0 BRA `(.L_x_2460) ;  /* 0x0000000000208947 */ /* 0x000fea0003800000 */
        /* <DEDUP_REMOVED lines=8> */
.L_x_2460:
[----:B------:R-:W-:Y:S01]  /*6710*/  ULDC UR9, c[0x0][0xb44] ;  /* 0x0002d10000097ab9 */ /* 0x000fe20000000800 */
[----:B------:R-:W-:Y:S01]  /*6720*/  UMOV UR7, UR8 ;  /* 0x0000000800077c82 */ /* 0x000fe20008000000 */
[----:B------:R-:W-:-:S11]  /*6730*/  UISETP.NE.AND UP0, UPT, UR9, 0x1, UPT ;  /* 0x000000010900788c */ /* 0x000fd6000bf05270 */
[----:B------:R-:W-:Y:S02]  /*6740*/  @UP0 ULDC.64 UR10, c[0x0][0xb48] ;  /* 0x0002d200000a0ab9 */ /* 0x000fe40000000a00 */
[----:B------:R-:W-:-:S04]  /*6750*/  UIMAD.WIDE.U32 UR4, UR8, UR10, URZ ;  /* 0x0000000a080472a5 */ /* 0x000fc8000f8e003f */
[----:B------:R-:W-:-:S04]  /*6760*/  @UP0 USHF.R.U32.HI UR7, URZ, UR11, UR5 ;  /* 0x0000000b3f070299 */ /* 0x000fc80008011605 */
[----:B------:R-:W-:-:S12]  /*6770*/  UIMAD UR4, UR7, UR9, URZ ;  /* 0x00000009070472a4 */ /* 0x000fd8000f8e023f */
.L_x_2461:
        /* <DEDUP_REMOVED lines=17> */
[----:B------:R-:W-:Y:S01]  /*6890*/  ULDC UR6, c[0x0][0x74c] ;  /* 0x0001d30000067ab9 */ /* 0x000fe20000000800 */
[----:B------:R-:W-:Y:S02]  /*68a0*/  UIADD3 UR5, UR5, 0x3f, URZ ;  /* 0x0000003f05057890 */ /* 0x000fe4000fffe03f */
[----:B------:R-:W-:Y:S02]  /*68b0*/  UIADD3 UR7, -UR6, UR7, -UR4 ;  /* 0x0000000706077290 */ /* 0x000fe4000fffe904 */
[----:B------:R-:W-:Y:S02]  /*68c0*/  USHF.R.S32.HI UR6, URZ, 0x1f, UR5 ;  /* 0x0000001f3f067899 */ /* 0x000fe40008011405 */
[----:B------:R-:W-:-:S02]  /*68d0*/  USHF.R.S32.HI UR4, URZ, 0x1f, UR7 ;  /* 0x0000001f3f047899 */ /* 0x000fc40008011407 */
[----:B------:R-:W-:Y:S02]  /*68e0*/  ULEA.HI UR5, UR6, UR5, URZ, 0x6 ;  /* 0x0000000506057291 */ /* 0x000fe4000f8f303f */
[----:B------:R-:W-:Y:S02]  /*68f0*/  ULEA.HI UR4, UR4, UR7, URZ, 0x6 ;  /* 0x0000000704047291 */ /* 0x000fe4000f8f303f */
[----:B------:R-:W-:Y:S02]  /*6900*/  USHF.R.S32.HI UR5, URZ, 0x6, UR5 ;  /* 0x000000063f057899 */ /* 0x000fe40008011405 */
[----:B------:R-:W-:-:S04]  /*6910*/  USHF.R.S32.HI UR4, URZ, 0x6, UR4 ;  /* 0x000000063f047899 */ /* 0x000fc80008011404 */
[----:B------:R-:W-:-:S04]  /*6920*/  UISETP.LT.AND UP0, UPT, URZ, UR4, UPT ;  /* 0x000000043f00728c */ /* 0x000fc8000bf01270 */
[----:B------:R-:W-:-:S04]  /*6930*/  USEL UR8, URZ, UR4, !UP0 ;  /* 0x000000043f087287 */ /* 0x000fc8000c000000 */
[----:B------:R-:W-:-:S06]  /*6940*/  UISETP.GT.AND UP0, UPT, UR5, UR8, UPT ;  /* 0x000000080500728c */ /* 0x000fcc000bf04270 */
[----:B------:R-:W-:-:S13]  /*6950*/  PLOP3.LUT P0, PT, PT, PT, UP0, 0x80, 0x0 ;  /* 0x000000000000781c */ /* 0x000fda0003f0f008 */
[----:B------:R-:W-:Y:S05]  /*6960*/  @!P0 BRA `(.L_x_2402) ;  /* 0x0000002c00508947 */ /* 0x000fea0003800000 */
[----:B------:R-:W-:Y:S01]  /*6970*/  USHF.R.S32.HI UR4, URZ, 0x1f, UR11 ;  /* 0x0000001f3f047899 */ /* 0x000fe2000801140b */
[----:B------:R-:W-:Y:S01]  /*6980*/  ULDC.64 UR12, c[0x0][0x2d8] ;  /* 0x0000b600000c7ab9 */ /* 0x000fe20000000a00 */
[----:B------:R-:W-:Y:S02]  /*6990*/  ELECT P0, URZ, PT ;  /* 0x00000000003f782f */ /* 0x000fe40003800000 */
[----:B------:R-:W-:Y:S02]  /*69a0*/  UIMAD UR9, UR4, UR12, URZ ;  /* 0x0000000c040972a4 */ /* 0x000fe4000f8e023f */
[----:B------:R-:W-:Y:S02]  /*69b0*/  UIADD3 UR4, UR5, -UR8, URZ ;  /* 0x8000000805047290 */ /* 0x000fe4000fffe03f */
[----:B------:R-:W-:Y:S02]  /*69c0*/  UIMAD.WIDE.U32 UR6, UR11, UR12, URZ ;  /* 0x0000000c0b0672a5 */ /* 0x000fe4000f8e003f */
[----:B------:R-:W-:-:S02]  /*69d0*/  ULOP3.LUT UR4, UR4, 0x1, URZ, 0xc0, !UPT ;  /* 0x0000000104047892 */ /* 0x000fc4000f8ec03f */
[----:B------:R-:W-:Y:S02]  /*69e0*/  UIMAD UR9, UR11, UR13, UR9 ;  /* 0x0000000d0b0972a4 */ /* 0x000fe4000f8e0209 */
[----:B------:R-:W-:Y:S02]  /*69f0*/  UISETP.NE.U32.AND UP0, UPT, UR4, 0x1, UPT ;  /* 0x000000010400788c */ /* 0x000fe4000bf05070 */
[----:B------:R-:W-:Y:S01]  /*6a00*/  USHF.R.S32.HI UR11, URZ, 0x1f, UR10 ;  /* 0x0000001f3f0b7899 */ /* 0x000fe2000801140a */
[----:B------:R-:W-:Y:S01]  /*6a10*/  ULDC.64 UR12, c[0x0][0x2e0] ;  /* 0x0000b800000c7ab9 */ /* 0x000fe20000000a00 */
[----:B------:R-:W-:Y:S02]  /*6a20*/  UIADD3 UR7, UR7, UR9, URZ ;  /* 0x0000000907077290 */ /* 0x000fe4000fffe03f */
[----:B------:R-:W-:Y:S01]  /*6a30*/  PLOP3.LUT P1, PT, PT, PT, UP0, 0x80, 0x0 ;  /* 0x000000000000781c */ /* 0x000fe20003f2f008 */
[----:B------:R-:W-:Y:S02]  /*6a40*/  UIMAD UR9, UR11, UR12, URZ ;  /* 0x0000000c0b0972a4 */ /* 0x000fe4000f8e023f */
[----:B------:R-:W-:-:S02]  /*6a50*/  UIMAD.WIDE.U32 UR6, UR10, UR12, UR6 ;  /* 0x0000000c0a0672a5 */ /* 0x000fc4000f8e0006 */
[----:B------:R-:W-:-:S04]  /*6a60*/  UIMAD UR9, UR10, UR13, UR9 ;  /* 0x0000000d0a0972a4 */ /* 0x000fc8000f8e0209 */
[----:B------:R-:W-:-:S04]  /*6a70*/  UIADD3 UR23, UR7, UR9, URZ ;  /* 0x0000000907177290 */ /* 0x000fc8000fffe03f */
[----:B------:R-:W-:Y:S08]  /*6a80*/  @P1 BRA `(.L_x_2462) ;  /* 0x0000000000bc1947 */ /* 0x000ff00003800000 */
        /* <DEDUP_REMOVED lines=18> */
.L_x_2464:
[----:B------:R-:W-:Y:S05]  /*6bb0*/  BSYNC B0 ;  /* 0x0000000000007941 */ /* 0x000fea0003800000 */
.L_x_2463:
        /* <DEDUP_REMOVED lines=19> */
.L_x_2466:
[----:B------:R-:W-:Y:S05]  /*6cf0*/  BSYNC B0 ;  /* 0x0000000000007941 */ /* 0x000fea0003800000 */
.L_x_2465:
[----:B------:R-:W-:Y:S06]  /*6d00*/  BAR.ARV 0xa, 0xa0 ;  /* 0x0282800000007b1d */ /* 0x000fec0000002000 */
[----:B------:R-:W-:Y:S04]  /*6d10*/  BSSY B0, `(.L_x_2467) ;  /* 0x0000003000007945 */ /* 0x000fe80003800000 */
[----:B------:R-:W-:Y:S05]  /*6d20*/  @!P0 BRA `(.L_x_2468) ;  /* 0x0000000000048947 */ /* 0x000fea0003800000 */
[----:B------:R-:W-:-:S04]  /*6d30*/  DEPBAR.LE SB0, 0x0 ;  /* 0x000080000000791a */ /* 0x000fc80000000000 */
.L_x_2468:
[----:B------:R-:W-:Y:S05]  /*6d40*/  BSYNC B0 ;  /* 0x0000000000007941 */ /* 0x000fea0003800000 */
.L_x_2467:
[----:B------:R-:W-:Y:S06]  /*6d50*/  BAR.ARV 0xb, 0xa0 ;  /* 0x02c2800000007b1d */ /* 0x000fec0000002000 */
[----:B------:R-:W-:Y:S01]  /*6d60*/  UIADD3 UR12, UR8, 0x1, URZ ;  /* 0x00000001080c7890 */ /* 0x000fe2000fffe03f */
[----:B------:R-:W-:Y:S11]  /*6d70*/  BRA `(.L_x_2469) ;  /* 0x0000000000047947 */ /* 0x000ff60003800000 */
.L_x_2462:
[----:B------:R-:W-:-:S05]  /*6d80*/  UMOV UR12, UR8 ;  /* 0x00000008000c7c82 */ /* 0x000fca0008000000 */
.L_x_2469:
[----:B------:R-:W-:-:S04]  /*6d90*/  UIADD3 UR4, UR8, 0x1, URZ ;  /* 0x0000000108047890 */ /* 0x000fc8000fffe03f */
[----:B------:R-:W-:-:S06]  /*6da0*/  UISETP.NE.AND UP0, UPT, UR5, UR4, UPT ;  /* 0x000000040500728c */ /* 0x000fcc000bf05270 */
[----:B------:R-:W-:-:S13]  /*6db0*/  PLOP3.LUT P1, PT, PT, PT, UP0, 0x80, 0x0 ;  /* 0x000000000000781c */ /* 0x000fda0003f2f008 */
[----:B------:R-:W-:Y:S05]  /*6dc0*/  @!P1 BRA `(.L_x_2402) ;  /* 0x0000002800389947 */ /* 0x000fea0003800000 */
[----:B------:R-:W-:Y:S01]  /*6dd0*/  ULDC.64 UR10, c[0x0][0x2c0] ;  /* 0x0000b000000a7ab9 */ /* 0x000fe20000000a00 */
[----:B------:R-:W-:Y:S02]  /*6de0*/  UIADD3 UR19, UR9, UR7, URZ ;  /* 0x0000000709137290 */ /* 0x000fe4000fffe03f */
        /* <DEDUP_REMOVED lines=9> */
[----:B------:R-:W-:Y:S01]  /*6e80*/  UMOV UR4, URZ ;  /* 0x0000003f00047c82 */ /* 0x000fe20008000000 */
[----:B------:R-:W-:Y:S01]  /*6e90*/  ULDC.64 UR24, c[0x0][0x2c0] ;  /* 0x0000b00000187ab9 */ /* 0x000fe20000000a00 */
[----:B------:R-:W-:-:S09]  /*6ea0*/  UMOV UR20, UR13 ;  /* 0x0000000d00147c82 */ /* 0x000fd20008000000 */
.L_x_2482:
        /* <DEDUP_REMOVED lines=20> */
.L_x_2471:
[----:B------:R-:W-:Y:S05]  /*6ff0*/  BSYNC B0 ;  /* 0x0000000000007941 */ /* 0x000fea0003800000 */
.L_x_2470:
        /* <DEDUP_REMOVED lines=13> */
.L_x_2473:
[----:B------:R-:W-:Y:S05]  /*70d0*/  BSYNC B0 ;  /* 0x0000000000007941 */ /* 0x000fea0003800000 */
.L_x_2472:
[----:B------:R-:W-:Y:S06]  /*70e0*/  BAR.ARV 0xa, 0xa0 ;  /* 0x0282800000007b1d */ /* 0x000fec0000002000 */
[----:B------:R-:W-:Y:S04]  /*70f0*/  BSSY B0, `(.L_x_2474) ;  /* 0x0000003000007945 */ /* 0x000fe80003800000 */
[----:B------:R-:W-:Y:S05]  /*7100*/  @!P0 BRA `(.L_x_2475) ;  /* 0x0000000000048947 */ /* 0x000fea0003800000 */
[----:B------:R-:W-:-:S04]  /*7110*/  DEPBAR.LE SB0, 0x0 ;  /* 0x000080000000791a */ /* 0x000fc80000000000 */
.L_x_2475:
[----:B------:R-:W-:Y:S05]  /*7120*/  BSYNC B0 ;  /* 0x0000000000007941 */ /* 0x000fea0003800000 */
.L_x_2474:
        /* <DEDUP_REMOVED lines=13> */
.L_x_2477:
[----:B------:R-:W-:Y:S05]  /*7200*/  BSYNC B0 ;  /* 0x0000000000007941 */ /* 0x000fea0003800000 */
.L_x_2476:
        /* <DEDUP_REMOVED lines=13> */
.L_x_2479:
[----:B------:R-:W-:Y:S05]  /*72e0*/  BSYNC B0 ;  /* 0x0000000000007941 */ /* 0x000fea0003800000 */
.L_x_2478:
[----:B------:R-:W-:Y:S01]  /*72f0*/  UIADD3 UR12, UR12, 0x2, URZ ;  /* 0x000000020c0c7890 */ /* 0x000fe2000fffe03f */
[----:B------:R-:W-:Y:S06]  /*7300*/  BAR.ARV 0xa, 0xa0 ;  /* 0x0282800000007b1d */ /* 0x000fec0000002000 */
[----:B------:R-:W-:Y:S01]  /*7310*/  UISETP.GE.AND UP0, UPT, UR12, UR5, UPT ;  /* 0x000000050c00728c */ /* 0x000fe2000bf06270 */
[----:B------:R-:W-:Y:S04]  /*7320*/  BSSY B0, `(.L_x_2480) ;  /* 0x0000003000007945 */ /* 0x000fe80003800000 */
[----:B------:R-:W-:Y:S06]  /*7330*/  @!P0 BRA `(.L_x_2481) ;  /* 0x0000000000048947 */ /* 0x000fec0003800000 */
[----:B------:R-:W-:-:S04]  /*7340*/  DEPBAR.LE SB0, 0x0 ;  /* 0x000080000000791a */ /* 0x000fc80000000000 */
.L_x_2481:
[----:B------:R-:W-:Y:S05]  /*7350*/  BSYNC B0 ;  /* 0x0000000000007941 */ /* 0x000fea0003800000 */
.L_x_2480:
[----:B------:R-:W-:Y:S06]  /*7360*/  BAR.ARV 0xb, 0xa0 ;  /* 0x02c2800000007b1d */ /* 0x000fec0000002000 */
[----:B------:R-:W-:Y:S01]  /*7370*/  PLOP3.LUT P1, PT, PT, PT, UP0, 0x80, 0x0 ;  /* 0x000000000000781c */ /* 0x000fe20003f2f008 */
[----:B------:R-:W-:Y:S02]  /*7380*/  UIADD3 UR20, UR20, 0x4000, URZ ;  /* 0x0000400014147890 */ /* 0x000fe4000fffe03f */
[----:B------:R-:W-:-:S10]  /*7390*/  UIADD3 UR4, UR4, 0x4000, URZ ;  /* 0x0000400004047890 */ /* 0x000fd4000fffe03f */
[----:B------:R-:W-:Y:S05]  /*73a0*/  @!P1 BRA `(.L_x_2482) ;  /* 0xfffffff800c09947 */ /* 0x000fea000383ffff */
[----:B------:R-:W-:Y:S05]  /*73b0*/  BRA `(.L_x_2402) ;  /* 0x0000002000bc7947 */ /* 0x000fea0003800000 */
.L_x_2459:
        /* <DEDUP_REMOVED lines=21> */
.L_x_2483:
[----:B------:R-:W-:Y:S01]  /*7510*/  ULDC UR8, c[0x0][0xb44] ;  /* 0x0002d10000087ab9 */ /* 0x000fe20000000800 */
[----:B------:R-:W-:Y:S01]  /*7520*/  UMOV UR11, UR7 ;  /* 0x00000007000b7c82 */ /* 0x000fe20008000000 */
[----:B------:R-:W-:-:S11]  /*7530*/  UISETP.NE.AND UP0, UPT, UR8, 0x1, UPT ;  /* 0x000000010800788c */ /* 0x000fd6000bf05270 */
[----:B------:R-:W-:Y:S02]  /*7540*/  @UP0 ULDC.64 UR12, c[0x0][0xb48] ;  /* 0x0002d200000c0ab9 */ /* 0x000fe40000000a00 */
[----:B------:R-:W-:-:S04]  /*7550*/  UIMAD.WIDE.U32 UR4, UR7, UR12, URZ ;  /* 0x0000000c070472a5 */ /* 0x000fc8000f8e003f */
[----:B------:R-:W-:-:S04]  /*7560*/  @UP0 USHF.R.U32.HI UR11, URZ, UR13, UR5 ;  /* 0x0000000d3f0b0299 */ /* 0x000fc80008011605 */
[----:B------:R-:W-:-:S12]  /*7570*/  UIMAD UR4, UR11, UR8, URZ ;  /* 0x000000080b0472a4 */ /* 0x000fd8000f8e023f */
.L_x_2484:
[----:B------:R-:W-:Y:S01]  /*7580*/  ULDC UR8, c[0x0][0xb38] ;  /* 0x0002ce0000087ab9 */ /* 0x000fe20000000800 */
[----:B------:R-:W-:Y:S01]  /*7590*/  UIADD3 UR4, UR7, -UR4, URZ ;  /* 0x8000000407047290 */ /* 0x000fe2000fffe03f */
[----:B------:R-:W-:Y:S01]  /*75a0*/  IMAD.MOV.U32 R11, RZ, RZ, 0x1 ;  /* 0x00000001ff0b7424 */ /* 0x000fe200078e00ff */
[----:B------:R-:W-:Y:S01]  /*75b0*/  UISETP.NE.AND UP0, UPT, UR8, 0x1, UPT ;  /* 0x000000010800788c */ /* 0x000fe2000bf05270 */
[----:B------:R-:W-:Y:S01]  /*75c0*/  IMAD.MOV.U32 R0, RZ, RZ, RZ ;  /* 0x000000ffff007224 */ /* 0x000fe200078e00ff */
[----:B------:R-:W-:Y:S02]  /*75d0*/  ULDC UR5, c[0x0][0xb44] ;  /* 0x0002d10000057ab9 */ /* 0x000fe40000000800 */
[----:B------:R-:W-:-:S07]  /*75e0*/  UIMAD UR6, UR6, UR5, UR4 ;  /* 0x00000005060672a4 */ /* 0x000fce000f8e0204 */
        /* <DEDUP_REMOVED lines=9> */
[----:B------:R-:W-:Y:S01]  /*7680*/  USHF.L.U32 UR11, UR11, 0x7, URZ ;  /* 0x000000070b0b7899 */ /* 0x000fe2000800063f */
[----:B------:R-:W-:Y:S01]  /*7690*/  ULDC UR5, c[0x0][0x280] ;  /* 0x0000a00000057ab9 */ /* 0x000fe20000000800 */
[----:B------:R-:W-:Y:S01]  /*76a0*/  ULDC UR4, c[0x0][0x290] ;  /* 0x0000a40000047ab9 */ /* 0x000fe20000000800 */
[----:B------:R-:W-:Y:S01]  /*76b0*/  ULDC UR6, c[0x0][0x74c] ;  /* 0x0001d30000067ab9 */ /* 0x000fe20000000800 */
[----:B------:R-:W-:-:S04]  /*76c0*/  UIADD3 UR4, -UR4, UR11, UR5 ;  /* 0x0000000b04047290 */ /* 0x000fc8000fffe105 */
[----:B------:R-:W-:Y:S02]  /*76d0*/  UIADD3 UR4, UR4, -UR6, URZ ;  /* 0x8000000604047290 */ /* 0x000fe4000fffe03f */
[----:B------:R-:W-:Y:S02]  /*76e0*/  UIADD3 UR6, UR5, 0x3f, URZ ;  /* 0x0000003f05067890 */ /* 0x000fe4000fffe03f */
[----:B------:R-:W-:Y:S02]  /*76f0*/  USHF.R.S32.HI UR5, URZ, 0x1f, UR4 ;  /* 0x0000001f3f057899 */ /* 0x000fe40008011404 */
[----:B------:R-:W-:Y:S02]  /*7700*/  USHF.R.S32.HI UR7, URZ, 0x1f, UR6 ;  /* 0x0000001f3f077899 */ /* 0x000fe40008011406 */
[----:B------:R-:W-:Y:S02]  /*7710*/  ULEA.HI UR5, UR5, UR4, URZ, 0x6 ;  /* 0x0000000405057291 */ /* 0x000fe4000f8f303f */
[----:B------:R-:W-:-:S02]  /*7720*/  ULEA.HI UR4, UR7, UR6, URZ, 0x6 ;  /* 0x0000000607047291 */ /* 0x000fc4000f8f303f */
[----:B------:R-:W-:Y:S02]  /*7730*/  USHF.R.S32.HI UR5, URZ, 0x6, UR5 ;  /* 0x000000063f057899 */ /* 0x000fe40008011405 */
[----:B------:R-:W-:-:S04]  /*7740*/  USHF.R.S32.HI UR4, URZ, 0x6, UR4 ;  /* 0x000000063f047899 */ /* 0x000fc80008011404 */
[----:B------:R-:W-:-:S04]  /*7750*/  VIMNMX R4, RZ, UR5, !PT ;  /* 0x00000005ff047c48 */ /* 0x000fc8000ffe0100 */
[----:B------:R-:W-:-:S13]  /*7760*/  ISETP.LT.AND P0, PT, R4, UR4, PT ;  /* 0x0000000404007c0c */ /* 0x000fda000bf01270 */
[----:B------:R-:W-:Y:S05]  /*7770*/  @!P0 BRA `(.L_x_2485) ;  /* 0x0000001c00388947 */ /* 0x000fea0003800000 */
[----:B------:R-:W-:Y:S01]  /*7780*/  USHF.R.S32.HI UR5, URZ, 0x1f, UR20 ;  /* 0x0000001f3f057899 */ /* 0x000fe20008011414 */
[----:B------:R-:W-:Y:S01]  /*7790*/  BSSY B0, `(.L_x_2485) ;  /* 0x00001cc000007945 */ /* 0x000fe20003800000 */
[----:B------:R-:W-:Y:S01]  /*77a0*/  ULDC.64 UR6, c[0x0][0x718] ;  /* 0x0001c60000067ab9 */ /* 0x000fe20000000a00 */
[----:B------:R-:W-:Y:S01]  /*77b0*/  ULDC.64 UR14, c[0x0][0x730] ;  /* 0x0001cc00000e7ab9 */ /* 0x000fe20000000a00 */
[----:B------:R-:W-:Y:S01]  /*77c0*/  UIMAD.WIDE.U32 UR8, UR20, UR6, URZ ;  /* 0x00000006140872a5 */ /* 0x000fe2000f8e003f */
[----:B------:R-:W-:Y:S01]  /*77d0*/  IMAD.MOV.U32 R0, RZ, RZ, RZ ;  /* 0x000000ffff007224 */ /* 0x000fe200078e00ff */
[----:B------:R-:W-:Y:S02]  /*77e0*/  UIMAD UR6, UR5, UR6, URZ ;  /* 0x00000006050672a4 */ /* 0x000fe4000f8e023f */
[----:B------:R-:W-:Y:S02]  /*77f0*/  UIMAD UR5, UR5, UR14, URZ ;  /* 0x0000000e050572a4 */ /* 0x000fe4000f8e023f */
[----:B------:R-:W-:-:S02]  /*7800*/  UIMAD UR6, UR20, UR7, UR6 ;  /* 0x00000007140672a4 */ /* 0x000fc4000f8e0206 */
[----:B------:R-:W-:Y:S01]  /*7810*/  UIMAD UR10, UR20, UR15, UR5 ;  /* 0x0000000f140a72a4 */ /* 0x000fe2000f8e0205 */
[----:B------:R-:W-:Y:S01]  /*7820*/  ULDC UR7, c[0x0][0x2e8] ;  /* 0x0000ba0000077ab9 */ /* 0x000fe20000000800 */
[----:B------:R-:W-:Y:S02]  /*7830*/  USHF.R.S32.HI UR5, URZ, 0x1f, UR21 ;  /* 0x0000001f3f057899 */ /* 0x000fe40008011415 */
[----:B------:R-:W-:Y:S01]  /*7840*/  UISETP.NE.AND UP0, UPT, UR7, 0x1, UPT ;  /* 0x000000010700788c */ /* 0x000fe2000bf05270 */
[----:B------:R-:W-:Y:S01]  /*7850*/  ULDC.64 UR22, c[0x0][0x720] ;  /* 0x0001c80000167ab9 */ /* 0x000fe20000000a00 */
[----:B------:R-:W-:Y:S01]  /*7860*/  ELECT P0, URZ, PT ;  /* 0x00000000003f782f */ /* 0x000fe20003800000 */
[----:B------:R-:W-:Y:S02]  /*7870*/  UIMAD UR7, UR5, UR22, URZ ;  /* 0x00000016050772a4 */ /* 0x000fe4000f8e023f */
[----:B------:R-:W-:Y:S02]  /*7880*/  UIADD3 UR9, UR9, UR6, URZ ;  /* 0x0000000609097290 */ /* 0x000fe4000fffe03f */
[----:B------:R-:W-:-:S02]  /*7890*/  UIMAD.WIDE.U32 UR12, UR20, UR14, URZ ;  /* 0x0000000e140c72a5 */ /* 0x000fc4000f8e003f */
[----:B------:R-:W-:Y:S01]  /*78a0*/  UIMAD UR6, UR21, UR23, UR7 ;  /* 0x00000017150672a4 */ /* 0x000fe2000f8e0207 */
[----:B------:R-:W-:Y:S01]  /*78b0*/  ULDC.64 UR14, c[0x0][0x738] ;  /* 0x0001ce00000e7ab9 */ /* 0x000fe20000000a00 */
[----:B------:R-:W-:Y:S02]  /*78c0*/  UIMAD.WIDE.U32 UR22, UR21, UR22, UR8 ;  /* 0x00000016151672a5 */ /* 0x000fe4000f8e0008 */
[----:B------:R-:W-:Y:S02]  /*78d0*/  UIMAD UR5, UR5, UR14, URZ ;  /* 0x0000000e050572a4 */ /* 0x000fe4000f8e023f */
[----:B------:R-:W-:Y:S01]  /*78e0*/  UIADD3 UR13, UR13, UR10, URZ ;  /* 0x0000000a0d0d7290 */ /* 0x000fe2000fffe03f */
[----:B------:R-:W-:Y:S01]  /*78f0*/  @UP0 ULDC UR8, c[0x0][0x2ec] ;  /* 0x0000bb0000080ab9 */ /* 0x000fe20000000800 */
[----:B------:R-:W-:Y:S02]  /*7900*/  UIMAD UR5, UR21, UR15, UR5 ;  /* 0x0000000f150572a4 */ /* 0x000fe4000f8e0205 */
[----:B------:R-:W-:-:S02]  /*7910*/  UIMAD.WIDE.U32 UR8, UR20, UR8, URZ ;  /* 0x00000008140872a5 */ /* 0x000fc4000f8e003f */
[----:B------:R-:W-:Y:S01]  /*7920*/  UIMAD.WIDE.U32 UR14, UR21, UR14, UR12 ;  /* 0x0000000e150e72a5 */ /* 0x000fe2000f8e000c */
[----:B------:R-:W-:Y:S02]  /*7930*/  @UP0 ULDC UR7, c[0x0][0x2f0] ;  /* 0x0000bc0000070ab9 */ /* 0x000fe40000000800 */
[----:B------:R-:W-:Y:S01]  /*7940*/  UMOV UR12, UR20 ;  /* 0x00000014000c7c82 */ /* 0x000fe20008000000 */
        /* <DEDUP_REMOVED lines=9> */
.L_x_2515:
        /* <DEDUP_REMOVED lines=15> */
.L_x_2488:
        /* <DEDUP_REMOVED lines=55> */
[----:B------:R-:W-:Y:S01]  /*7e40*/  UMOV UR41, UR9 ;  /* 0x0000000900297c82 */ /* 0x000fe20008000000 */
[----:B------:R-:W-:Y:S01]  /*7e50*/  R2UR UR47, R0 ;  /* 0x00000000002f72ca */ /* 0x000fe200000e0000 */
[----:B------:R-:W-:-:S04]  /*7e60*/  IMAD.U32 R0, RZ, RZ, UR4 ;  /* 0x00000004ff007e24 */ /* 0x000fc8000f8e00ff */
[----:B------:R-:W-:-:S05]  /*7e70*/  VIADD R6, R0, 0xffffffff ;  /* 0xffffffff00067836 */ /* 0x000fca0000000000 */
[----:B------:R-:W-:Y:S01]  /*7e80*/  ISETP.GE.AND P1, PT, R4, R6, PT ;  /* 0x000000060400720c */ /* 0x000fe20003f26270 */
[----:B------:R-:W-:Y:S01]  /*7e90*/  UTMALDG.4D [UR16], [UR34], desc[UR36] ;  /* 0x00002410220075b4 */ /* 0x000fe20008019000 */
[----:B------:R-:W-:Y:S01]  /*7ea0*/  UTMALDG.4D [UR24], [UR34], desc[UR36] ;  /* 0x00002418220075b4 */ /* 0x000fe20008019000 */
[----:B------:R1:W-:Y:S01]  /*7eb0*/  UBLKCP.S.G [UR50], [UR32], UR7 ;  /* 0x00000032200073ba */ /* 0x0003e20008000207 */
[----:B------:R2:W-:Y:S01]  /*7ec0*/  SYNCS.ARRIVE.TRANS64 RZ, [R16+URZ+0x30800], R5 ;  /* 0x0308000510ff79a7 */ /* 0x0005e2000800003f */
[----:B------:R2:W-:Y:S01]  /*7ed0*/  UTMALDG.4D [UR8], [UR30], desc[UR48] ;  /* 0x000030081e0075b4 */ /* 0x0005e20008019000 */
[----:B-1----:R-:W-:Y:S01]  /*7ee0*/  UIADD3 UR32, UR8, 0x8000, URZ ;  /* 0x0000800008207890 */ /* 0x002fe2000fffe03f */
        /* <DEDUP_REMOVED lines=12> */
[----:B--2---:R-:W-:Y:S05]  /*7fb0*/  @P1 BRA `(.L_x_2489) ;  /* 0x00000010004c1947 */ /* 0x004fea0003800000 */
        /* <DEDUP_REMOVED lines=10> */
[----:B------:R2:W-:Y:S01]  /*8060*/  STL [R1], R5 ;  /* 0x0000000501007387 */ /* 0x0005e20000100800 */
[----:B-1----:R-:W-:Y:S01]  /*8070*/  LOP3.LUT R6, R6, 0x1f, RZ, 0xc0, !PT ;  /* 0x0000001f06067812 */ /* 0x002fe200078ec0ff */
[----:B------:R-:W-:Y:S06]  /*8080*/  @!P1 BRA `(.L_x_2490) ;  /* 0x0000000800b09947 */ /* 0x000fec0003800000 */
[----:B------:R-:W-:Y:S01]  /*8090*/  R2UR UR8, R5 ;  /* 0x00000000050872ca */ /* 0x000fe200000e0000 */
[----:B------:R-:W-:Y:S02]  /*80a0*/  IMAD.MOV.U32 R0, RZ, RZ, R4 ;  /* 0x000000ffff007224 */ /* 0x000fe400078e0004 */
[----:B------:R-:W-:-:S10]  /*80b0*/  IMAD.MOV.U32 R11, RZ, RZ, 0x1 ;  /* 0x00000001ff0b7424 */ /* 0x000fd400078e00ff */
[----:B------:R-:W-:-:S06]  /*80c0*/  UIADD3 UR7, UR7, -UR8, URZ ;  /* 0x8000000807077290 */ /* 0x000fcc000fffe03f */
[----:B------:R-:W-:-:S07]  /*80d0*/  IMAD.U32 R20, RZ, RZ, UR7 ;  /* 0x00000007ff147e24 */ /* 0x000fce000f8e00ff */
.L_x_2499:
[----:B--234-:R-:W-:-:S04]  /*80e0*/  SHF.L.U32 R21, R11, 0x1f, RZ ;  /* 0x0000001f0b157819 */ /* 0x01cfc800000006ff */
[----:B------:R-:W1:Y:S02]  /*80f0*/  SYNCS.PHASECHK.TRANS64.TRYWAIT P1, [R16+URZ+0x30840], R21 ;  /* 0x03084015100075a7 */ /* 0x000e64000802017f */
[----:B-1----:R-:W-:Y:S05]  /*8100*/  @!P1 BRA `(.L_x_2491) ;  /* 0x0000001400dc9947 */ /* 0x002fea0003800000 */
.L_x_2516:
[----:B------:R-:W-:Y:S05]  /*8110*/  @P0 BRA `(.L_x_2492) ;  /* 0x0000000000140947 */ /* 0x000fea0003800000 */
[----:B------:R-:W-:Y:S01]  /*8120*/  ISETP.NE.AND P1, PT, R6, RZ, PT ;  /* 0x000000ff0600720c */ /* 0x000fe20003f25270 */
[----:B------:R-:W-:-:S04]  /*8130*/  IMAD.MOV.U32 R3, RZ, RZ, 0x4100 ;  /* 0x00004100ff037424 */ /* 0x000fc800078e00ff */
[----:B------:R3:W-:Y:S08]  /*8140*/  SYNCS.ARRIVE.TRANS64 RZ, [R16+URZ+0x30830], R3 ;  /* 0x0308300310ff79a7 */ /* 0x0007f0000800003f */
[----:B------:R-:W-:Y:S05]  /*8150*/  @!P1 BRA `(.L_x_2492) ;  /* 0x0000000000049947 */ /* 0x000fea0003800000 */
[----:B------:R-:W-:Y:S01]  /*8160*/  BPT.TRAP 0x1 ;  /* 0x000000040000795c */ /* 0x000fe20000300000 */
.L_x_2492:
        /* <DEDUP_REMOVED lines=36> */
.L_x_2517:
[----:B------:R-:W-:Y:S05]  /*83b0*/  @P0 BRA `(.L_x_2494) ;  /* 0x0000000000140947 */ /* 0x000fea0003800000 */
[----:B------:R-:W-:Y:S01]  /*83c0*/  ISETP.NE.AND P1, PT, R6, RZ, PT ;  /* 0x000000ff0600720c */ /* 0x000fe20003f25270 */
[----:B------:R-:W-:-:S04]  /*83d0*/  IMAD.MOV.U32 R2, RZ, RZ, 0x4100 ;  /* 0x00004100ff027424 */ /* 0x000fc800078e00ff */
[----:B------:R3:W-:Y:S08]  /*83e0*/  SYNCS.ARRIVE.TRANS64 RZ, [R16+URZ+0x30818], R2 ;  /* 0x0308180210ff79a7 */ /* 0x0007f0000800003f */
[----:B------:R-:W-:Y:S05]  /*83f0*/  @!P1 BRA `(.L_x_2494) ;  /* 0x0000000000049947 */ /* 0x000fea0003800000 */
[----:B------:R-:W-:Y:S01]  /*8400*/  BPT.TRAP 0x1 ;  /* 0x000000040000795c */ /* 0x000fe20000300000 */
.L_x_2494:
        /* <DEDUP_REMOVED lines=36> */
.L_x_2518:
[----:B------:R-:W-:Y:S05]  /*8650*/  @P0 BRA `(.L_x_2496) ;  /* 0x0000000000140947 */ /* 0x000fea0003800000 */
[----:B------:R-:W-:Y:S01]  /*8660*/  ISETP.NE.AND P1, PT, R6, RZ, PT ;  /* 0x000000ff0600720c */ /* 0x000fe20003f25270 */
[----:B-123--:R-:W-:-:S04]  /*8670*/  IMAD.MOV.U32 R21, RZ, RZ, 0x4100 ;  /* 0x00004100ff157424 */ /* 0x00efc800078e00ff */
[----:B------:R4:W-:Y:S08]  /*8680*/  SYNCS.ARRIVE.TRANS64 RZ, [R16+URZ+0x30838], R21 ;  /* 0x0308381510ff79a7 */ /* 0x0009f0000800003f */
[----:B------:R-:W-:Y:S05]  /*8690*/  @!P1 BRA `(.L_x_2496) ;  /* 0x0000000000049947 */ /* 0x000fea0003800000 */
[----:B------:R-:W-:Y:S01]  /*86a0*/  BPT.TRAP 0x1 ;  /* 0x000000040000795c */ /* 0x000fe20000300000 */
.L_x_2496:
        /* <DEDUP_REMOVED lines=31> */
.L_x_2520:
[----:B------:R-:W-:Y:S05]  /*88a0*/  @P0 BRA `(.L_x_2498) ;  /* 0x0000000000140947 */ /* 0x000fea0003800000 */
[----:B------:R-:W-:Y:S01]  /*88b0*/  ISETP.NE.AND P1, PT, R6, RZ, PT ;  /* 0x000000ff0600720c */ /* 0x000fe20003f25270 */
[----:B------:R-:W-:-:S04]  /*88c0*/  IMAD.MOV.U32 R5, RZ, RZ, 0x4100 ;  /* 0x00004100ff057424 */ /* 0x000fc800078e00ff */
[----:B------:R1:W-:Y:S08]  /*88d0*/  SYNCS.ARRIVE.TRANS64 RZ, [R16+URZ+0x30810], R5 ;  /* 0x0308100510ff79a7 */ /* 0x0003f0000800003f */
[----:B------:R-:W-:Y:S05]  /*88e0*/  @!P1 BRA `(.L_x_2498) ;  /* 0x0000000000049947 */ /* 0x000fea0003800000 */
[----:B------:R-:W-:Y:S01]  /*88f0*/  BPT.TRAP 0x1 ;  /* 0x000000040000795c */ /* 0x000fe20000300000 */
.L_x_2498:
        /* <DEDUP_REMOVED lines=37> */
.L_x_2490:
[----:B--2---:R-:W2:Y:S01]  /*8b50*/  LDL.LU R5, [R1] ;  /* 0x0000000001057983 */ /* 0x004ea20000300800 */
[----:B------:R-:W-:-:S04]  /*8b60*/  IMAD.U32 R4, RZ, RZ, UR4 ;  /* 0x00000004ff047e24 */ /* 0x000fc8000f8e00ff */
[----:B------:R-:W-:Y:S01]  /*8b70*/  VIADD R4, R4, 0xffffffff ;  /* 0xffffffff04047836 */ /* 0x000fe20000000000 */
[----:B--2---:R-:W-:-:S13]  /*8b80*/  ISETP.NE.AND P1, PT, R5, RZ, PT ;  /* 0x000000ff0500720c */ /* 0x004fda0003f25270 */
[----:B------:R-:W-:Y:S05]  /*8b90*/  @!P1 BRA `(.L_x_2489) ;  /* 0x0000000400549947 */ /* 0x000fea0003800000 */
[----:B------:R-:W-:-:S04]  /*8ba0*/  SHF.L.U32 R13, R11, 0x1f, RZ ;  /* 0x0000001f0b0d7819 */ /* 0x000fc800000006ff */
[----:B------:R-:W1:Y:S02]  /*8bb0*/  SYNCS.PHASECHK.TRANS64.TRYWAIT P1, [R16+URZ+0x30840], R13 ;  /* 0x0308400d100075a7 */ /* 0x000e64000802017f */
[----:B-1----:R-:W-:Y:S05]  /*8bc0*/  @!P1 BRA `(.L_x_2500) ;  /* 0x0000000c00809947 */ /* 0x002fea0003800000 */
.L_x_2521:
[----:B------:R-:W-:Y:S05]  /*8bd0*/  @P0 BRA `(.L_x_2501) ;  /* 0x0000000000140947 */ /* 0x000fea0003800000 */
[----:B------:R-:W-:Y:S01]  /*8be0*/  ISETP.NE.AND P1, PT, R6, RZ, PT ;  /* 0x000000ff0600720c */ /* 0x000fe20003f25270 */
[----:B------:R-:W-:-:S04]  /*8bf0*/  IMAD.MOV.U32 R5, RZ, RZ, 0x4100 ;  /* 0x00004100ff057424 */ /* 0x000fc800078e00ff */
[----:B------:R2:W-:Y:S08]  /*8c00*/  SYNCS.ARRIVE.TRANS64 RZ, [R16+URZ+0x30830], R5 ;  /* 0x0308300510ff79a7 */ /* 0x0005f0000800003f */
[----:B------:R-:W-:Y:S05]  /*8c10*/  @!P1 BRA `(.L_x_2501) ;  /* 0x0000000000049947 */ /* 0x000fea0003800000 */
[----:B------:R-:W-:Y:S01]  /*8c20*/  BPT.TRAP 0x1 ;  /* 0x000000040000795c */ /* 0x000fe20000300000 */
.L_x_2501:
[----:B--2---:R-:W2:Y:S01]  /*8c30*/  LDC.64 R4, c[0x0][0x728] ;  /* 0x0001ca00ff047b82 */ /* 0x004ea20000000a00 */
        /* <DEDUP_REMOVED lines=30> */
[----:B------:R-:W5:Y:S02]  /*8e20*/  SYNCS.PHASECHK.TRANS64.TRYWAIT P1, [R16+URZ+0x30828], R13 ;  /* 0x0308280d100075a7 */ /* 0x000f64000802017f */
[----:B--2--5:R-:W-:Y:S05]  /*8e30*/  @!P1 BRA `(.L_x_2502) ;  /* 0x0000000800f89947 */ /* 0x024fea0003800000 */
.L_x_2522:
[----:B------:R-:W-:Y:S05]  /*8e40*/  @P0 BRA `(.L_x_2503) ;  /* 0x0000000000140947 */ /* 0x000fea0003800000 */
[----:B------:R-:W-:Y:S01]  /*8e50*/  ISETP.NE.AND P0, PT, R6, RZ, PT ;  /* 0x000000ff0600720c */ /* 0x000fe20003f05270 */
[----:B------:R-:W-:-:S04]  /*8e60*/  IMAD.MOV.U32 R5, RZ, RZ, 0x4100 ;  /* 0x00004100ff057424 */ /* 0x000fc800078e00ff */
[----:B------:R1:W-:Y:S08]  /*8e70*/  SYNCS.ARRIVE.TRANS64 RZ, [R16+URZ+0x30818], R5 ;  /* 0x0308180510ff79a7 */ /* 0x0003f0000800003f */
[----:B------:R-:W-:Y:S05]  /*8e80*/  @!P0 BRA `(.L_x_2503) ;  /* 0x0000000000048947 */ /* 0x000fea0003800000 */
[----:B------:R-:W-:Y:S01]  /*8e90*/  BPT.TRAP 0x1 ;  /* 0x000000040000795c */ /* 0x000fe20000300000 */
.L_x_2503:
        /* <DEDUP_REMOVED lines=10> */
[----:B------:R-:W-:-:S02]  /*8f40*/  IMAD.U32 R6, RZ, RZ, UR4 ;  /* 0x00000004ff067e24 */ /* 0x000fc4000f8e00ff */
[----:B------:R-:W-:Y:S01]  /*8f50*/  IMAD.MOV.U32 R19, RZ, RZ, 0x1 ;  /* 0x00000001ff137424 */ /* 0x000fe200078e00ff */
[----:B------:R-:W-:Y:S01]  /*8f60*/  UIADD3 UR27, UR27, 0x40, URZ ;  /* 0x000000401b1b7890 */ /* 0x000fe2000fffe03f */
[----:B------:R-:W-:-:S03]  /*8f70*/  VIADD R6, R6, 0xffffffff ;  /* 0xffffffff06067836 */ /* 0x000fc60000000000 */
[----:B------:R-:W-:Y:S02]  /*8f80*/  UIADD3 UR8, UP0, UR27, UR22, URZ ;  /* 0x000000161b087290 */ /* 0x000fe4000ff1e03f */
[----:B------:R-:W-:Y:S02]  /*8f90*/  UIADD3 UR24, UR32, 0x1c000, URZ ;  /* 0x0001c00020187890 */ /* 0x000fe4000fffe03f */
[----:B------:R-:W-:Y:S02]  /*8fa0*/  ULEA.HI.X.SX32 UR7, UR27, UR7, 0x1, UP0 ;  /* 0x000000071b077291 */ /* 0x000fe400080f0e3f */
[----:B-1----:R-:W-:Y:S01]  /*8fb0*/  IMAD.U32 R5, RZ, RZ, UR8 ;  /* 0x00000008ff057e24 */ /* 0x002fe2000f8e00ff */
        /* <DEDUP_REMOVED lines=9> */
[----:B------:R-:W-:Y:S01]  /*9050*/  R2UR UR34, R10 ;  /* 0x000000000a2272ca */ /* 0x000fe200000e0000 */
[----:B------:R-:W-:Y:S01]  /*9060*/  UMOV UR19, UR27 ;  /* 0x0000001b00137c82 */ /* 0x000fe20008000000 */
[----:B------:R-:W-:Y:S01]  /*9070*/  R2UR UR35, R9 ;  /* 0x00000000092372ca */ /* 0x000fe200000e0000 */
[----:B------:R-:W-:Y:S01]  /*9080*/  UMOV UR33, UR25 ;  /* 0x0000001900217c82 */ /* 0x000fe20008000000 */
[----:B------:R-:W-:Y:S01]  /*9090*/  UMOV UR7, 0x10 ;  /* 0x0000001000077882 */ /* 0x000fe20000000000 */
[----:B------:R1:W-:Y:S01]  /*90a0*/  UTMALDG.4D [UR24], [UR8], desc[UR30] ;  /* 0x00001e18080075b4 */ /* 0x0003e20008019000 */
[----:B------:R-:W-:Y:S01]  /*90b0*/  IMAD.MOV.U32 R4, RZ, RZ, R6 ;  /* 0x000000ffff047224 */ /* 0x000fe200078e0006 */
[----:B------:R1:W-:Y:S08]  /*90c0*/  UTMALDG.4D [UR16], [UR8], desc[UR30] ;  /* 0x00001e10080075b4 */ /* 0x0003f00008019000 */
[----:B------:R1:W-:Y:S02]  /*90d0*/  UBLKCP.S.G [UR32], [UR34], UR7 ;  /* 0x00000020220073ba */ /* 0x0003e40008000207 */
[----:B-1----:R-:W-:Y:S01]  /*90e0*/  NOP ;  /* 0x0000000000007918 */ /* 0x002fe20000000000 */
.L_x_2489:
[----:B------:R-:W1:Y:S01]  /*90f0*/  S2R R0, SR_TID.X ;  /* 0x0000000000007919 */ /* 0x000e620000002100 */
[----:B------:R-:W-:Y:S01]  /*9100*/  IMAD R3, R19, 0x8, R16 ;  /* 0x0000000813037824 */ /* 0x000fe200078e0210 */
[----:B-1----:R-:W-:Y:S02]  /*9110*/  LOP3.LUT R2, R0, 0x7f, RZ, 0xc0, !PT ;  /* 0x0000007f00027812 */ /* 0x002fe400078ec0ff */
[----:B------:R-:W-:Y:S02]  /*9120*/  SHF.L.U32 R0, R11, 0x1f, RZ ;  /* 0x0000001f0b007819 */ /* 0x000fe400000006ff */
[----:B------:R-:W-:Y:S02]  /*9130*/  ISETP.NE.AND P1, PT, R2, RZ, PT ;  /* 0x000000ff0200720c */ /* 0x000fe40003f25270 */
[----:B------:R-:W1:Y:S02]  /*9140*/  SYNCS.PHASECHK.TRANS64.TRYWAIT P0, [R3+URZ+0x30840], R0 ;  /* 0x03084000030075a7 */ /* 0x000e64000800017f */
[----:B-1----:R-:W-:Y:S09]  /*9150*/  @!P0 BRA `(.L_x_2504) ;  /* 0x0000000800448947 */ /* 0x002ff20003800000 */
.L_x_2523:
[----:B------:R-:W-:Y:S05]  /*9160*/  @P1 BRA `(.L_x_2505) ;  /* 0x0000000000181947 */ /* 0x000fea0003800000 */
[----:B------:R-:W1:Y:S01]  /*9170*/  S2R R2, SR_TID.X ;  /* 0x0000000000027919 */ /* 0x000e620000002100 */
[----:B------:R-:W-:-:S04]  /*9180*/  IMAD.MOV.U32 R0, RZ, RZ, 0x4100 ;  /* 0x00004100ff007424 */ /* 0x000fc800078e00ff */
[----:B------:R1:W-:Y:S02]  /*9190*/  SYNCS.ARRIVE.TRANS64 RZ, [R3+URZ+0x30830], R0 ;  /* 0x0308300003ff79a7 */ /* 0x0003e4000800003f */
[----:B-1----:R-:W-:-:S13]  /*91a0*/  LOP3.LUT P0, RZ, R2, 0x1f, RZ, 0xc0, !PT ;  /* 0x0000001f02ff7812 */ /* 0x002fda000780c0ff */
[----:B------:R-:W-:Y:S05]  /*91b0*/  @!P0 BRA `(.L_x_2505) ;  /* 0x0000000000048947 */ /* 0x000fea0003800000 */
[----:B------:R-:W-:Y:S01]  /*91c0*/  BPT.TRAP 0x1 ;  /* 0x000000040000795c */ /* 0x000fe20000300000 */
.L_x_2505:
[----:B------:R-:W-:Y:S01]  /*91d0*/  R2UR UR27, R4 ;  /* 0x00000000041b72ca */ /* 0x000fe200000e0000 */
        /* <DEDUP_REMOVED lines=39> */
.L_x_2486:
[----:B------:R-:W-:Y:S05]  /*9450*/  BSYNC B0 ;  /* 0x0000000000007941 */ /* 0x000fea0003800000 */
.L_x_2485:
[----:B------:R-:W-:-:S03]  /*9460*/  UMOV UR7, 0xffffffff ;  /* 0xffffffff00077882 */ /* 0x000fc60000000000 */
[----:B------:R-:W-:Y:S05]  /*9470*/  BRA.DIV UR7, `(.L_x_2506) ;  /* 0x0000000607907947 */ /* 0x000fea000b800000 */
[----:B------:R-:W-:-:S13]  /*9480*/  ELECT P6, URZ, PT ;  /* 0x00000000003f782f */ /* 0x000fda00038c0000 */
.L_x_2526:
[----:B------:R-:W-:Y:S05]  /*9490*/  @!P6 BRA `(.L_x_2402) ;  /* 0x000000000084e947 */ /* 0x000fea0003800000 */
[----:B------:R-:W-:-:S06]  /*94a0*/  ULOP3.LUT UR7, UR38, 0x2, URZ, 0xfc, !UPT ;  /* 0x0000000226077892 */ /* 0x000fcc000f8efc3f */
[----:B------:R-:W-:-:S05]  /*94b0*/  IMAD.U32 R2, RZ, RZ, UR7 ;  /* 0x00000007ff027e24 */ /* 0x000fca000f8e00ff */
[----:B------:R-:W-:-:S13]  /*94c0*/  ISETP.NE.AND P2, PT, R2, 0x3, PT ;  /* 0x000000030200780c */ /* 0x000fda0003f45270 */
[----:B------:R-:W-:Y:S05]  /*94d0*/  @!P2 BRA `(.L_x_2507) ;  /* 0x000000000004a947 */ /* 0x000fea0003800000 */
[----:B------:R-:W-:Y:S01]  /*94e0*/  BPT.TRAP 0x1 ;  /* 0x000000040000795c */ /* 0x000fe20000300000 */
.L_x_2507:
        /* <DEDUP_REMOVED lines=15> */
.L_x_2527:
[----:B------:R-:W2:Y:S02]  /*95e0*/  SYNCS.PHASECHK.TRANS64.TRYWAIT P0, [R3+URZ], R2 ;  /* 0x00000002030075a7 */ /* 0x000ea4000800017f */
[----:B--2---:R-:W-:Y:S05]  /*95f0*/  @!P0 BRA `(.L_x_2509) ;  /* 0x0000000400648947 */ /* 0x004fea0003800000 */
.L_x_2528:
[----:B------:R-:W-:Y:S05]  /*9600*/  @!P2 BRA `(.L_x_2510) ;  /* 0x000000000004a947 */ /* 0x000fea0003800000 */
[----:B------:R-:W-:Y:S01]  /*9610*/  BPT.TRAP 0x1 ;  /* 0x000000040000795c */ /* 0x000fe20000300000 */
.L_x_2510:
[----:B--2---:R-:W-:-:S04]  /*9620*/  VIADD R3, R7, 0x30840 ;  /* 0x0003084007037836 */ /* 0x004fc80000000000 */
[----:B------:R-:W-:-:S04]  /*9630*/  IMAD R0, R0, 0x8, R3 ;  /* 0x0000000800007824 */ /* 0x000fc800078e0203 */
[----:B------:R-:W2:Y:S02]  /*9640*/  SYNCS.PHASECHK.TRANS64.TRYWAIT P0, [R0+URZ], R5 ;  /* 0x00000005000075a7 */ /* 0x000ea4000800017f */
[----:B--2---:R-:W-:Y:S05]  /*9650*/  @!P0 BRA `(.L_x_2511) ;  /* 0x0000000400608947 */ /* 0x004fea0003800000 */
.L_x_2529:
[----:B------:R-:W-:-:S07]  /*9660*/  IMAD R3, R4, 0x8, R3 ;  /* 0x0000000804037824 */ /* 0x000fce00078e0203 */
.L_x_2512:
[----:B---3--:R3:W4:Y:S02]  /*9670*/  SYNCS.PHASECHK.TRANS64.TRYWAIT P0, [R3+URZ], R2 ;  /* 0x00000002030075a7 */ /* 0x008724000800017f */
[----:B----4-:R-:W-:Y:S05]  /*9680*/  @!P0 NANOSLEEP.SYNCS 0x989680 ;  /* 0x009896800000895d */ /* 0x010fea0003900000 */
[----:B------:R-:W4:Y:S02]  /*9690*/  @!P0 SYNCS.PHASECHK.TRANS64 P0, [R3+URZ], R2 ;  /* 0x00000002030085a7 */ /* 0x000f24000800007f */
[----:B----4-:R-:W-:Y:S05]  /*96a0*/  @!P0 BRA `(.L_x_2512) ;  /* 0xfffffffc00f08947 */ /* 0x010fea000383ffff */
.L_x_2402:
[----:B------:R-:W-:Y:S05]  /*96b0*/  BSYNC B6 ;  /* 0x0000000000067941 */ /* 0x000fea0003800000 */
.L_x_2397:
[----:B------:R-:W-:Y:S05]  /*96c0*/  EXIT ;  /* 0x000000000000794d */ /* 0x000fea0003800000 */
.L_x_2408:
[----:B------:R-:W-:Y:S02]  /*96d0*/  IMAD.MOV.U32 R12, RZ, RZ, RZ ;  /* 0x000000ffff0c7224 */ /* 0x000fe400078e00ff */
[----:B------:R-:W-:Y:S02]  /*96e0*/  IMAD.MOV.U32 R11, RZ, RZ, 0x1f ;  /* 0x0000001fff0b7424 */ /* 0x000fe400078e00ff */
[----:B------:R-:W-:-:S07]  /*96f0*/  IMAD.MOV.U32 R15, RZ, RZ, -0x1 ;  /* 0xffffffffff0f7424 */ /* 0x000fce00078e00ff */
[----:B------:R-:W-:Y:S05]  /*9700*/  WARPSYNC.COLLECTIVE R15, `(.L_x_2513) ;  /* 0x000000000f087348 */ /* 0x000fea0003c00000 */
[----:B------:R1:W2:Y:S02]  /*9710*/  SHFL.IDX P6, R14, R13, R12, R11 ;  /* 0x0000000c0d0e7389 */ /* 0x0002a400000c000b */
[----:B-12---:R-:W-:Y:S01]  /*9720*/  ENDCOLLECTIVE ;  /* 0x000000000000791b */ /* 0x006fe20003800000 */
.L_x_2513:
[----:B------:R-:W-:Y:S05]  /*9730*/  BRA `(.L_x_2514) ;  /* 0xffffff7c000c7947 */ /* 0x000fea000383ffff */
.L_x_2410:
[----:B---3--:R3:W4:Y:S02]  /*9740*/  SYNCS.PHASECHK.TRANS64.TRYWAIT P0, [R228+URZ+0x30800], R9 ;  /* 0x03080009e40075a7 */ /* 0x008724000800017f */
[----:B----4-:R-:W-:Y:S05]  /*9750*/  @!P0 NANOSLEEP.SYNCS 0x989680 ;  /* 0x009896800000895d */ /* 0x010fea0003900000 */
[----:B------:R-:W4:Y:S02]  /*9760*/  @!P0 SYNCS.PHASECHK.TRANS64 P0, [R228+URZ+0x30800], R9 ;  /* 0x03080009e40085a7 */ /* 0x000f24000800007f */
[----:B----4-:R-:W-:Y:S05]  /*9770*/  @!P0 BRA `(.L_x_2410) ;  /* 0xfffffffc00f08947 */ /* 0x010fea000383ffff */
[----:B------:R-:W-:Y:S05]  /*9780*/  BRA `(.L_x_2409) ;  /* 0xffffff7c00347947 */ /* 0x000fea000383ffff */
.L_x_2414:
[----:B---3--:R3:W4:Y:S02]  /*9790*/  SYNCS.PHASECHK.TRANS64.TRYWAIT P1, [R0+URZ+0x30810], R9 ;  /* 0x03081009000075a7 */ /* 0x008724000802017f */
[----:B----4-:R-:W-:Y:S05]  /*97a0*/  @!P1 NANOSLEEP.SYNCS 0x989680 ;  /* 0x009896800000995d */ /* 0x010fea0003900000 */
[----:B------:R-:W4:Y:S02]  /*97b0*/  @!P1 SYNCS.PHASECHK.TRANS64 P1, [R0+URZ+0x30810], R9 ;  /* 0x03081009000095a7 */ /* 0x000f24000802007f */
[----:B----4-:R-:W-:Y:S05]  /*97c0*/  @!P1 BRA `(.L_x_2414) ;  /* 0xfffffffc00f09947 */ /* 0x010fea000383ffff */
[----:B------:R-:W-:Y:S05]  /*97d0*/  BRA `(.L_x_2413) ;  /* 0xffffff8000ec7947 */ /* 0x000fea000383ffff */
.L_x_2418:
[----:B------:R1:W1:Y:S02]  /*97e0*/  SYNCS.PHASECHK.TRANS64.TRYWAIT P1, [R0+URZ+0x30830], R9 ;  /* 0x03083009000075a7 */ /* 0x000264000802017f */
[----:B-1----:R-:W-:Y:S05]  /*97f0*/  @!P1 NANOSLEEP.SYNCS 0x989680 ;  /* 0x009896800000995d */ /* 0x002fea0003900000 */
[----:B------:R-:W1:Y:S02]  /*9800*/  @!P1 SYNCS.PHASECHK.TRANS64 P1, [R0+URZ+0x30830], R9 ;  /* 0x03083009000095a7 */ /* 0x000e64000802007f */
[----:B-1----:R-:W-:Y:S05]  /*9810*/  @!P1 BRA `(.L_x_2418) ;  /* 0xfffffffc00f09947 */ /* 0x002fea000383ffff */
[----:B------:R-:W-:Y:S05]  /*9820*/  BRA `(.L_x_2417) ;  /* 0xffffff8800447947 */ /* 0x000fea000383ffff */
.L_x_2487:
[----:B-1----:R1:W2:Y:S02]  /*9830*/  SYNCS.PHASECHK.TRANS64.TRYWAIT P0, [R16+URZ+0x30820], R3 ;  /* 0x03082003100075a7 */ /* 0x0022a4000800017f */
[----:B--2---:R-:W-:Y:S05]  /*9840*/  @!P0 NANOSLEEP.SYNCS 0x989680 ;  /* 0x009896800000895d */ /* 0x004fea0003900000 */
[----:B------:R-:W2:Y:S02]  /*9850*/  @!P0 SYNCS.PHASECHK.TRANS64 P0, [R16+URZ+0x30820], R3 ;  /* 0x03082003100085a7 */ /* 0x000ea4000800007f */
[----:B--2---:R-:W-:Y:S05]  /*9860*/  @!P0 BRA `(.L_x_2487) ;  /* 0xfffffffc00f08947 */ /* 0x004fea000383ffff */
[----:B------:R-:W-:Y:S05]  /*9870*/  BRA `(.L_x_2515) ;  /* 0xffffffe000587947 */ /* 0x000fea000383ffff */
.L_x_2491:
[----:B-1----:R1:W3:Y:S02]  /*9880*/  SYNCS.PHASECHK.TRANS64.TRYWAIT P1, [R16+URZ+0x30840], R21 ;  /* 0x03084015100075a7 */ /* 0x0022e4000802017f */
[----:B---3--:R-:W-:Y:S05]  /*9890*/  @!P1 NANOSLEEP.SYNCS 0x989680 ;  /* 0x009896800000995d */ /* 0x008fea0003900000 */
[----:B------:R-:W3:Y:S02]  /*98a0*/  @!P1 SYNCS.PHASECHK.TRANS64 P1, [R16+URZ+0x30840], R21 ;  /* 0x03084015100095a7 */ /* 0x000ee4000802007f */
[----:B---3--:R-:W-:Y:S05]  /*98b0*/  @!P1 BRA `(.L_x_2491) ;  /* 0xfffffffc00f09947 */ /* 0x008fea000383ffff */
[----:B------:R-:W-:Y:S05]  /*98c0*/  BRA `(.L_x_2516) ;  /* 0xffffffe800107947 */ /* 0x000fea000383ffff */
.L_x_2493:
[----:B--2---:R2:W3:Y:S02]  /*98d0*/  SYNCS.PHASECHK.TRANS64.TRYWAIT P1, [R16+URZ+0x30828], R21 ;  /* 0x03082815100075a7 */ /* 0x0044e4000802017f */
[----:B---3--:R-:W-:Y:S05]  /*98e0*/  @!P1 NANOSLEEP.SYNCS 0x989680 ;  /* 0x009896800000995d */ /* 0x008fea0003900000 */
[----:B------:R-:W3:Y:S02]  /*98f0*/  @!P1 SYNCS.PHASECHK.TRANS64 P1, [R16+URZ+0x30828], R21 ;  /* 0x03082815100095a7 */ /* 0x000ee4000802007f */
[----:B---3--:R-:W-:Y:S05]  /*9900*/  @!P1 BRA `(.L_x_2493) ;  /* 0xfffffffc00f09947 */ /* 0x008fea000383ffff */
[----:B------:R-:W-:Y:S05]  /*9910*/  BRA `(.L_x_2517) ;  /* 0xffffffe800a47947 */ /* 0x000fea000383ffff */
.L_x_2495:
[----:B---3--:R3:W4:Y:S02]  /*9920*/  SYNCS.PHASECHK.TRANS64.TRYWAIT P1, [R16+URZ+0x30848], R21 ;  /* 0x03084815100075a7 */ /* 0x008724000802017f */
[----:B----4-:R-:W-:Y:S05]  /*9930*/  @!P1 NANOSLEEP.SYNCS 0x989680 ;  /* 0x009896800000995d */ /* 0x010fea0003900000 */
[----:B------:R-:W4:Y:S02]  /*9940*/  @!P1 SYNCS.PHASECHK.TRANS64 P1, [R16+URZ+0x30848], R21 ;  /* 0x03084815100095a7 */ /* 0x000f24000802007f */
[----:B----4-:R-:W-:Y:S05]  /*9950*/  @!P1 BRA `(.L_x_2495) ;  /* 0xfffffffc00f09947 */ /* 0x010fea000383ffff */
[----:B------:R-:W-:Y:S05]  /*9960*/  BRA `(.L_x_2518) ;  /* 0xffffffec00387947 */ /* 0x000fea000383ffff */
.L_x_2497:
[----:B------:R-:W-:-:S07]  /*9970*/  SHF.L.U32 R5, R11, 0x1f, RZ ;  /* 0x0000001f0b057819 */ /* 0x000fce00000006ff */
.L_x_2519:
[----:B------:R1:W1:Y:S02]  /*9980*/  SYNCS.PHASECHK.TRANS64.TRYWAIT P1, [R16+URZ+0x30820], R5 ;  /* 0x03082005100075a7 */ /* 0x000264000802017f */
[----:B-1----:R-:W-:Y:S05]  /*9990*/  @!P1 NANOSLEEP.SYNCS 0x989680 ;  /* 0x009896800000995d */ /* 0x002fea0003900000 */
[----:B------:R-:W1:Y:S02]  /*99a0*/  @!P1 SYNCS.PHASECHK.TRANS64 P1, [R16+URZ+0x30820], R5 ;  /* 0x03082005100095a7 */ /* 0x000e64000802007f */
[----:B-1----:R-:W-:Y:S05]  /*99b0*/  @!P1 BRA `(.L_x_2519) ;  /* 0xfffffffc00f09947 */ /* 0x002fea000383ffff */
[----:B------:R-:W-:Y:S05]  /*99c0*/  BRA `(.L_x_2520) ;  /* 0xffffffec00b47947 */ /* 0x000fea000383ffff */
.L_x_2500:
[----:B-1----:R1:W2:Y:S02]  /*99d0*/  SYNCS.PHASECHK.TRANS64.TRYWAIT P1, [R16+URZ+0x30840], R13 ;  /* 0x0308400d100075a7 */ /* 0x0022a4000802017f */
[----:B--2---:R-:W-:Y:S05]  /*99e0*/  @!P1 NANOSLEEP.SYNCS 0x989680 ;  /* 0x009896800000995d */ /* 0x004fea0003900000 */
[----:B------:R-:W2:Y:S02]  /*99f0*/  @!P1 SYNCS.PHASECHK.TRANS64 P1, [R16+URZ+0x30840], R13 ;  /* 0x0308400d100095a7 */ /* 0x000ea4000802007f */
[----:B--2---:R-:W-:Y:S05]  /*9a00*/  @!P1 BRA `(.L_x_2500) ;  /* 0xfffffffc00f09947 */ /* 0x004fea000383ffff */
[----:B------:R-:W-:Y:S05]  /*9a10*/  BRA `(.L_x_2521) ;  /* 0xfffffff0006c7947 */ /* 0x000fea000383ffff */
.L_x_2502:
[----:B--2---:R2:W1:Y:S02]  /*9a20*/  SYNCS.PHASECHK.TRANS64.TRYWAIT P1, [R16+URZ+0x30828], R13 ;  /* 0x0308280d100075a7 */ /* 0x004464000802017f */
[----:B-1----:R-:W-:Y:S05]  /*9a30*/  @!P1 NANOSLEEP.SYNCS 0x989680 ;  /* 0x009896800000995d */ /* 0x002fea0003900000 */
[----:B------:R-:W1:Y:S02]  /*9a40*/  @!P1 SYNCS.PHASECHK.TRANS64 P1, [R16+URZ+0x30828], R13 ;  /* 0x0308280d100095a7 */ /* 0x000e64000802007f */
[----:B-1----:R-:W-:Y:S05]  /*9a50*/  @!P1 BRA `(.L_x_2502) ;  /* 0xfffffffc00f09947 */ /* 0x002fea000383ffff */
[----:B------:R-:W-:Y:S05]  /*9a60*/  BRA `(.L_x_2522) ;  /* 0xfffffff000f47947 */ /* 0x000fea000383ffff */
.L_x_2504:
[----:B------:R1:W1:Y:S02]  /*9a70*/  SYNCS.PHASECHK.TRANS64.TRYWAIT P0, [R3+URZ+0x30840], R0 ;  /* 0x03084000030075a7 */ /* 0x000264000800017f */
[----:B-1----:R-:W-:Y:S05]  /*9a80*/  @!P0 NANOSLEEP.SYNCS 0x989680 ;  /* 0x009896800000895d */ /* 0x002fea0003900000 */
[----:B------:R-:W1:Y:S02]  /*9a90*/  @!P0 SYNCS.PHASECHK.TRANS64 P0, [R3+URZ+0x30840], R0 ;  /* 0x03084000030085a7 */ /* 0x000e64000800007f */
[----:B-1----:R-:W-:Y:S05]  /*9aa0*/  @!P0 BRA `(.L_x_2504) ;  /* 0xfffffffc00f08947 */ /* 0x002fea000383ffff */
[----:B------:R-:W-:Y:S05]  /*9ab0*/  BRA `(.L_x_2523) ;  /* 0xfffffff400a87947 */ /* 0x000fea000383ffff */
.L_x_2506:
[----:B------:R-:W-:Y:S01]  /*9ac0*/  BSSY B0, `(.L_x_2524) ;  /* 0x0000006000007945 */ /* 0x000fe20003800000 */
[----:B------:R-:W-:-:S07]  /*9ad0*/  IMAD.MOV.U32 R15, RZ, RZ, -0x1 ;  /* 0xffffffffff0f7424 */ /* 0x000fce00078e00ff */
[----:B------:R-:W-:Y:S05]  /*9ae0*/  WARPSYNC.COLLECTIVE R15, `(.L_x_2525) ;  /* 0x000000000f0c7348 */ /* 0x000fea0003c00000 */
[----:B------:R-:W-:Y:S02]  /*9af0*/  ELECT P6, UR62, PT ;  /* 0x00000000003e782f */ /* 0x000fe400038c0000 */
[----:B------:R-:W-:Y:S01]  /*9b00*/  MOV R14, UR62 ;  /* 0x0000003e000e7c02 */ /* 0x000fe20008000f00 */
[----:B------:R-:W-:Y:S10]  /*9b10*/  ENDCOLLECTIVE ;  /* 0x000000000000791b */ /* 0x000ff40003800000 */
.L_x_2525:
[----:B------:R-:W-:Y:S05]  /*9b20*/  BSYNC B0 ;  /* 0x0000000000007941 */ /* 0x000fea0003800000 */
.L_x_2524:
[----:B------:R-:W-:Y:S05]  /*9b30*/  BRA `(.L_x_2526) ;  /* 0xfffffff800547947 */ /* 0x000fea000383ffff */
.L_x_2508:
[----:B-1----:R1:W2:Y:S02]  /*9b40*/  SYNCS.PHASECHK.TRANS64.TRYWAIT P0, [R6+URZ], R5 ;  /* 0x00000005060075a7 */ /* 0x0022a4000800017f */
[----:B--2---:R-:W-:Y:S05]  /*9b50*/  @!P0 NANOSLEEP.SYNCS 0x989680 ;  /* 0x009896800000895d */ /* 0x004fea0003900000 */
[----:B------:R-:W2:Y:S02]  /*9b60*/  @!P0 SYNCS.PHASECHK.TRANS64 P0, [R6+URZ], R5 ;  /* 0x00000005060085a7 */ /* 0x000ea4000800007f */
[----:B--2---:R-:W-:Y:S05]  /*9b70*/  @!P0 BRA `(.L_x_2508) ;  /* 0xfffffffc00f08947 */ /* 0x004fea000383ffff */
[----:B------:R-:W-:Y:S05]  /*9b80*/  BRA `(.L_x_2527) ;  /* 0xfffffff800947947 */ /* 0x000fea000383ffff */
.L_x_2509:
[----:B--2---:R2:W3:Y:S02]  /*9b90*/  SYNCS.PHASECHK.TRANS64.TRYWAIT P0, [R3+URZ], R2 ;  /* 0x00000002030075a7 */ /* 0x0044e4000800017f */
[----:B---3--:R-:W-:Y:S05]  /*9ba0*/  @!P0 NANOSLEEP.SYNCS 0x989680 ;  /* 0x009896800000895d */ /* 0x008fea0003900000 */
[----:B------:R-:W3:Y:S02]  /*9bb0*/  @!P0 SYNCS.PHASECHK.TRANS64 P0, [R3+URZ], R2 ;  /* 0x00000002030085a7 */ /* 0x000ee4000800007f */
[----:B---3--:R-:W-:Y:S05]  /*9bc0*/  @!P0 BRA `(.L_x_2509) ;  /* 0xfffffffc00f08947 */ /* 0x008fea000383ffff */
[----:B------:R-:W-:Y:S05]  /*9bd0*/  BRA `(.L_x_2528) ;  /* 0xfffffff800887947 */ /* 0x000fea000383ffff */
.L_x_2511:
[----:B--2---:R2:W3:Y:S02]  /*9be0*/  SYNCS.PHASECHK.TRANS64.TRYWAIT P0, [R0+URZ], R5 ;  /* 0x00000005000075a7 */ /* 0x0044e4000800017f */
[----:B---3--:R-:W-:Y:S05]  /*9bf0*/  @!P0 NANOSLEEP.SYNCS 0x989680 ;  /* 0x009896800000895d */ /* 0x008fea0003900000 */
[----:B------:R-:W3:Y:S02]  /*9c00*/  @!P0 SYNCS.PHASECHK.TRANS64 P0, [R0+URZ], R5 ;  /* 0x00000005000085a7 */ /* 0x000ee4000800007f */
[----:B---3--:R-:W-:Y:S05]  /*9c10*/  @!P0 BRA `(.L_x_2511) ;  /* 0xfffffffc00f08947 */ /* 0x008fea000383ffff */
[----:B------:R-:W-:Y:S05]  /*9c20*/  BRA `(.L_x_2529) ;  /* 0xfffffff8008c7947 */ /* 0x000fea000383ffff */
.L_x_2530:
        /* <DEDUP_REMOVED lines=13> */
.L_x_3701:


//--------------------- .text._ZN7cutlass13device_kernelIN5flash11enable_sm90INS1_16FlashAttnBwdSm90INS1_25CollectiveMainloopBwdSm90ILi2ELi2ELi2EN4cute5tupleIJNS5_1CILi1EEES8_S8_EEENS6_IJNS7_ILi64EEENS7_ILi128EEESB_EEENS_10bfloat16_tEfNS_4arch4Sm90ELb1ELb0ELb0ELb0ELb1ELb1ELb0ELb0ELi2ELi1ELi2ELi1ELb0EEENS1_21CollectiveEpilogueBwdISC_SD_SF_Li256ELb0ELb0ELi1EEENS1_25SingleTileBwdLPTSchedulerILb0ELi128ELb1EEEEEEEEEvNT_6ParamsE --------------------------
	.section	.text._ZN7cutlass13device_kernelIN5flash11enable_sm90INS1_16FlashAttnBwdSm90INS1_25CollectiveMainloopBwdSm90ILi2ELi2ELi2EN4cute5tupleIJNS5_1CILi1EEES8_S8_EEENS6_IJNS7_ILi64EEENS7_ILi128EEESB_EEENS_10bfloat16_tEfNS_4arch4Sm90ELb1ELb0ELb0ELb0ELb1ELb1ELb0ELb0ELi2ELi1ELi2ELi1ELb0EEENS1_21CollectiveEpilogueBwdISC_SD_SF_Li256ELb0ELb0ELi1EEENS1_25SingleTileBwdLPTSchedulerILb0ELi128ELb1EEEEEEEEEvNT_6ParamsE,"ax",@progbits
	.align	128
.text._ZN7cutlass13device_kernelIN5flash11enable_sm90INS1_16FlashAttnBwdSm90INS1_25CollectiveMainloopBwdSm90ILi2ELi2ELi2EN4cute5tupleIJNS5_1CILi1EEES8_S8_EEENS6_IJNS7_ILi64EEENS7_ILi128EEESB_EEENS_10bfloat16_tEfNS_4arch4Sm90ELb1ELb0ELb0ELb0ELb1ELb1ELb0ELb0ELi2ELi1ELi2ELi1ELb0EEENS1_21CollectiveEpilogueBwdISC_SD_SF_Li256ELb0ELb0ELi1EEENS1_25SingleTileBwdLPTSchedulerILb0ELi128ELb1EEEEEEEEEvNT_6ParamsE:
        .type           _ZN7cutlass13device_kernelIN5flash11enable_sm90INS1_16FlashAttnBwdSm90INS1_25CollectiveMainloopBwdSm90ILi2ELi2ELi2EN4cute5tupleIJNS5_1CILi1EEES8_S8_EEENS6_IJNS7_ILi64EEENS7_ILi128EEESB_EEENS_10bfloat16_tEfNS_4arch4Sm90ELb1ELb0ELb0ELb0ELb1ELb1ELb0ELb0ELi2ELi1ELi2ELi1ELb0EEENS1_21CollectiveEpilogueBwdISC_SD_SF_Li256ELb0ELb0ELi1EEENS1_25SingleTileBwdLPTSchedulerILb0ELi128ELb1EEEEEEEEEvNT_6ParamsE,@function
        .size           _ZN7cutlass13device_kernelIN5flash11enable_sm90INS1_16FlashAttnBwdSm90INS1_25CollectiveMainloopBwdSm90ILi2ELi2ELi2EN4cute5tupleIJNS5_1CILi1EEES8_S8_EEENS6_IJNS7_ILi64EEENS7_ILi128EEESB_EEENS_10bfloat16_tEfNS_4arch4Sm90ELb1ELb0ELb0ELb0ELb1ELb1ELb0ELb0ELi2ELi1ELi2ELi1ELb0EEENS1_21CollectiveEpilogueBwdISC_SD_SF_Li256ELb0ELb0ELi1EEENS1_25SingleTileBwdLPTSchedulerILb0ELi128ELb1EEEEEEEEEvNT_6ParamsE,(.L_x_3702 - _ZN7cutlass13device_kernelIN5flash11enable_sm90INS1_16FlashAttnBwdSm90INS1_25CollectiveMainloopBwdSm90ILi2ELi2ELi2EN4cute5tupleIJNS5_1CILi1EEES8_S8_EEENS6_IJNS7_ILi64EEENS7_ILi128EEESB_EEENS_10bfloat16_tEfNS_4arch4Sm90ELb1ELb0ELb0ELb0ELb1ELb1ELb0ELb0ELi2ELi1ELi2ELi1ELb0EEENS1_21CollectiveEpilogueBwdISC_SD_SF_Li256ELb0ELb0ELi1EEENS1_25SingleTileBwdLPTSchedulerILb0ELi128ELb1EEEEEEEEEvNT_6ParamsE)
        .other          _ZN7cutlass13device_kernelIN5flash11enable_sm90INS1_16FlashAttnBwdSm90INS1_25CollectiveMainloopBwdSm90ILi2ELi2ELi2EN4cute5tupleIJNS5_1CILi1EEES8_S8_EEENS6_IJNS7_ILi64EEENS7_ILi128EEESB_EEENS_10bfloat16_tEfNS_4arch4Sm90ELb1ELb0ELb0ELb0ELb1ELb1ELb0ELb0ELi2ELi1ELi2ELi1ELb0EEENS1_21CollectiveEpilogueBwdISC_SD_SF_Li256ELb0ELb0ELi1EEENS1_25SingleTileBwdLPTSchedulerILb0ELi128ELb1EEEEEEEEEvNT_6ParamsE,@"STO_CUDA_ENTRY STV_DEFAULT"
_ZN7cutlass13device_kernelIN5flash11enable_sm90INS1_16FlashAttnBwdSm90INS1_25CollectiveMainloopBwdSm90ILi2ELi2ELi2EN4cute5tupleIJNS5_1CILi1EEES8_S8_EEENS6_IJNS7_ILi64EEENS7_ILi128EEESB_EEENS_10bfloat16_tEfNS_4arch4Sm90ELb1ELb0ELb0ELb0ELb1ELb1ELb0ELb0ELi2ELi1ELi2ELi1ELb0EEENS1_21CollectiveEpilogueBwdISC_SD_SF_Li256ELb0ELb0ELi1EEENS1_25SingleTileBwdLPTSchedulerILb0ELi128ELb1EEEEEEEEEvNT_6ParamsE:
        /* <DEDUP_REMOVED lines=30> */
.L_x_2532:
[----:B------:R-:W-:Y:S05]  /*01e0*/  BSYNC B0 ;  /* 0x0000000000007941 */ /* 0x000fea0003800000 */
.L_x_2531:
        /* <DEDUP_REMOVED lines=37> */
.L_x_2533:
        /* <DEDUP_REMOVED lines=22> */
.L_x_2534:
[----:B------:R-:W-:Y:S01]  /*05a0*/  PLOP3.LUT P0, PT, PT, PT, UP0, 0x80, 0x0 ;  /* 0x000000000000781c */ /* 0x000fe20003f0f008 */
[----:B------:R-:W-:Y:S01]  /*05b0*/  NOP ;  /* 0x0000000000007918 */ /* 0x000fe20000000000 */
[----:B------:R-:W-:Y:S01]  /*05c0*/  ULDC.64 UR46, c[0x0][0x208] ;  /* 0x00008200002e7ab9 */ /* 0x000fe20000000a00 */
[----:B------:R-:W-:Y:S01]  /*05d0*/  BSSY B6, `(.L_x_2535) ;  /* 0x00009b7000067945 */ /* 0x000fe20003800000 */
[----:B-12-4-:R-:W-:Y:S09]  /*05e0*/  BAR.SYNC.DEFER_BLOCKING 0x0 ;  /* 0x0000000000007b1d */ /* 0x016ff20000010000 */
[----:B------:R-:W-:Y:S05]  /*05f0*/  @!P0 BRA `(.L_x_2536) ;  /* 0x0000005c00f08947 */ /* 0x000fea0003800000 */
.L_x_2537:
        /* <DEDUP_REMOVED lines=32> */
.L_x_2538:
[----:B------:R-:W-:Y:S01]  /*0800*/  ULDC UR7, c[0x0][0xb44] ;  /* 0x0002d10000077ab9 */ /* 0x000fe20000000800 */
[----:B------:R-:W-:Y:S01]  /*0810*/  UMOV UR36, UR10 ;  /* 0x0000000a00247c82 */ /* 0x000fe20008000000 */
[----:B------:R-:W-:-:S11]  /*0820*/  UISETP.NE.AND UP0, UPT, UR7, 0x1, UPT ;  /* 0x000000010700788c */ /* 0x000fd6000bf05270 */
[----:B------:R-:W-:Y:S02]  /*0830*/  @UP0 ULDC.64 UR8, c[0x0][0xb48] ;  /* 0x0002d20000080ab9 */ /* 0x000fe40000000a00 */
[----:B------:R-:W-:-:S04]  /*0840*/  UIMAD.WIDE.U32 UR4, UR10, UR8, URZ ;  /* 0x000000080a0472a5 */ /* 0x000fc8000f8e003f */
[----:B------:R-:W-:-:S04]  /*0850*/  @UP0 USHF.R.U32.HI UR36, URZ, UR9, UR5 ;  /* 0x000000093f240299 */ /* 0x000fc80008011605 */
[----:B------:R-:W-:-:S12]  /*0860*/  UIMAD UR4, UR36, UR7, URZ ;  /* 0x00000007240472a4 */ /* 0x000fd8000f8e023f */
.L_x_2539:
[----:B------:R-:W-:Y:S01]  /*0870*/  ULDC UR43, c[0x0][0xb38] ;  /* 0x0002ce00002b7ab9 */ /* 0x000fe20000000800 */
[----:B------:R-:W-:Y:S02]  /*0880*/  UIADD3 UR4, UR10, -UR4, URZ ;  /* 0x800000040a047290 */ /* 0x000fe4000fffe03f */
[----:B------:R-:W-:Y:S01]  /*0890*/  UISETP.NE.AND UP0, UPT, UR43, 0x1, UPT ;  /* 0x000000012b00788c */ /* 0x000fe2000bf05270 */
[----:B------:R-:W-:Y:S01]  /*08a0*/  ULDC UR5, c[0x0][0xb44] ;  /* 0x0002d10000057ab9 */ /* 0x000fe20000000800 */
[----:B------:R-:W-:Y:S02]  /*08b0*/  ULOP3.LUT UR37, URZ, UR36, URZ, 0x33, !UPT ;  /* 0x000000243f257292 */ /* 0x000fe4000f8e333f */
[----:B------:R-:W-:-:S07]  /*08c0*/  UIMAD UR6, UR6, UR5, UR4 ;  /* 0x00000005060672a4 */ /* 0x000fce000f8e0204 */
[----:B------:R-:W-:Y:S01]  /*08d0*/  @UP0 ULDC UR4, c[0x0][0xb3c] ;  /* 0x0002cf0000040ab9 */ /* 0x000fe20000000800 */
[----:B------:R-:W-:Y:S01]  /*08e0*/  @UP0 ULDC UR7, c[0x0][0xb40] ;  /* 0x0002d00000070ab9 */ /* 0x000fe20000000800 */
[----:B------:R-:W-:Y:S02]  /*08f0*/  UIMAD.WIDE.U32 UR4, UR6, UR4, URZ ;  /* 0x00000004060472a5 */ /* 0x000fe4000f8e003f */
[----:B------:R-:W-:Y:S02]  /*0900*/  UMOV UR44, UR6 ;  /* 0x00000006002c7c82 */ /* 0x000fe40008000000 */
[----:B------:R-:W-:-:S03]  /*0910*/  @UP0 USHF.R.U32.HI UR44, URZ, UR7, UR5 ;  /* 0x000000073f2c0299 */ /* 0x000fc60008011605 */
[----:B------:R-:W-:Y:S01]  /*0920*/  ULDC UR5, c[0x0][0xb2c] ;  /* 0x0002cb0000057ab9 */ /* 0x000fe20000000800 */
[----:B------:R-:W-:Y:S02]  /*0930*/  UIADD3 UR4, -UR44, URZ, URZ ;  /* 0x0000003f2c047290 */ /* 0x000fe4000fffe13f */
[----:B------:R-:W-:Y:S01]  /*0940*/  ISETP.LE.AND P0, PT, RZ, UR44, PT ;  /* 0x0000002cff007c0c */ /* 0x000fe2000bf03270 */
[----:B------:R-:W-:Y:S02]  /*0950*/  UIADD3 UR37, UR37, UR5, URZ ;  /* 0x0000000525257290 */ /* 0x000fe4000fffe03f */
[----:B------:R-:W-:-:S10]  /*0960*/  UIMAD UR43, UR43, UR4, UR6 ;  /* 0x000000042b2b72a4 */ /* 0x000fd4000f8e0206 */
        /* <DEDUP_REMOVED lines=104> */
.L_x_2543:
        /* <DEDUP_REMOVED lines=15> */
.L_x_2542:
        /* <DEDUP_REMOVED lines=22> */
.L_x_2545:
        /* <DEDUP_REMOVED lines=15> */
.L_x_2544:
        /* <DEDUP_REMOVED lines=8> */
.L_x_2670:
        /* <DEDUP_REMOVED lines=15> */
.L_x_2547:
        /* <DEDUP_REMOVED lines=103> */
.L_x_2559:
[----:B------:R-:W-:Y:S01]  /*1b10*/  ISETP.NE.AND P0, PT, R231, 0x3, PT ;  /* 0x00000003e700780c */ /* 0x000fe20003f05270 */
[----:B------:R-:W-:-:S12]  /*1b20*/  YIELD ;  /* 0x0000000000007946 */ /* 0x000fd80003800000 */
[----:B------:R-:W-:Y:S05]  /*1b30*/  @!P0 BRA `(.L_x_2549) ;  /* 0x0000000000048947 */ /* 0x000fea0003800000 */
[----:B------:R-:W-:Y:S01]  /*1b40*/  BPT.TRAP 0x1 ;  /* 0x000000040000795c */ /* 0x000fe20000300000 */
.L_x_2549:
[----:B------:R-:W-:Y:S01]  /*1b50*/  IMAD R0, R3, 0x8, R228 ;  /* 0x0000000803007824 */ /* 0x000fe200078e02e4 */
[----:B------:R-:W-:-:S04]  /*1b60*/  SHF.L.U32 R9, R4, 0x1f, RZ ;  /* 0x0000001f04097819 */ /* 0x000fc800000006ff */
[----:B------:R2:W3:Y:S01]  /*1b70*/  SYNCS.PHASECHK.TRANS64.TRYWAIT P1, [R0+URZ+0x30810], R9 ;  /* 0x03081009000075a7 */ /* 0x0004e2000802017f */
[----:B------:R-:W-:Y:S05]  /*1b80*/  @!P0 BRA `(.L_x_2550) ;  /* 0x0000000000048947 */ /* 0x000fea0003800000 */
[----:B------:R-:W-:Y:S01]  /*1b90*/  BPT.TRAP 0x1 ;  /* 0x000000040000795c */ /* 0x000fe20000300000 */
.L_x_2550:
[----:B---3--:R-:W-:Y:S05]  /*1ba0*/  @P1 BRA `(.L_x_2551) ;  /* 0x0000000000081947 */ /* 0x008fea0003800000 */
[----:B------:R-:W3:Y:S02]  /*1bb0*/  SYNCS.PHASECHK.TRANS64.TRYWAIT P1, [R0+URZ+0x30810], R9 ;  /* 0x03081009000075a7 */ /* 0x000ee4000802017f */
[----:B---3--:R-:W-:Y:S05]  /*1bc0*/  @!P1 BRA `(.L_x_2552) ;  /* 0x0000008400949947 */ /* 0x008fea0003800000 */
.L_x_2551:
        /* <DEDUP_REMOVED lines=81> */
.L_x_2553:
[----:B------:R1:W1:Y:S01]  /*20e0*/  SYNCS.PHASECHK.TRANS64.TRYWAIT P1, [R0+URZ+0x30830], R9 ;  /* 0x03083009000075a7 */ /* 0x000262000802017f */
[----:B------:R-:W-:Y:S05]  /*20f0*/  @!P0 BRA `(.L_x_2554) ;  /* 0x0000000000048947 */ /* 0x000fea0003800000 */
[----:B------:R-:W-:Y:S01]  /*2100*/  BPT.TRAP 0x1 ;  /* 0x000000040000795c */ /* 0x000fe20000300000 */
.L_x_2554:
[----:B------:R-:W-:-:S05]  /*2110*/  VIADD R6, R228, 0x20000 ;  /* 0x00020000e4067836 */ /* 0x000fca0000000000 */
[----:B------:R-:W-:-:S04]  /*2120*/  SHF.R.U32.HI R6, RZ, 0x4, R6 ;  /* 0x00000004ff067819 */ /* 0x000fc80000011606 */
[----:B------:R-:W-:-:S04]  /*2130*/  LOP3.LUT R225, R6, 0x3fff, RZ, 0xc0, !PT ;  /* 0x00003fff06e17812 */ /* 0x000fc800078ec0ff */
[----:B------:R-:W-:Y:S01]  /*2140*/  LOP3.LUT R6, R225, 0x10000, RZ, 0xfc, !PT ;  /* 0x00010000e1067812 */ /* 0x000fe200078efcff */
[----:B-1----:R-:W-:Y:S06]  /*2150*/  @P1 BRA `(.L_x_2555) ;  /* 0x0000000000081947 */ /* 0x002fec0003800000 */
[----:B------:R-:W1:Y:S02]  /*2160*/  SYNCS.PHASECHK.TRANS64.TRYWAIT P1, [R0+URZ+0x30830], R9 ;  /* 0x03083009000075a7 */ /* 0x000e64000802017f */
[----:B-1----:R-:W-:Y:S05]  /*2170*/  @!P1 BRA `(.L_x_2556) ;  /* 0x00000080003c9947 */ /* 0x002fea0003800000 */
.L_x_2555:
        /* <DEDUP_REMOVED lines=406> */
.L_x_2557:
        /* <DEDUP_REMOVED lines=49> */
.L_x_2558:
        /* <DEDUP_REMOVED lines=78> */
.L_x_2541:
        /* <DEDUP_REMOVED lines=23> */
.L_x_2561:
        /* <DEDUP_REMOVED lines=20> */
.L_x_2562:
        /* <DEDUP_REMOVED lines=18> */
.L_x_2563:
        /* <DEDUP_REMOVED lines=18> */
.L_x_2564:
        /* <DEDUP_REMOVED lines=126> */
[----:B------:R-:W-:Y:S01]  /*4fa0*/  ULOP3.LUT UR4, URZ, UR36, URZ, 0x33, !UPT ;  /* 0x000000243f047292 */ /* 0x000fe2000f8e333f */
[----:B------:R-:W-:Y:S01]  /*4fb0*/  ULDC UR5, c[0x0][0xb2c] ;  /* 0x0002cb0000057ab9 */ /* 0x000fe20000000800 */
[----:B------:R-:W-:Y:S02]  /*4fc0*/  ULDC.64 UR6, c[0x0][0x198] ;  /* 0x0000660000067ab9 */ /* 0x000fe40000000a00 */
[----:B------:R-:W-:Y:S02]  /*4fd0*/  UIADD3 UR5, UR4, UR5, URZ ;  /* 0x0000000504057290 */ /* 0x000fe4000fffe03f */
[----:B------:R-:W-:Y:S02]  /*4fe0*/  UIADD3 UR4, UP0, UR6, 0x770, URZ ;  /* 0x0000077006047890 */ /* 0x000fe4000ff1e03f */
[----:B------:R-:W-:Y:S02]  /*4ff0*/  UIADD3 UR6, UP1, UR6, 0x670, URZ ;  /* 0x0000067006067890 */ /* 0x000fe4000ff3e03f */
[----:B------:R-:W-:-:S02]  /*5000*/  USHF.L.U32 UR42, UR5, 0x7, URZ ;  /* 0x00000007052a7899 */ /* 0x000fc4000800063f */
[----:B------:R-:W-:Y:S02]  /*5010*/  UIADD3 UR40, UR37, 0x8000, URZ ;  /* 0x0000800025287890 */ /* 0x000fe4000fffe03f */
[----:B------:R-:W-:Y:S02]  /*5020*/  UIADD3.X UR5, URZ, UR7, URZ, UP0, !UPT ;  /* 0x000000073f057290 */ /* 0x000fe400087fe43f */
[----:B------:R-:W-:Y:S02]  /*5030*/  UIADD3 UR16, UR37, 0xc000, URZ ;  /* 0x0000c00025107890 */ /* 0x000fe4000fffe03f */
        /* <DEDUP_REMOVED lines=17> */
.L_x_2566:
[----:B------:R-:W-:Y:S05]  /*5150*/  BSYNC B0 ;  /* 0x0000000000007941 */ /* 0x000fea0003800000 */
.L_x_2565:
[----:B------:R-:W-:-:S04]  /*5160*/  DEPBAR.LE SB0, 0x0 ;  /* 0x000080000000791a */ /* 0x000fc80000000000 */
[----:B------:R-:W-:Y:S05]  /*5170*/  BRA `(.L_x_2540) ;  /* 0x0000004c00f07947 */ /* 0x000fea0003800000 */
.L_x_2560:
[----:B------:R-:W1:Y:S01]  /*5180*/  S2R R0, SR_TID.X ;  /* 0x0000000000007919 */ /* 0x000e620000002100 */
[----:B------:R-:W2:Y:S01]  /*5190*/  LDC R2, c[0x0][0xb2c] ;  /* 0x0002cb00ff027b82 */ /* 0x000ea20000000800 */
[----:B------:R-:W-:Y:S01]  /*51a0*/  ULOP3.LUT UR4, URZ, UR36, URZ, 0x33, !UPT ;  /* 0x000000243f047292 */ /* 0x000fe2000f8e333f */
[----:B------:R-:W-:Y:S01]  /*51b0*/  BSSY B0, `(.L_x_2567) ;  /* 0x0000032000007945 */ /* 0x000fe20003800000 */
[----:B------:R-:W-:Y:S02]  /*51c0*/  USHF.R.S32.HI UR6, URZ, 0x1f, UR43 ;  /* 0x0000001f3f067899 */ /* 0x000fe4000801142b */
[----:B------:R-:W-:-:S03]  /*51d0*/  USHF.R.S32.HI UR7, URZ, 0x1f, UR44 ;  /* 0x0000001f3f077899 */ /* 0x000fc6000801142c */
[----:B------:R-:W3:Y:S08]  /*51e0*/  LDC.64 R4, c[0x0][0x820] ;  /* 0x00020800ff047b82 */ /* 0x000ef00000000a00 */
[----:B------:R-:W4:Y:S08]  /*51f0*/  LDC.64 R18, c[0x0][0x808] ;  /* 0x00020200ff127b82 */ /* 0x000f300000000a00 */
[----:B------:R-:W5:Y:S01]  /*5200*/  LDC.64 R10, c[0x0][0x828] ;  /* 0x00020a00ff0a7b82 */ /* 0x000f620000000a00 */
[----:B--2---:R-:W-:-:S02]  /*5210*/  VIADD R9, R2, UR4 ;  /* 0x0000000402097c36 */ /* 0x004fc40008000000 */
[----:B-1----:R-:W-:-:S05]  /*5220*/  VIADD R3, R0, 0xffffff80 ;  /* 0xffffff8000037836 */ /* 0x002fca0000000000 */
[----:B------:R-:W1:Y:S01]  /*5230*/  LDC.64 R20, c[0x0][0x850] ;  /* 0x00021400ff147b82 */ /* 0x000e620000000a00 */
[----:B------:R-:W-:-:S04]  /*5240*/  SHF.R.S32.HI R0, RZ, 0x1f, R3 ;  /* 0x0000001fff007819 */ /* 0x000fc80000011403 */
[----:B------:R-:W-:Y:S01]  /*5250*/  LEA.HI R8, R0, R3, RZ, 0x4 ;  /* 0x0000000300087211 */ /* 0x000fe200078f20ff */
[----:B----4-:R-:W-:Y:S02]  /*5260*/  IMAD R25, R9, -0x80, R18 ;  /* 0xffffff8009197824 */ /* 0x010fe400078e0212 */
[----:B------:R-:W2:Y:S01]  /*5270*/  LDC.64 R22, c[0x0][0x858] ;  /* 0x00021600ff167b82 */ /* 0x000ea20000000a00 */
[----:B------:R-:W-:-:S05]  /*5280*/  LOP3.LUT R0, R8, 0x1ffffff0, RZ, 0xc0, !PT ;  /* 0x1ffffff008007812 */ /* 0x000fca00078ec0ff */
[----:B------:R-:W-:-:S04]  /*5290*/  IMAD.IADD R0, R3, 0x1, -R0 ;  /* 0x0000000103007824 */ /* 0x000fc800078e0a00 */
[----:B------:R-:W-:Y:S02]  /*52a0*/  IMAD.SHL.U32 R6, R0, 0x8, RZ ;  /* 0x0000000800067824 */ /* 0x000fe400078e00ff */
[----:B---3--:R-:W-:-:S03]  /*52b0*/  IMAD R0, R4, UR6, RZ ;  /* 0x0000000604007c24 */ /* 0x008fc6000f8e02ff */
[----:B------:R-:W-:Y:S01]  /*52c0*/  SHF.R.S32.HI R7, RZ, 0x1f, R6 ;  /* 0x0000001fff077819 */ /* 0x000fe20000011406 */
[----:B------:R-:W-:Y:S02]  /*52d0*/  IMAD R5, R5, UR43, R0 ;  /* 0x0000002b05057c24 */ /* 0x000fe4000f8e0200 */
[----:B------:R-:W-:Y:S01]  /*52e0*/  IMAD.WIDE.U32 R2, R4, UR43, R6 ;  /* 0x0000002b04027c25 */ /* 0x000fe2000f8e0006 */
[----:B------:R-:W-:-:S03]  /*52f0*/  SHF.R.S32.HI R4, RZ, 0x4, R8 ;  /* 0x00000004ff047819 */ /* 0x000fc60000011408 */
[----:B------:R-:W-:Y:S01]  /*5300*/  IMAD.IADD R3, R3, 0x1, R5 ;  /* 0x0000000103037824 */ /* 0x000fe200078e0205 */
[C---:B------:R-:W-:Y:S01]  /*5310*/  ISETP.GE.AND P6, PT, R4.reuse, R25, PT ;  /* 0x000000190400720c */ /* 0x040fe20003fc6270 */
[C---:B------:R-:W-:Y:S02]  /*5320*/  VIADD R0, R4.reuse, 0x10 ;  /* 0x0000001004007836 */ /* 0x040fe40000000000 */
[----:B------:R-:W-:Y:S01]  /*5330*/  VIADD R5, R4, 0x30 ;  /* 0x0000003004057836 */ /* 0x000fe20000000000 */
[----:B------:R-:W-:Y:S01]  /*5340*/  ISETP.GE.OR P4, PT, R6, R19, P6 ;  /* 0x000000130600720c */ /* 0x000fe20003786670 */
[----:B------:R-:W-:Y:S01]  /*5350*/  VIADD R8, R4, 0x40 ;  /* 0x0000004004087836 */ /* 0x000fe20000000000 */
[-C--:B------:R-:W-:Y:S01]  /*5360*/  ISETP.GE.AND P5, PT, R0, R25.reuse, PT ;  /* 0x000000190000720c */ /* 0x080fe20003fa6270 */
[----:B------:R-:W-:Y:S01]  /*5370*/  VIADD R0, R4, 0x20 ;  /* 0x0000002004007836 */ /* 0x000fe20000000000 */
[----:B------:R-:W-:Y:S01]  /*5380*/  ISETP.GE.AND P1, PT, R5, R25, PT ;  /* 0x000000190500720c */ /* 0x000fe20003f26270 */
[----:B-----5:R-:W-:Y:S01]  /*5390*/  IMAD.WIDE.U32 R14, R10, UR44, R2 ;  /* 0x0000002c0a0e7c25 */ /* 0x020fe2000f8e0002 */
[----:B------:R-:W-:-:S02]  /*53a0*/  SHF.R.S32.HI R5, RZ, 0x1f, R4 ;  /* 0x0000001fff057819 */ /* 0x000fc40000011404 */
[-C--:B------:R-:W-:Y:S01]  /*53b0*/  ISETP.GE.AND P0, PT, R0, R25.reuse, PT ;  /* 0x000000190000720c */ /* 0x080fe20003f06270 */
[----:B------:R-:W-:Y:S01]  /*53c0*/  IMAD R0, R10, UR7, RZ ;  /* 0x000000070a007c24 */ /* 0x000fe2000f8e02ff */
[----:B------:R-:W-:Y:S01]  /*53d0*/  ISETP.GE.AND P2, PT, R8, R25, PT ;  /* 0x000000190800720c */ /* 0x000fe20003f46270 */
[----:B------:R-:W-:Y:S01]  /*53e0*/  IMAD.WIDE R2, R9, 0x80, R4 ;  /* 0x0000008009027825 */ /* 0x000fe200078e0204 */
[----:B------:R-:W-:-:S03]  /*53f0*/  ISETP.GE.OR P3, PT, R6, R19, P5 ;  /* 0x000000130600720c */ /* 0x000fc60002f66670 */
[----:B------:R-:W-:-:S04]  /*5400*/  IMAD R11, R11, UR44, R0 ;  /* 0x0000002c0b0b7c24 */ /* 0x000fc8000f8e0200 */
[----:B------:R-:W-:Y:S01]  /*5410*/  IMAD.IADD R11, R15, 0x1, R11 ;  /* 0x000000010f0b7824 */ /* 0x000fe200078e020b */
[----:B-1----:R-:W-:Y:S06]  /*5420*/  @P4 BRA `(.L_x_2568) ;  /* 0x0000000000284947 */ /* 0x002fec0003800000 */
        /* <DEDUP_REMOVED lines=10> */
.L_x_2568:
[----:B------:R-:W-:Y:S05]  /*54d0*/  BSYNC B0 ;  /* 0x0000000000007941 */ /* 0x000fea0003800000 */
.L_x_2567:
        /* <DEDUP_REMOVED lines=16> */
.L_x_2570:
[----:B------:R-:W-:Y:S05]  /*55e0*/  BSYNC B0 ;  /* 0x0000000000007941 */ /* 0x000fea0003800000 */
.L_x_2569:
[----:B------:R-:W-:Y:S01]  /*55f0*/  BSSY B0, `(.L_x_2571) ;  /* 0x0000010000007945 */ /* 0x000fe20003800000 */
[----:B------:R-:W-:-:S03]  /*5600*/  ISETP.GE.OR P3, PT, R6, R19, P1 ;  /* 0x000000130600720c */ /* 0x000fc60000f66670 */
[----:B------:R-:W-:Y:S10]  /*5610*/  @P4 BRA `(.L_x_2572) ;  /* 0x0000000000344947 */ /* 0x000ff40003800000 */
[----:B-1-3--:R-:W-:Y:S01]  /*5620*/  IADD3 R13, P4, R2, 0x20, RZ ;  /* 0x00000020020d7810 */ /* 0x00afe20007f9e0ff */
        /* <DEDUP_REMOVED lines=12> */
.L_x_2572:
[----:B------:R-:W-:Y:S05]  /*56f0*/  BSYNC B0 ;  /* 0x0000000000007941 */ /* 0x000fea0003800000 */
.L_x_2571:
[----:B------:R-:W-:Y:S01]  /*5700*/  BSSY B0, `(.L_x_2573) ;  /* 0x0000011000007945 */ /* 0x000fe20003800000 */
[----:B------:R-:W-:Y:S01]  /*5710*/  ISETP.GE.OR P4, PT, R6, R19, P2 ;  /* 0x000000130600720c */ /* 0x000fe20001786670 */
[----:B------:R-:W-:Y:S02]  /*5720*/  VIADD R0, R4, 0x50 ;  /* 0x0000005004007836 */ /* 0x000fe40000000000 */
[----:B------:R-:W-:Y:S10]  /*5730*/  @P3 BRA `(.L_x_2574) ;  /* 0x0000000000343947 */ /* 0x000ff40003800000 */
[----:B-1-34-:R-:W-:Y:S01]  /*5740*/  IADD3 R13, P3, R2, 0x30, RZ ;  /* 0x00000030020d7810 */ /* 0x01afe20007f7e0ff */
        /* <DEDUP_REMOVED lines=12> */
.L_x_2574:
[----:B------:R-:W-:Y:S05]  /*5810*/  BSYNC B0 ;  /* 0x0000000000007941 */ /* 0x000fea0003800000 */
.L_x_2573:
[----:B------:R-:W-:Y:S01]  /*5820*/  BSSY B0, `(.L_x_2575) ;  /* 0x0000010000007945 */ /* 0x000fe20003800000 */
[----:B------:R-:W-:-:S03]  /*5830*/  ISETP.GE.AND P3, PT, R0, R25, PT ;  /* 0x000000190000720c */ /* 0x000fc60003f66270 */
[----:B------:R-:W-:Y:S10]  /*5840*/  @P4 BRA `(.L_x_2576) ;  /* 0x0000000000344947 */ /* 0x000ff40003800000 */
[----:B-1-34-:R-:W-:Y:S01]  /*5850*/  IADD3 R13, P4, R2, 0x40, RZ ;  /* 0x00000040020d7810 */ /* 0x01afe20007f9e0ff */
        /* <DEDUP_REMOVED lines=12> */
.L_x_2576:
[----:B------:R-:W-:Y:S05]  /*5920*/  BSYNC B0 ;  /* 0x0000000000007941 */ /* 0x000fea0003800000 */
.L_x_2575:
[----:B------:R-:W-:Y:S01]  /*5930*/  ISETP.GE.OR P4, PT, R6, R19, P3 ;  /* 0x000000130600720c */ /* 0x000fe20001f86670 */
[----:B------:R-:W-:Y:S01]  /*5940*/  BSSY B0, `(.L_x_2577) ;  /* 0x0000011000007945 */ /* 0x000fe20003800000 */
[----:B------:R-:W-:Y:S02]  /*5950*/  IMAD R16, R20, UR6, RZ ;  /* 0x0000000614107c24 */ /* 0x000fe4000f8e02ff */
[----:B------:R-:W-:-:S09]  /*5960*/  VIADD R0, R4, 0x60 ;  /* 0x0000006004007836 */ /* 0x000fd20000000000 */
[----:B------:R-:W-:Y:S05]  /*5970*/  @P4 BRA `(.L_x_2578) ;  /* 0x0000000000344947 */ /* 0x000fea0003800000 */
        /* <DEDUP_REMOVED lines=13> */
.L_x_2578:
[----:B------:R-:W-:Y:S05]  /*5a50*/  BSYNC B0 ;  /* 0x0000000000007941 */ /* 0x000fea0003800000 */
.L_x_2577:
        /* <DEDUP_REMOVED lines=31> */
.L_x_2580:
[----:B------:R-:W-:Y:S05]  /*5c50*/  BSYNC B0 ;  /* 0x0000000000007941 */ /* 0x000fea0003800000 */
.L_x_2579:
[----:B------:R-:W-:Y:S01]  /*5c60*/  ISETP.GE.AND P6, PT, R0, R25, PT ;  /* 0x000000190000720c */ /* 0x000fe20003fc6270 */
[----:B--2---:R-:W-:Y:S01]  /*5c70*/  IMAD R0, R22, UR7, RZ ;  /* 0x0000000716007c24 */ /* 0x004fe2000f8e02ff */
        /* <DEDUP_REMOVED lines=20> */
.L_x_2582:
[----:B------:R-:W-:Y:S05]  /*5dc0*/  BSYNC B0 ;  /* 0x0000000000007941 */ /* 0x000fea0003800000 */
.L_x_2581:
        /* <DEDUP_REMOVED lines=14> */
.L_x_2584:
[----:B------:R-:W-:Y:S05]  /*5eb0*/  BSYNC B0 ;  /* 0x0000000000007941 */ /* 0x000fea0003800000 */
.L_x_2583:
        /* <DEDUP_REMOVED lines=16> */
.L_x_2586:
[----:B------:R-:W-:Y:S05]  /*5fc0*/  BSYNC B0 ;  /* 0x0000000000007941 */ /* 0x000fea0003800000 */
.L_x_2585:
        /* <DEDUP_REMOVED lines=15> */
.L_x_2588:
[----:B------:R-:W-:Y:S05]  /*60c0*/  BSYNC B0 ;  /* 0x0000000000007941 */ /* 0x000fea0003800000 */
.L_x_2587:
        /* <DEDUP_REMOVED lines=15> */
.L_x_2590:
[----:B------:R-:W-:Y:S05]  /*61c0*/  BSYNC B0 ;  /* 0x0000000000007941 */ /* 0x000fea0003800000 */
.L_x_2589:
        /* <DEDUP_REMOVED lines=15> */
.L_x_2592:
[----:B------:R-:W-:Y:S05]  /*62c0*/  BSYNC B0 ;  /* 0x0000000000007941 */ /* 0x000fea0003800000 */
.L_x_2591:
        /* <DEDUP_REMOVED lines=15> */
.L_x_2594:
[----:B------:R-:W-:Y:S05]  /*63c0*/  BSYNC B0 ;  /* 0x0000000000007941 */ /* 0x000fea0003800000 */
.L_x_2593:
        /* <DEDUP_REMOVED lines=15> */
.L_x_2596:
[----:B------:R-:W-:Y:S05]  /*64c0*/  BSYNC B0 ;  /* 0x0000000000007941 */ /* 0x000fea0003800000 */
.L_x_2595:
        /* <DEDUP_REMOVED lines=15> */
.L_x_2536:
        /* <DEDUP_REMOVED lines=29> */
.L_x_2598:
[----:B------:R-:W-:Y:S01]  /*6790*/  ULDC UR9, c[0x0][0xb44] ;  /* 0x0002d10000097ab9 */ /* 0x000fe20000000800 */
[----:B------:R-:W-:Y:S01]  /*67a0*/  UMOV UR7, UR8 ;  /* 0x0000000800077c82 */ /* 0x000fe20008000000 */
[----:B------:R-:W-:-:S11]  /*67b0*/  UISETP.NE.AND UP0, UPT, UR9, 0x1, UPT ;  /* 0x000000010900788c */ /* 0x000fd6000bf05270 */
[----:B------:R-:W-:Y:S02]  /*67c0*/  @UP0 ULDC.64 UR10, c[0x0][0xb48] ;  /* 0x0002d200000a0ab9 */ /* 0x000fe40000000a00 */
[----:B------:R-:W-:-:S04]  /*67d0*/  UIMAD.WIDE.U32 UR4, UR8, UR10, URZ ;  /* 0x0000000a080472a5 */ /* 0x000fc8000f8e003f */
[----:B------:R-:W-:-:S04]  /*67e0*/  @UP0 USHF.R.U32.HI UR7, URZ, UR11, UR5 ;  /* 0x0000000b3f070299 */ /* 0x000fc80008011605 */
[----:B------:R-:W-:-:S12]  /*67f0*/  UIMAD UR4, UR7, UR9, URZ ;  /* 0x00000009070472a4 */ /* 0x000fd8000f8e023f */
.L_x_2599:
[----:B------:R-:W-:Y:S01]  /*6800*/  ULDC UR17, c[0x0][0xb38] ;  /* 0x0002ce0000117ab9 */ /* 0x000fe20000000800 */
[----:B------:R-:W-:Y:S02]  /*6810*/  UIADD3 UR4, UR8, -UR4, URZ ;  /* 0x8000000408047290 */ /* 0x000fe4000fffe03f */
[----:B------:R-:W-:Y:S01]  /*6820*/  UISETP.NE.AND UP0, UPT, UR17, 0x1, UPT ;  /* 0x000000011100788c */ /* 0x000fe2000bf05270 */
[----:B------:R-:W-:Y:S01]  /*6830*/  ULDC UR5, c[0x0][0xb44] ;  /* 0x0002d10000057ab9 */ /* 0x000fe20000000800 */
[----:B------:R-:W-:Y:S02]  /*6840*/  ULOP3.LUT UR7, URZ, UR7, URZ, 0x33, !UPT ;  /* 0x000000073f077292 */ /* 0x000fe4000f8e333f */
[----:B------:R-:W-:Y:S01]  /*6850*/  UIMAD UR6, UR6, UR5, UR4 ;  /* 0x00000005060672a4 */ /* 0x000fe2000f8e0204 */
[----:B------:R-:W-:Y:S02]  /*6860*/  ULDC UR18, c[0x0][0xb2c] ;  /* 0x0002cb0000127ab9 */ /* 0x000fe40000000800 */
[----:B------:R-:W-:-:S04]  /*6870*/  UIADD3 UR18, UR7, UR18, URZ ;  /* 0x0000001207127290 */ /* 0x000fc8000fffe03f */
        /* <DEDUP_REMOVED lines=14> */
[----:B------:R-:W-:-:S04]  /*6960*/  UIADD3 UR4, -UR5, UR4, -UR16 ;  /* 0x0000000405047290 */ /* 0x000fc8000fffe910 */
        /* <DEDUP_REMOVED lines=8> */
[----:B------:R-:W-:-:S06]  /*69f0*/  UISETP.GT.AND UP0, UPT, UR5, UR8, UPT ;  /* 0x000000080500728c */ /* 0x000fcc000bf04270 */
[----:B------:R-:W-:-:S13]  /*6a00*/  PLOP3.LUT P0, PT, PT, PT, UP0, 0x80, 0x0 ;  /* 0x000000000000781c */ /* 0x000fda0003f0f008 */
[----:B------:R-:W-:Y:S05]  /*6a10*/  @!P0 BRA `(.L_x_2540) ;  /* 0x0000003400c88947 */ /* 0x000fea0003800000 */
[----:B------:R-:W-:Y:S01]  /*6a20*/  USHF.R.S32.HI UR19, URZ, 0x1f, UR17 ;  /* 0x0000001f3f137899 */ /* 0x000fe20008011411 */
[----:B------:R-:W1:Y:S01]  /*6a30*/  S2R R0, SR_TID.X ;  /* 0x0000000000007919 */ /* 0x000e620000002100 */
[----:B------:R-:W-:Y:S01]  /*6a40*/  ULDC.64 UR12, c[0x0][0x2d8] ;  /* 0x0000b600000c7ab9 */ /* 0x000fe20000000a00 */
[----:B------:R-:W-:Y:S01]  /*6a50*/  USHF.R.S32.HI UR9, URZ, 0x1f, UR10 ;  /* 0x0000001f3f097899 */ /* 0x000fe2000801140a */
[----:B------:R-:W-:Y:S01]  /*6a60*/  LOP3.LUT R8, RZ, UR18, RZ, 0x33, !PT ;  /* 0x00000012ff087c12 */ /* 0x000fe2000f8e33ff */
[----:B------:R-:W-:Y:S02]  /*6a70*/  UIMAD UR4, UR19, UR12, URZ ;  /* 0x0000000c130472a4 */ /* 0x000fe4000f8e023f */
[----:B------:R-:W-:Y:S02]  /*6a80*/  UIMAD.WIDE.U32 UR6, UR17, UR12, URZ ;  /* 0x0000000c110672a5 */ /* 0x000fe4000f8e003f */
[----:B------:R-:W-:Y:S02]  /*6a90*/  UIMAD UR4, UR17, UR13, UR4 ;  /* 0x0000000d110472a4 */ /* 0x000fe4000f8e0204 */
[----:B------:R-:W-:-:S02]  /*6aa0*/  UIADD3 UR11, UR5, -UR8, URZ ;  /* 0x80000008050b7290 */ /* 0x000fc4000fffe03f */
[----:B------:R-:W-:Y:S01]  /*6ab0*/  UIADD3 UR7, UR7, UR4, URZ ;  /* 0x0000000407077290 */ /* 0x000fe2000fffe03f */
[----:B------:R-:W-:Y:S01]  /*6ac0*/  ULDC.64 UR12, c[0x0][0x2e0] ;  /* 0x0000b800000c7ab9 */ /* 0x000fe20000000a00 */
[----:B------:R-:W-:Y:S02]  /*6ad0*/  UIADD3 UR4, UR16, 0x7f, URZ ;  /* 0x0000007f10047890 */ /* 0x000fe4000fffe03f */
[----:B------:R-:W-:Y:S02]  /*6ae0*/  UIMAD UR9, UR9, UR12, URZ ;  /* 0x0000000c090972a4 */ /* 0x000fe4000f8e023f */
[----:B------:R-:W-:Y:S02]  /*6af0*/  UIMAD.WIDE.U32 UR6, UR10, UR12, UR6 ;  /* 0x0000000c0a0672a5 */ /* 0x000fe4000f8e0006 */
[----:B------:R-:W-:Y:S02]  /*6b00*/  UIADD3 UR12, UR16, 0xbf, -UR14 ;  /* 0x000000bf100c7890 */ /* 0x000fe4000fffe80e */
[----:B------:R-:W-:Y:S01]  /*6b10*/  ULOP3.LUT UR14, UR11, 0x1, URZ, 0xc0, !UPT ;  /* 0x000000010b0e7892 */ /* 0x000fe2000f8ec03f */
[----:B------:R-:W-:Y:S01]  /*6b20*/  ULDC UR15, c[0x0][0x288] ;  /* 0x0000a200000f7ab9 */ /* 0x000fe20000000800 */
[----:B------:R-:W-:-:S02]  /*6b30*/  UIMAD UR9, UR10, UR13, UR9 ;  /* 0x0000000d0a0972a4 */ /* 0x000fc4000f8e0209 */
[----:B------:R-:W-:Y:S02]  /*6b40*/  UISETP.NE.U32.AND UP0, UPT, UR14, 0x1, UPT ;  /* 0x000000010e00788c */ /* 0x000fe4000bf05070 */
[----:B------:R-:W-:Y:S02]  /*6b50*/  UIMAD UR10, UR10, UR15, URZ ;  /* 0x0000000f0a0a72a4 */ /* 0x000fe4000f8e023f */
[----:B------:R-:W-:Y:S01]  /*6b60*/  USHF.R.S32.HI UR11, URZ, 0x1f, UR4 ;  /* 0x0000001f3f0b7899 */ /* 0x000fe20008011404 */
[----:B-1----:R-:W-:Y:S01]  /*6b70*/  LOP3.LUT R0, R0, 0x1f, RZ, 0xc0, !PT ;  /* 0x0000001f00007812 */ /* 0x002fe200078ec0ff */
[----:B------:R-:W-:Y:S01]  /*6b80*/  UIADD3 UR13, UP1, UR17, UR10, URZ ;  /* 0x0000000a110d7290 */ /* 0x000fe2000ff3e03f */
[----:B------:R-:W-:Y:S01]  /*6b90*/  PLOP3.LUT P1, PT, PT, PT, UP0, 0x80, 0x0 ;  /* 0x000000000000781c */ /* 0x000fe20003f2f008 */
[----:B------:R-:W-:Y:S01]  /*6ba0*/  ULEA.HI UR11, UR11, UR4, URZ, 0x7 ;  /* 0x000000040b0b7291 */ /* 0x000fe2000f8f383f */
[----:B------:R-:W-:Y:S01]  /*6bb0*/  ULDC UR16, c[0x0][0x760] ;  /* 0x0001d80000107ab9 */ /* 0x000fe20000000800 */
[----:B------:R-:W-:Y:S01]  /*6bc0*/  ELECT P0, URZ, PT ;  /* 0x00000000003f782f */ /* 0x000fe20003800000 */
[----:B------:R-:W-:-:S02]  /*6bd0*/  UIMAD UR14, UR15, UR16, URZ ;  /* 0x000000100f0e72a4 */ /* 0x000fc4000f8e023f */
[----:B------:R-:W-:Y:S02]  /*6be0*/  ULEA.HI.X.SX32 UR15, UR10, UR19, 0x1, UP1 ;  /* 0x000000130a0f7291 */ /* 0x000fe400088f0e3f */
[----:B------:R-:W-:Y:S02]  /*6bf0*/  USHF.R.S32.HI UR16, URZ, 0x7, UR11 ;  /* 0x000000073f107899 */ /* 0x000fe4000801140b */
[----:B------:R-:W-:-:S03]  /*6c00*/  UIADD3 UR25, UR7, UR9, URZ ;  /* 0x0000000907197290 */ /* 0x000fc6000fffe03f */
[----:B------:R-:W-:Y:S09]  /*6c10*/  @P1 BRA `(.L_x_2600) ;  /* 0x0000000400881947 */ /* 0x000ff20003800000 */
        /* <DEDUP_REMOVED lines=11> */
[----:B------:R-:W-:-:S04]  /*6cd0*/  ULEA UR4, UR8, UR12, 0x6 ;  /* 0x0000000c08047291 */ /* 0x000fc8000f8e303f */
[----:B------:R-:W-:-:S04]  /*6ce0*/  USHF.R.S32.HI UR10, URZ, 0x1f, UR4 ;  /* 0x0000001f3f0a7899 */ /* 0x000fc80008011404 */
[----:B------:R-:W-:-:S04]  /*6cf0*/  ULEA.HI UR10, UR10, UR4, URZ, 0x7 ;  /* 0x000000040a0a7291 */ /* 0x000fc8000f8f383f */
[----:B------:R-:W-:-:S04]  /*6d00*/  USHF.R.S32.HI UR10, URZ, 0x7, UR10 ;  /* 0x000000073f0a7899 */ /* 0x000fc8000801140a */
[----:B------:R-:W-:-:S04]  /*6d10*/  UISETP.LT.AND UP0, UPT, UR16, UR10, UPT ;  /* 0x0000000a1000728c */ /* 0x000fc8000bf01270 */
[----:B------:R-:W-:-:S06]  /*6d20*/  USEL UR10, UR16, UR10, UP0 ;  /* 0x0000000a100a7287 */ /* 0x000fcc0008000000 */
[----:B------:R-:W-:-:S07]  /*6d30*/  VIADD R5, R8, UR10 ;  /* 0x0000000a08057c36 */ /* 0x000fce0008000000 */
.L_x_2603:
[----:B------:R-:W2:Y:S04]  /*6d40*/  LDG.E.STRONG.GPU R4, desc[UR46][R2.64] ;  /* 0x0000002e02047981 */ /* 0x000ea8000c1ef900 */
[----:B--2---:R-:W-:Y:S01]  /*6d50*/  CCTL.IVALL ;  /* 0x00000000ff00798f */ /* 0x004fe20002000000 */
[----:B------:R-:W-:Y:S05]  /*6d60*/  YIELD ;  /* 0x0000000000007946 */ /* 0x000fea0003800000 */
[----:B------:R-:W-:-:S13]  /*6d70*/  ISETP.NE.AND P1, PT, R4, R5, PT ;  /* 0x000000050400720c */ /* 0x000fda0003f25270 */
[----:B------:R-:W-:Y:S05]  /*6d80*/  @P1 BRA `(.L_x_2603) ;  /* 0xfffffffc00ec1947 */ /* 0x000fea000383ffff */
.L_x_2602:
[----:B------:R-:W-:Y:S05]  /*6d90*/  BSYNC B0 ;  /* 0x0000000000007941 */ /* 0x000fea0003800000 */
.L_x_2601:
[----:B------:R-:W-:-:S03]  /*6da0*/  UMOV UR4, 0xffffffff ;  /* 0xffffffff00047882 */ /* 0x000fc60000000000 */
[----:B------:R-:W-:Y:S05]  /*6db0*/  BRA.DIV UR4, `(.L_x_2604) ;  /* 0x0000003604407947 */ /* 0x000fea000b800000 */
[----:B------:R-:W-:Y:S01]  /*6dc0*/  NOP ;  /* 0x0000000000007918 */ /* 0x000fe20000000000 */
.L_x_2673:
[----:B------:R-:W-:Y:S01]  /*6dd0*/  IMAD.U32 R9, RZ, RZ, UR8 ;  /* 0x00000008ff097e24 */ /* 0x000fe2000f8e00ff */
[----:B------:R-:W-:Y:S05]  /*6de0*/  WARPSYNC.ALL ;  /* 0x0000000000007948 */ /* 0x000fea0003800000 */
[----:B------:R-:W-:Y:S01]  /*6df0*/  BAR.SYNC.DEFER_BLOCKING 0xd, 0xa0 ;  /* 0x0342800000007b1d */ /* 0x000fe20000010000 */
[----:B------:R-:W-:-:S05]  /*6e00*/  IMAD.SHL.U32 R9, R9, 0x2000, RZ ;  /* 0x0000200009097824 */ /* 0x000fca00078e00ff */
[----:B------:R-:W-:Y:S04]  /*6e10*/  BSSY B0, `(.L_x_2605) ;  /* 0x0000012000007945 */ /* 0x000fe80003800000 */
[----:B------:R-:W-:Y:S05]  /*6e20*/  @!P0 BRA `(.L_x_2606) ;  /* 0x0000000000408947 */ /* 0x000fea0003800000 */
[----:B------:R-:W1:Y:S01]  /*6e30*/  LDC.64 R6, c[0x0][0x2c0] ;  /* 0x0000b000ff067b82 */ /* 0x000e620000000a00 */
[----:B------:R-:W-:Y:S01]  /*6e40*/  IADD3 R5, P1, R9, UR6, RZ ;  /* 0x0000000609057c10 */ /* 0x000fe2000ff3e0ff */
[----:B------:R-:W-:Y:S01]  /*6e50*/  UMOV UR4, 0x400 ;  /* 0x0000040000047882 */ /* 0x000fe20000000000 */
[----:B------:R-:W-:Y:S01]  /*6e60*/  UMOV UR20, 0x0 ;  /* 0x0000000000147882 */ /* 0x000fe20000000000 */
[----:B------:R-:W-:-:S04]  /*6e70*/  UMOV UR21, 0x14f00000 ;  /* 0x14f0000000157882 */ /* 0x000fc80000000000 */
[----:B------:R-:W2:Y:S01]  /*6e80*/  S2UR UR10, SR_CgaCtaId ;  /* 0x00000000000a79c3 */ /* 0x000ea20000008800 */
[----:B-1----:R-:W-:Y:S02]  /*6e90*/  LEA R4, P3, R5, R6, 0x2 ;  /* 0x0000000605047211 */ /* 0x002fe400078610ff */
[----:B------:R-:W-:Y:S02]  /*6ea0*/  LEA.HI.X.SX32 R6, R9, UR25, 0x1, P1 ;  /* 0x0000001909067c11 */ /* 0x000fe400088f0eff */
[----:B------:R-:W-:Y:S02]  /*6eb0*/  R2UR UR18, R4 ;  /* 0x00000000041272ca */ /* 0x000fe400000e0000 */
[----:B------:R-:W-:Y:S01]  /*6ec0*/  LEA.HI.X R5, R5, R7, R6, 0x2, P3 ;  /* 0x0000000705057211 */ /* 0x000fe200018f1406 */
[----:B--2---:R-:W-:-:S03]  /*6ed0*/  ULEA UR4, UR10, UR4, 0x18 ;  /* 0x000000040a047291 */ /* 0x004fc6000f8ec03f */
[----:B------:R-:W-:Y:S01]  /*6ee0*/  R2UR UR19, R5 ;  /* 0x00000000051372ca */ /* 0x000fe200000e0000 */
[----:B------:R-:W-:Y:S01]  /*6ef0*/  UMOV UR10, 0x400 ;  /* 0x00000400000a7882 */ /* 0x000fe20000000000 */
[----:B------:R-:W-:-:S11]  /*6f00*/  UIADD3 UR4, UR4, 0x10000, URZ ;  /* 0x0001000004047890 */ /* 0x000fd6000fffe03f */
[----:B------:R1:W-:Y:S02]  /*6f10*/  UBLKRED.G.S.ADD.F32.RN [UR18], [UR4], UR10, desc[UR20] ;  /* 0x00001412040073bb */ /* 0x0003e400080a140a */
[----:B-1----:R0:W-:Y:S02]  /*6f20*/  UTMACMDFLUSH ;  /* 0x00000000000079b7 */ /* 0x0021e40000000000 */
.L_x_2606:
[----:B------:R-:W-:Y:S05]  /*6f30*/  BSYNC B0 ;  /* 0x0000000000007941 */ /* 0x000fea0003800000 */
.L_x_2605:
        /* <DEDUP_REMOVED lines=20> */
.L_x_2608:
[----:B------:R-:W-:Y:S05]  /*7080*/  BSYNC B0 ;  /* 0x0000000000007941 */ /* 0x000fea0003800000 */
.L_x_2607:
[----:B------:R-:W-:Y:S06]  /*7090*/  BAR.ARV 0xa, 0xa0 ;  /* 0x0282800000007b1d */ /* 0x000fec0000002000 */
[----:B------:R-:W-:Y:S04]  /*70a0*/  BSSY B0, `(.L_x_2609) ;  /* 0x0000003000007945 */ /* 0x000fe80003800000 */
[----:B------:R-:W-:Y:S05]  /*70b0*/  @!P0 BRA `(.L_x_2610) ;  /* 0x0000000000048947 */ /* 0x000fea0003800000 */
[----:B------:R-:W-:-:S04]  /*70c0*/  DEPBAR.LE SB0, 0x0 ;  /* 0x000080000000791a */ /* 0x000fc80000000000 */
.L_x_2610:
[----:B------:R-:W-:Y:S05]  /*70d0*/  BSYNC B0 ;  /* 0x0000000000007941 */ /* 0x000fea0003800000 */
.L_x_2609:
        /* <DEDUP_REMOVED lines=19> */
.L_x_2612:
[----:B------:R-:W-:Y:S05]  /*7210*/  BSYNC B0 ;  /* 0x0000000000007941 */ /* 0x000fea0003800000 */
.L_x_2611:
[----:B------:R-:W-:Y:S01]  /*7220*/  UIADD3 UR17, UR8, 0x1, URZ ;  /* 0x0000000108117890 */ /* 0x000fe2000fffe03f */
[----:B------:R-:W-:Y:S11]  /*7230*/  BRA `(.L_x_2613) ;  /* 0x0000000000047947 */ /* 0x000ff60003800000 */
.L_x_2600:
[----:B------:R-:W-:-:S05]  /*7240*/  UMOV UR17, UR8 ;  /* 0x0000000800117c82 */ /* 0x000fca0008000000 */
.L_x_2613:
[----:B------:R-:W-:-:S04]  /*7250*/  UIADD3 UR4, UR8, 0x1, URZ ;  /* 0x0000000108047890 */ /* 0x000fc8000fffe03f */
[----:B------:R-:W-:-:S06]  /*7260*/  UISETP.NE.AND UP0, UPT, UR5, UR4, UPT ;  /* 0x000000040500728c */ /* 0x000fcc000bf05270 */
[----:B------:R-:W-:-:S13]  /*7270*/  PLOP3.LUT P1, PT, PT, PT, UP0, 0x80, 0x0 ;  /* 0x000000000000781c */ /* 0x000fda0003f2f008 */
[----:B------:R-:W-:Y:S05]  /*7280*/  @!P1 BRA `(.L_x_2540) ;  /* 0x0000002c00ac9947 */ /* 0x000fea0003800000 */
[----:B------:R-:W-:Y:S01]  /*7290*/  ULDC.64 UR10, c[0x0][0x2c0] ;  /* 0x0000b000000a7ab9 */ /* 0x000fe20000000a00 */
[----:B------:R-:W-:Y:S02]  /*72a0*/  UIADD3 UR21, UR9, UR7, URZ ;  /* 0x0000000709157290 */ /* 0x000fe4000fffe03f */
[----:B------:R-:W-:Y:S01]  /*72b0*/  ULEA UR20, UP0, UR6, UR10, 0x2 ;  /* 0x0000000a06147291 */ /* 0x000fe2000f80103f */
[----:B------:R-:W-:Y:S01]  /*72c0*/  UMOV UR22, UR17 ;  /* 0x0000001100167c82 */ /* 0x000fe20008000000 */
[----:B------:R-:W-:Y:S02]  /*72d0*/  UMOV UR4, URZ ;  /* 0x0000003f00047c82 */ /* 0x000fe40008000000 */
[----:B------:R-:W-:Y:S02]  /*72e0*/  ULEA.HI.X UR21, UR6, UR11, UR21, 0x2, UP0 ;  /* 0x0000000b06157291 */ /* 0x000fe400080f1415 */
[----:B------:R-:W-:-:S04]  /*72f0*/  UIADD3 UR20, UP0, UR20, 0x4000, URZ ;  /* 0x0000400014147890 */ /* 0x000fc8000ff1e03f */
[----:B------:R-:W-:-:S12]  /*7300*/  UIADD3.X UR21, URZ, UR21, URZ, UP0, !UPT ;  /* 0x000000153f157290 */ /* 0x000fd800087fe43f */
.L_x_2638:
        /* <DEDUP_REMOVED lines=18> */
.L_x_2616:
[----:B------:R-:W2:Y:S04]  /*7430*/  LDG.E.STRONG.GPU R4, desc[UR46][R2.64] ;  /* 0x0000002e02047981 */ /* 0x000ea8000c1ef900 */
[----:B--2---:R-:W-:Y:S01]  /*7440*/  CCTL.IVALL ;  /* 0x00000000ff00798f */ /* 0x004fe20002000000 */
[----:B------:R-:W-:Y:S05]  /*7450*/  YIELD ;  /* 0x0000000000007946 */ /* 0x000fea0003800000 */
[----:B------:R-:W-:-:S13]  /*7460*/  ISETP.NE.AND P1, PT, R4, R5, PT ;  /* 0x000000050400720c */ /* 0x000fda0003f25270 */
[----:B------:R-:W-:Y:S05]  /*7470*/  @P1 BRA `(.L_x_2616) ;  /* 0xfffffffc00ec1947 */ /* 0x000fea000383ffff */
.L_x_2615:
[----:B------:R-:W-:Y:S05]  /*7480*/  BSYNC B0 ;  /* 0x0000000000007941 */ /* 0x000fea0003800000 */
.L_x_2614:
[----:B------:R-:W-:-:S03]  /*7490*/  UMOV UR18, 0xffffffff ;  /* 0xffffffff00127882 */ /* 0x000fc60000000000 */
[----:B------:R-:W-:Y:S05]  /*74a0*/  BRA.DIV UR18, `(.L_x_2617) ;  /* 0x0000002e12a07947 */ /* 0x000fea000b800000 */
[----:B------:R-:W-:Y:S01]  /*74b0*/  NOP ;  /* 0x0000000000007918 */ /* 0x000fe20000000000 */
.L_x_2676:
        /* <DEDUP_REMOVED lines=19> */
.L_x_2619:
[----:B------:R-:W-:Y:S05]  /*75f0*/  BSYNC B0 ;  /* 0x0000000000007941 */ /* 0x000fea0003800000 */
.L_x_2618:
        /* <DEDUP_REMOVED lines=15> */
.L_x_2621:
[----:B------:R-:W-:Y:S05]  /*76f0*/  BSYNC B0 ;  /* 0x0000000000007941 */ /* 0x000fea0003800000 */
.L_x_2620:
[----:B------:R-:W-:Y:S06]  /*7700*/  BAR.ARV 0xa, 0xa0 ;  /* 0x0282800000007b1d */ /* 0x000fec0000002000 */
[----:B------:R-:W-:Y:S04]  /*7710*/  BSSY B0, `(.L_x_2622) ;  /* 0x0000003000007945 */ /* 0x000fe80003800000 */
[----:B------:R-:W-:Y:S05]  /*7720*/  @!P0 BRA `(.L_x_2623) ;  /* 0x0000000000048947 */ /* 0x000fea0003800000 */
[----:B------:R-:W-:-:S04]  /*7730*/  DEPBAR.LE SB0, 0x0 ;  /* 0x000080000000791a */ /* 0x000fc80000000000 */
.L_x_2623:
[----:B------:R-:W-:Y:S05]  /*7740*/  BSYNC B0 ;  /* 0x0000000000007941 */ /* 0x000fea0003800000 */
.L_x_2622:
        /* <DEDUP_REMOVED lines=19> */
.L_x_2625:
[----:B------:R-:W-:Y:S05]  /*7880*/  BSYNC B0 ;  /* 0x0000000000007941 */ /* 0x000fea0003800000 */
.L_x_2624:
        /* <DEDUP_REMOVED lines=10> */
[----:B------:R-:W-:-:S04]  /*7930*/  UIADD3 UR10, UR10, 0x40, URZ ;  /* 0x000000400a0a7890 */ /* 0x000fc8000fffe03f */
[----:B------:R-:W-:-:S04]  /*7940*/  USHF.R.S32.HI UR11, URZ, 0x1f, UR10 ;  /* 0x0000001f3f0b7899 */ /* 0x000fc8000801140a */
[----:B------:R-:W-:-:S04]  /*7950*/  ULEA.HI UR11, UR11, UR10, URZ, 0x7 ;  /* 0x0000000a0b0b7291 */ /* 0x000fc8000f8f383f */
[----:B------:R-:W-:-:S04]  /*7960*/  USHF.R.S32.HI UR11, URZ, 0x7, UR11 ;  /* 0x000000073f0b7899 */ /* 0x000fc8000801140b */
[----:B------:R-:W-:-:S04]  /*7970*/  UISETP.LT.AND UP0, UPT, UR16, UR11, UPT ;  /* 0x0000000b1000728c */ /* 0x000fc8000bf01270 */
[----:B------:R-:W-:-:S06]  /*7980*/  USEL UR11, UR16, UR11, UP0 ;  /* 0x0000000b100b7287 */ /* 0x000fcc0008000000 */
[----:B------:R-:W-:-:S07]  /*7990*/  VIADD R5, R8, UR11 ;  /* 0x0000000b08057c36 */ /* 0x000fce0008000000 */
.L_x_2628:
[----:B------:R-:W2:Y:S04]  /*79a0*/  LDG.E.STRONG.GPU R4, desc[UR46][R2.64] ;  /* 0x0000002e02047981 */ /* 0x000ea8000c1ef900 */
[----:B--2---:R-:W-:Y:S01]  /*79b0*/  CCTL.IVALL ;  /* 0x00000000ff00798f */ /* 0x004fe20002000000 */
[----:B------:R-:W-:Y:S05]  /*79c0*/  YIELD ;  /* 0x0000000000007946 */ /* 0x000fea0003800000 */
[----:B------:R-:W-:-:S13]  /*79d0*/  ISETP.NE.AND P1, PT, R4, R5, PT ;  /* 0x000000050400720c */ /* 0x000fda0003f25270 */
[----:B------:R-:W-:Y:S05]  /*79e0*/  @P1 BRA `(.L_x_2628) ;  /* 0xfffffffc00ec1947 */ /* 0x000fea000383ffff */
.L_x_2627:
[----:B------:R-:W-:Y:S05]  /*79f0*/  BSYNC B0 ;  /* 0x0000000000007941 */ /* 0x000fea0003800000 */
.L_x_2626:
[----:B------:R-:W-:-:S03]  /*7a00*/  UMOV UR10, 0xffffffff ;  /* 0xffffffff000a7882 */ /* 0x000fc60000000000 */
[----:B------:R-:W-:Y:S05]  /*7a10*/  BRA.DIV UR10, `(.L_x_2629) ;  /* 0x0000002a0a607947 */ /* 0x000fea000b800000 */
[----:B------:R-:W-:Y:S01]  /*7a20*/  NOP ;  /* 0x0000000000007918 */ /* 0x000fe20000000000 */
.L_x_2679:
        /* <DEDUP_REMOVED lines=15> */
.L_x_2631:
[----:B------:R-:W-:Y:S05]  /*7b20*/  BSYNC B0 ;  /* 0x0000000000007941 */ /* 0x000fea0003800000 */
.L_x_2630:
        /* <DEDUP_REMOVED lines=15> */
.L_x_2633:
[----:B------:R-:W-:Y:S05]  /*7c20*/  BSYNC B0 ;  /* 0x0000000000007941 */ /* 0x000fea0003800000 */
.L_x_2632:
[----:B------:R-:W-:Y:S06]  /*7c30*/  BAR.ARV 0xa, 0xa0 ;  /* 0x0282800000007b1d */ /* 0x000fec0000002000 */
[----:B------:R-:W-:Y:S04]  /*7c40*/  BSSY B0, `(.L_x_2634) ;  /* 0x0000003000007945 */ /* 0x000fe80003800000 */
[----:B------:R-:W-:Y:S05]  /*7c50*/  @!P0 BRA `(.L_x_2635) ;  /* 0x0000000000048947 */ /* 0x000fea0003800000 */
[----:B------:R-:W-:-:S04]  /*7c60*/  DEPBAR.LE SB0, 0x0 ;  /* 0x000080000000791a */ /* 0x000fc80000000000 */
.L_x_2635:
[----:B------:R-:W-:Y:S05]  /*7c70*/  BSYNC B0 ;  /* 0x0000000000007941 */ /* 0x000fea0003800000 */
.L_x_2634:
        /* <DEDUP_REMOVED lines=19> */
.L_x_2637:
[----:B------:R-:W-:Y:S05]  /*7db0*/  BSYNC B0 ;  /* 0x0000000000007941 */ /* 0x000fea0003800000 */
.L_x_2636:
[----:B------:R-:W-:Y:S02]  /*7dc0*/  UIADD3 UR17, UR17, 0x2, URZ ;  /* 0x0000000211117890 */ /* 0x000fe4000fffe03f */
[----:B------:R-:W-:Y:S02]  /*7dd0*/  UIADD3 UR4, UR4, 0x4000, URZ ;  /* 0x0000400004047890 */ /* 0x000fe4000fffe03f */
[----:B------:R-:W-:-:S06]  /*7de0*/  UISETP.GE.AND UP0, UPT, UR17, UR5, UPT ;  /* 0x000000051100728c */ /* 0x000fcc000bf06270 */
[----:B------:R-:W-:-:S13]  /*7df0*/  PLOP3.LUT P1, PT, PT, PT, UP0, 0x80, 0x0 ;  /* 0x000000000000781c */ /* 0x000fda0003f2f008 */
[----:B------:R-:W-:Y:S05]  /*7e00*/  @!P1 BRA `(.L_x_2638) ;  /* 0xfffffff400409947 */ /* 0x000fea000383ffff */
[----:B------:R-:W-:Y:S05]  /*7e10*/  BRA `(.L_x_2540) ;  /* 0x0000002000c87947 */ /* 0x000fea0003800000 */
.L_x_2597:
        /* <DEDUP_REMOVED lines=21> */
.L_x_2639:
[----:B------:R-:W-:Y:S01]  /*7f70*/  ULDC UR9, c[0x0][0xb44] ;  /* 0x0002d10000097ab9 */ /* 0x000fe20000000800 */
[----:B------:R-:W-:Y:S01]  /*7f80*/  UMOV UR7, UR8 ;  /* 0x0000000800077c82 */ /* 0x000fe20008000000 */
[----:B------:R-:W-:-:S11]  /*7f90*/  UISETP.NE.AND UP0, UPT, UR9, 0x1, UPT ;  /* 0x000000010900788c */ /* 0x000fd6000bf05270 */
[----:B------:R-:W-:Y:S02]  /*7fa0*/  @UP0 ULDC.64 UR10, c[0x0][0xb48] ;  /* 0x0002d200000a0ab9 */ /* 0x000fe40000000a00 */
[----:B------:R-:W-:-:S04]  /*7fb0*/  UIMAD.WIDE.U32 UR4, UR8, UR10, URZ ;  /* 0x0000000a080472a5 */ /* 0x000fc8000f8e003f */
[----:B------:R-:W-:-:S04]  /*7fc0*/  @UP0 USHF.R.U32.HI UR7, URZ, UR11, UR5 ;  /* 0x0000000b3f070299 */ /* 0x000fc80008011605 */
[----:B------:R-:W-:-:S12]  /*7fd0*/  UIMAD UR4, UR7, UR9, URZ ;  /* 0x00000009070472a4 */ /* 0x000fd8000f8e023f */
.L_x_2640:
        /* <DEDUP_REMOVED lines=16> */
[----:B------:R-:W-:Y:S01]  /*80e0*/  ULOP3.LUT UR7, URZ, UR7, URZ, 0x33, !UPT ;  /* 0x000000073f077292 */ /* 0x000fe2000f8e333f */
[----:B------:R-:W-:Y:S01]  /*80f0*/  ULDC UR4, c[0x0][0xb2c] ;  /* 0x0002cb0000047ab9 */ /* 0x000fe20000000800 */
[----:B------:R-:W-:Y:S02]  /*8100*/  ULDC UR5, c[0x0][0x280] ;  /* 0x0000a00000057ab9 */ /* 0x000fe40000000800 */
[----:B------:R-:W-:Y:S01]  /*8110*/  UIADD3 UR7, UR7, UR4, URZ ;  /* 0x0000000407077290 */ /* 0x000fe2000fffe03f */
[----:B------:R-:W-:Y:S02]  /*8120*/  ULDC UR6, c[0x0][0x74c] ;  /* 0x0001d30000067ab9 */ /* 0x000fe40000000800 */
[----:B------:R-:W-:Y:S01]  /*8130*/  ULDC UR4, c[0x0][0x290] ;  /* 0x0000a40000047ab9 */ /* 0x000fe20000000800 */
[----:B------:R-:W-:-:S04]  /*8140*/  USHF.L.U32 UR11, UR7, 0x7, URZ ;  /* 0x00000007070b7899 */ /* 0x000fc8000800063f */
        /* <DEDUP_REMOVED lines=50> */
.L_x_2680:
        /* <DEDUP_REMOVED lines=15> */
.L_x_2644:
        /* <DEDUP_REMOVED lines=97> */
.L_x_2655:
[----:B--234-:R-:W-:-:S04]  /*8b70*/  SHF.L.U32 R21, R11, 0x1f, RZ ;  /* 0x0000001f0b157819 */ /* 0x01cfc800000006ff */
[----:B------:R-:W1:Y:S02]  /*8b80*/  SYNCS.PHASECHK.TRANS64.TRYWAIT P1, [R16+URZ+0x30840], R21 ;  /* 0x03084015100075a7 */ /* 0x000e64000802017f */
[----:B-1----:R-:W-:Y:S05]  /*8b90*/  @!P1 BRA `(.L_x_2647) ;  /* 0x0000001800309947 */ /* 0x002fea0003800000 */
.L_x_2681:
[----:B------:R-:W-:Y:S05]  /*8ba0*/  @P0 BRA `(.L_x_2648) ;  /* 0x0000000000140947 */ /* 0x000fea0003800000 */
[----:B------:R-:W-:Y:S01]  /*8bb0*/  ISETP.NE.AND P1, PT, R6, RZ, PT ;  /* 0x000000ff0600720c */ /* 0x000fe20003f25270 */
[----:B------:R-:W-:-:S04]  /*8bc0*/  IMAD.MOV.U32 R3, RZ, RZ, 0x4100 ;  /* 0x00004100ff037424 */ /* 0x000fc800078e00ff */
[----:B------:R3:W-:Y:S08]  /*8bd0*/  SYNCS.ARRIVE.TRANS64 RZ, [R16+URZ+0x30830], R3 ;  /* 0x0308300310ff79a7 */ /* 0x0007f0000800003f */
[----:B------:R-:W-:Y:S05]  /*8be0*/  @!P1 BRA `(.L_x_2648) ;  /* 0x0000000000049947 */ /* 0x000fea0003800000 */
[----:B------:R-:W-:Y:S01]  /*8bf0*/  BPT.TRAP 0x1 ;  /* 0x000000040000795c */ /* 0x000fe20000300000 */
.L_x_2648:
        /* <DEDUP_REMOVED lines=36> */
.L_x_2682:
[----:B------:R-:W-:Y:S05]  /*8e40*/  @P0 BRA `(.L_x_2650) ;  /* 0x0000000000140947 */ /* 0x000fea0003800000 */
[----:B------:R-:W-:Y:S01]  /*8e50*/  ISETP.NE.AND P1, PT, R6, RZ, PT ;  /* 0x000000ff0600720c */ /* 0x000fe20003f25270 */
[----:B------:R-:W-:-:S04]  /*8e60*/  IMAD.MOV.U32 R2, RZ, RZ, 0x4100 ;  /* 0x00004100ff027424 */ /* 0x000fc800078e00ff */
[----:B------:R3:W-:Y:S08]  /*8e70*/  SYNCS.ARRIVE.TRANS64 RZ, [R16+URZ+0x30818], R2 ;  /* 0x0308180210ff79a7 */ /* 0x0007f0000800003f */
[----:B------:R-:W-:Y:S05]  /*8e80*/  @!P1 BRA `(.L_x_2650) ;  /* 0x0000000000049947 */ /* 0x000fea0003800000 */
[----:B------:R-:W-:Y:S01]  /*8e90*/  BPT.TRAP 0x1 ;  /* 0x000000040000795c */ /* 0x000fe20000300000 */
.L_x_2650:
        /* <DEDUP_REMOVED lines=36> */
.L_x_2683:
[----:B------:R-:W-:Y:S05]  /*90e0*/  @P0 BRA `(.L_x_2652) ;  /* 0x0000000000140947 */ /* 0x000fea0003800000 */
[----:B------:R-:W-:Y:S01]  /*90f0*/  ISETP.NE.AND P1, PT, R6, RZ, PT ;  /* 0x000000ff0600720c */ /* 0x000fe20003f25270 */
[----:B-123--:R-:W-:-:S04]  /*9100*/  IMAD.MOV.U32 R21, RZ, RZ, 0x4100 ;  /* 0x00004100ff157424 */ /* 0x00efc800078e00ff */
[----:B------:R4:W-:Y:S08]  /*9110*/  SYNCS.ARRIVE.TRANS64 RZ, [R16+URZ+0x30838], R21 ;  /* 0x0308381510ff79a7 */ /* 0x0009f0000800003f */
[----:B------:R-:W-:Y:S05]  /*9120*/  @!P1 BRA `(.L_x_2652) ;  /* 0x0000000000049947 */ /* 0x000fea0003800000 */
[----:B------:R-:W-:Y:S01]  /*9130*/  BPT.TRAP 0x1 ;  /* 0x000000040000795c */ /* 0x000fe20000300000 */
.L_x_2652:
        /* <DEDUP_REMOVED lines=31> */
.L_x_2685:
[----:B------:R-:W-:Y:S05]  /*9330*/  @P0 BRA `(.L_x_2654) ;  /* 0x0000000000140947 */ /* 0x000fea0003800000 */
[----:B------:R-:W-:Y:S01]  /*9340*/  ISETP.NE.AND P1, PT, R6, RZ, PT ;  /* 0x000000ff0600720c */ /* 0x000fe20003f25270 */
[----:B------:R-:W-:-:S04]  /*9350*/  IMAD.MOV.U32 R5, RZ, RZ, 0x4100 ;  /* 0x00004100ff057424 */ /* 0x000fc800078e00ff */
[----:B------:R1:W-:Y:S08]  /*9360*/  SYNCS.ARRIVE.TRANS64 RZ, [R16+URZ+0x30810], R5 ;  /* 0x0308100510ff79a7 */ /* 0x0003f0000800003f */
[----:B------:R-:W-:Y:S05]  /*9370*/  @!P1 BRA `(.L_x_2654) ;  /* 0x0000000000049947 */ /* 0x000fea0003800000 */
[----:B------:R-:W-:Y:S01]  /*9380*/  BPT.TRAP 0x1 ;  /* 0x000000040000795c */ /* 0x000fe20000300000 */
.L_x_2654:
        /* <DEDUP_REMOVED lines=37> */
.L_x_2646:
        /* <DEDUP_REMOVED lines=8> */
.L_x_2686:
[----:B------:R-:W-:Y:S05]  /*9660*/  @P0 BRA `(.L_x_2657) ;  /* 0x0000000000140947 */ /* 0x000fea0003800000 */
[----:B------:R-:W-:Y:S01]  /*9670*/  ISETP.NE.AND P1, PT, R6, RZ, PT ;  /* 0x000000ff0600720c */ /* 0x000fe20003f25270 */
[----:B------:R-:W-:-:S04]  /*9680*/  IMAD.MOV.U32 R5, RZ, RZ, 0x4100 ;  /* 0x00004100ff057424 */ /* 0x000fc800078e00ff */
[----:B------:R2:W-:Y:S08]  /*9690*/  SYNCS.ARRIVE.TRANS64 RZ, [R16+URZ+0x30830], R5 ;  /* 0x0308300510ff79a7 */ /* 0x0005f0000800003f */
[----:B------:R-:W-:Y:S05]  /*96a0*/  @!P1 BRA `(.L_x_2657) ;  /* 0x0000000000049947 */ /* 0x000fea0003800000 */
[----:B------:R-:W-:Y:S01]  /*96b0*/  BPT.TRAP 0x1 ;  /* 0x000000040000795c */ /* 0x000fe20000300000 */
.L_x_2657:
        /* <DEDUP_REMOVED lines=33> */
.L_x_2687:
[----:B------:R-:W-:Y:S05]  /*98d0*/  @P0 BRA `(.L_x_2659) ;  /* 0x0000000000140947 */ /* 0x000fea0003800000 */
[----:B------:R-:W-:Y:S01]  /*98e0*/  ISETP.NE.AND P0, PT, R6, RZ, PT ;  /* 0x000000ff0600720c */ /* 0x000fe20003f05270 */
[----:B------:R-:W-:-:S04]  /*98f0*/  IMAD.MOV.U32 R5, RZ, RZ, 0x4100 ;  /* 0x00004100ff057424 */ /* 0x000fc800078e00ff */
[----:B------:R1:W-:Y:S08]  /*9900*/  SYNCS.ARRIVE.TRANS64 RZ, [R16+URZ+0x30818], R5 ;  /* 0x0308180510ff79a7 */ /* 0x0003f0000800003f */
[----:B------:R-:W-:Y:S05]  /*9910*/  @!P0 BRA `(.L_x_2659) ;  /* 0x0000000000048947 */ /* 0x000fea0003800000 */
[----:B------:R-:W-:Y:S01]  /*9920*/  BPT.TRAP 0x1 ;  /* 0x000000040000795c */ /* 0x000fe20000300000 */
.L_x_2659:
        /* <DEDUP_REMOVED lines=37> */
.L_x_2645:
[----:B------:R-:W1:Y:S01]  /*9b80*/  S2R R0, SR_TID.X ;  /* 0x0000000000007919 */ /* 0x000e620000002100 */
[----:B------:R-:W-:Y:S01]  /*9b90*/  IMAD R3, R19, 0x8, R16 ;  /* 0x0000000813037824 */ /* 0x000fe200078e0210 */
[----:B-1----:R-:W-:Y:S02]  /*9ba0*/  LOP3.LUT R2, R0, 0x7f, RZ, 0xc0, !PT ;  /* 0x0000007f00027812 */ /* 0x002fe400078ec0ff */
[----:B------:R-:W-:Y:S02]  /*9bb0*/  SHF.L.U32 R0, R11, 0x1f, RZ ;  /* 0x0000001f0b007819 */ /* 0x000fe400000006ff */
[----:B------:R-:W-:Y:S02]  /*9bc0*/  ISETP.NE.AND P1, PT, R2, RZ, PT ;  /* 0x000000ff0200720c */ /* 0x000fe40003f25270 */
[----:B------:R-:W1:Y:S02]  /*9bd0*/  SYNCS.PHASECHK.TRANS64.TRYWAIT P0, [R3+URZ+0x30840], R0 ;  /* 0x03084000030075a7 */ /* 0x000e64000800017f */
[----:B-1----:R-:W-:Y:S09]  /*9be0*/  @!P0 BRA `(.L_x_2660) ;  /* 0x0000000800988947 */ /* 0x002ff20003800000 */
.L_x_2688:
[----:B------:R-:W-:Y:S05]  /*9bf0*/  @P1 BRA `(.L_x_2661) ;  /* 0x0000000000181947 */ /* 0x000fea0003800000 */
[----:B------:R-:W1:Y:S01]  /*9c00*/  S2R R2, SR_TID.X ;  /* 0x0000000000027919 */ /* 0x000e620000002100 */
[----:B------:R-:W-:-:S04]  /*9c10*/  IMAD.MOV.U32 R0, RZ, RZ, 0x4100 ;  /* 0x00004100ff007424 */ /* 0x000fc800078e00ff */
[----:B------:R1:W-:Y:S02]  /*9c20*/  SYNCS.ARRIVE.TRANS64 RZ, [R3+URZ+0x30830], R0 ;  /* 0x0308300003ff79a7 */ /* 0x0003e4000800003f */
[----:B-1----:R-:W-:-:S13]  /*9c30*/  LOP3.LUT P0, RZ, R2, 0x1f, RZ, 0xc0, !PT ;  /* 0x0000001f02ff7812 */ /* 0x002fda000780c0ff */
[----:B------:R-:W-:Y:S05]  /*9c40*/  @!P0 BRA `(.L_x_2661) ;  /* 0x0000000000048947 */ /* 0x000fea0003800000 */
[----:B------:R-:W-:Y:S01]  /*9c50*/  BPT.TRAP 0x1 ;  /* 0x000000040000795c */ /* 0x000fe20000300000 */
.L_x_2661:
        /* <DEDUP_REMOVED lines=40> */
.L_x_2642:
[----:B------:R-:W-:Y:S05]  /*9ee0*/  BSYNC B0 ;  /* 0x0000000000007941 */ /* 0x000fea0003800000 */
.L_x_2641:
[----:B------:R-:W-:-:S03]  /*9ef0*/  UMOV UR7, 0xffffffff ;  /* 0xffffffff00077882 */ /* 0x000fc60000000000 */
[----:B------:R-:W-:Y:S05]  /*9f00*/  BRA.DIV UR7, `(.L_x_2662) ;  /* 0x0000000607e47947 */ /* 0x000fea000b800000 */
[----:B------:R-:W-:-:S13]  /*9f10*/  ELECT P6, URZ, PT ;  /* 0x00000000003f782f */ /* 0x000fda00038c0000 */
.L_x_2691:
[----:B------:R-:W-:Y:S05]  /*9f20*/  @!P6 BRA `(.L_x_2540) ;  /* 0x000000000084e947 */ /* 0x000fea0003800000 */
[----:B------:R-:W-:-:S06]  /*9f30*/  ULOP3.LUT UR7, UR38, 0x2, URZ, 0xfc, !UPT ;  /* 0x0000000226077892 */ /* 0x000fcc000f8efc3f */
[----:B------:R-:W-:-:S05]  /*9f40*/  IMAD.U32 R2, RZ, RZ, UR7 ;  /* 0x00000007ff027e24 */ /* 0x000fca000f8e00ff */
[----:B------:R-:W-:-:S13]  /*9f50*/  ISETP.NE.AND P2, PT, R2, 0x3, PT ;  /* 0x000000030200780c */ /* 0x000fda0003f45270 */
[----:B------:R-:W-:Y:S05]  /*9f60*/  @!P2 BRA `(.L_x_2663) ;  /* 0x000000000004a947 */ /* 0x000fea0003800000 */
[----:B------:R-:W-:Y:S01]  /*9f70*/  BPT.TRAP 0x1 ;  /* 0x000000040000795c */ /* 0x000fe20000300000 */
.L_x_2663:
        /* <DEDUP_REMOVED lines=15> */
.L_x_2692:
[----:B------:R-:W2:Y:S02]  /*a070*/  SYNCS.PHASECHK.TRANS64.TRYWAIT P0, [R3+URZ], R2 ;  /* 0x00000002030075a7 */ /* 0x000ea4000800017f */
[----:B--2---:R-:W-:Y:S05]  /*a080*/  @!P0 BRA `(.L_x_2665) ;  /* 0x0000000400b88947 */ /* 0x004fea0003800000 */
.L_x_2693:
[----:B------:R-:W-:Y:S05]  /*a090*/  @!P2 BRA `(.L_x_2666) ;  /* 0x000000000004a947 */ /* 0x000fea0003800000 */
[----:B------:R-:W-:Y:S01]  /*a0a0*/  BPT.TRAP 0x1 ;  /* 0x000000040000795c */ /* 0x000fe20000300000 */
.L_x_2666:
[----:B--2---:R-:W-:-:S04]  /*a0b0*/  VIADD R3, R7, 0x30840 ;  /* 0x0003084007037836 */ /* 0x004fc80000000000 */
[----:B------:R-:W-:-:S04]  /*a0c0*/  IMAD R0, R0, 0x8, R3 ;  /* 0x0000000800007824 */ /* 0x000fc800078e0203 */
[----:B------:R-:W2:Y:S02]  /*a0d0*/  SYNCS.PHASECHK.TRANS64.TRYWAIT P0, [R0+URZ], R5 ;  /* 0x00000005000075a7 */ /* 0x000ea4000800017f */
[----:B--2---:R-:W-:Y:S05]  /*a0e0*/  @!P0 BRA `(.L_x_2667) ;  /* 0x0000000400b48947 */ /* 0x004fea0003800000 */
.L_x_2694:
[----:B------:R-:W-:-:S07]  /*a0f0*/  IMAD R3, R4, 0x8, R3 ;  /* 0x0000000804037824 */ /* 0x000fce00078e0203 */
.L_x_2668:
[----:B---3--:R3:W4:Y:S02]  /*a100*/  SYNCS.PHASECHK.TRANS64.TRYWAIT P0, [R3+URZ], R2 ;  /* 0x00000002030075a7 */ /* 0x008724000800017f */
[----:B----4-:R-:W-:Y:S05]  /*a110*/  @!P0 NANOSLEEP.SYNCS 0x989680 ;  /* 0x009896800000895d */ /* 0x010fea0003900000 */
[----:B------:R-:W4:Y:S02]  /*a120*/  @!P0 SYNCS.PHASECHK.TRANS64 P0, [R3+URZ], R2 ;  /* 0x00000002030085a7 */ /* 0x000f24000800007f */
[----:B----4-:R-:W-:Y:S05]  /*a130*/  @!P0 BRA `(.L_x_2668) ;  /* 0xfffffffc00f08947 */ /* 0x010fea000383ffff */
.L_x_2540:
[----:B------:R-:W-:Y:S05]  /*a140*/  BSYNC B6 ;  /* 0x0000000000067941 */ /* 0x000fea0003800000 */
.L_x_2535:
[----:B------:R-:W-:Y:S05]  /*a150*/  EXIT ;  /* 0x000000000000794d */ /* 0x000fea0003800000 */
.L_x_2546:
[----:B------:R-:W-:Y:S02]  /*a160*/  IMAD.MOV.U32 R12, RZ, RZ, RZ ;  /* 0x000000ffff0c7224 */ /* 0x000fe400078e00ff */
[----:B------:R-:W-:Y:S02]  /*a170*/  IMAD.MOV.U32 R11, RZ, RZ, 0x1f ;  /* 0x0000001fff0b7424 */ /* 0x000fe400078e00ff */
[----:B------:R-:W-:-:S07]  /*a180*/  IMAD.MOV.U32 R15, RZ, RZ, -0x1 ;  /* 0xffffffffff0f7424 */ /* 0x000fce00078e00ff */
[----:B------:R-:W-:Y:S05]  /*a190*/  WARPSYNC.COLLECTIVE R15, `(.L_x_2669) ;  /* 0x000000000f087348 */ /* 0x000fea0003c00000 */
[----:B------:R1:W2:Y:S02]  /*a1a0*/  SHFL.IDX P6, R14, R13, R12, R11 ;  /* 0x0000000c0d0e7389 */ /* 0x0002a400000c000b */
[----:B-12---:R-:W-:Y:S01]  /*a1b0*/  ENDCOLLECTIVE ;  /* 0x000000000000791b */ /* 0x006fe20003800000 */
.L_x_2669:
[----:B------:R-:W-:Y:S05]  /*a1c0*/  BRA `(.L_x_2670) ;  /* 0xffffff7000787947 */ /* 0x000fea000383ffff */
.L_x_2548:
[----:B---3--:R3:W4:Y:S02]  /*a1d0*/  SYNCS.PHASECHK.TRANS64.TRYWAIT P0, [R228+URZ+0x30800], R9 ;  /* 0x03080009e40075a7 */ /* 0x008724000800017f */
[----:B----4-:R-:W-:Y:S05]  /*a1e0*/  @!P0 NANOSLEEP.SYNCS 0x989680 ;  /* 0x009896800000895d */ /* 0x010fea0003900000 */
[----:B------:R-:W4:Y:S02]  /*a1f0*/  @!P0 SYNCS.PHASECHK.TRANS64 P0, [R228+URZ+0x30800], R9 ;  /* 0x03080009e40085a7 */ /* 0x000f24000800007f */
[----:B----4-:R-:W-:Y:S05]  /*a200*/  @!P0 BRA `(.L_x_2548) ;  /* 0xfffffffc00f08947 */ /* 0x010fea000383ffff */
[----:B------:R-:W-:Y:S05]  /*a210*/  BRA `(.L_x_2547) ;  /* 0xffffff7000a07947 */ /* 0x000fea000383ffff */
.L_x_2552:
[----:B---3--:R3:W4:Y:S02]  /*a220*/  SYNCS.PHASECHK.TRANS64.TRYWAIT P1, [R0+URZ+0x30810], R9 ;  /* 0x03081009000075a7 */ /* 0x008724000802017f */
[----:B----4-:R-:W-:Y:S05]  /*a230*/  @!P1 NANOSLEEP.SYNCS 0x989680 ;  /* 0x009896800000995d */ /* 0x010fea0003900000 */
[----:B------:R-:W4:Y:S02]  /*a240*/  @!P1 SYNCS.PHASECHK.TRANS64 P1, [R0+URZ+0x30810], R9 ;  /* 0x03081009000095a7 */ /* 0x000f24000802007f */
[----:B----4-:R-:W-:Y:S05]  /*a250*/  @!P1 BRA `(.L_x_2552) ;  /* 0xfffffffc00f09947 */ /* 0x010fea000383ffff */
[----:B------:R-:W-:Y:S05]  /*a260*/  BRA `(.L_x_2551) ;  /* 0xffffff7800587947 */ /* 0x000fea000383ffff */
.L_x_2556:
[----:B------:R1:W1:Y:S02]  /*a270*/  SYNCS.PHASECHK.TRANS64.TRYWAIT P1, [R0+URZ+0x30830], R9 ;  /* 0x03083009000075a7 */ /* 0x000264000802017f */
[----:B-1----:R-:W-:Y:S05]  /*a280*/  @!P1 NANOSLEEP.SYNCS 0x989680 ;  /* 0x009896800000995d */ /* 0x002fea0003900000 */
[----:B------:R-:W1:Y:S02]  /*a290*/  @!P1 SYNCS.PHASECHK.TRANS64 P1, [R0+URZ+0x30830], R9 ;  /* 0x03083009000095a7 */ /* 0x000e64000802007f */
[----:B-1----:R-:W-:Y:S05]  /*a2a0*/  @!P1 BRA `(.L_x_2556) ;  /* 0xfffffffc00f09947 */ /* 0x002fea000383ffff */
[----:B------:R-:W-:Y:S05]  /*a2b0*/  BRA `(.L_x_2555) ;  /* 0xffffff7c00b07947 */ /* 0x000fea000383ffff */
.L_x_2604:
[----:B------:R-:W-:Y:S01]  /*a2c0*/  BSSY B0, `(.L_x_2671) ;  /* 0x0000005000007945 */ /* 0x000fe20003800000 */
[----:B------:R-:W-:-:S07]  /*a2d0*/  IMAD.MOV.U32 R15, RZ, RZ, -0x1 ;  /* 0xffffffffff0f7424 */ /* 0x000fce00078e00ff */
[----:B------:R-:W-:Y:S05]  /*a2e0*/  WARPSYNC.COLLECTIVE R15, `(.L_x_2672) ;  /* 0x000000000f087348 */ /* 0x000fea0003c00000 */
[----:B------:R-:W-:Y:S01]  /*a2f0*/  NOP ;  /* 0x0000000000007918 */ /* 0x000fe20000000000 */
[----:B------:R-:W-:Y:S01]  /*a300*/  ENDCOLLECTIVE ;  /* 0x000000000000791b */ /* 0x000fe20003800000 */
.L_x_2672:
[----:B------:R-:W-:Y:S05]  /*a310*/  BSYNC B0 ;  /* 0x0000000000007941 */ /* 0x000fea0003800000 */
.L_x_2671:
[----:B------:R-:W-:Y:S05]  /*a320*/  BRA `(.L_x_2673) ;  /* 0xffffffc800a87947 */ /* 0x000fea000383ffff */
.L_x_2617:
[----:B------:R-:W-:Y:S01]  /*a330*/  BSSY B0, `(.L_x_2674) ;  /* 0x0000005000007945 */ /* 0x000fe20003800000 */
[----:B------:R-:W-:-:S07]  /*a340*/  IMAD.MOV.U32 R15, RZ, RZ, -0x1 ;  /* 0xffffffffff0f7424 */ /* 0x000fce00078e00ff */
[----:B------:R-:W-:Y:S05]  /*a350*/  WARPSYNC.COLLECTIVE R15, `(.L_x_2675) ;  /* 0x000000000f087348 */ /* 0x000fea0003c00000 */
[----:B------:R-:W-:Y:S01]  /*a360*/  NOP ;  /* 0x0000000000007918 */ /* 0x000fe20000000000 */
[----:B------:R-:W-:Y:S01]  /*a370*/  ENDCOLLECTIVE ;  /* 0x000000000000791b */ /* 0x000fe20003800000 */
.L_x_2675:
[----:B------:R-:W-:Y:S05]  /*a380*/  BSYNC B0 ;  /* 0x0000000000007941 */ /* 0x000fea0003800000 */
.L_x_2674:
[----:B------:R-:W-:Y:S05]  /*a390*/  BRA `(.L_x_2676) ;  /* 0xffffffd000487947 */ /* 0x000fea000383ffff */
.L_x_2629:
[----:B------:R-:W-:Y:S01]  /*a3a0*/  BSSY B0, `(.L_x_2677) ;  /* 0x0000005000007945 */ /* 0x000fe20003800000 */
[----:B------:R-:W-:-:S07]  /*a3b0*/  IMAD.MOV.U32 R15, RZ, RZ, -0x1 ;  /* 0xffffffffff0f7424 */ /* 0x000fce00078e00ff */
[----:B------:R-:W-:Y:S05]  /*a3c0*/  WARPSYNC.COLLECTIVE R15, `(.L_x_2678) ;  /* 0x000000000f087348 */ /* 0x000fea0003c00000 */
[----:B------:R-:W-:Y:S01]  /*a3d0*/  NOP ;  /* 0x0000000000007918 */ /* 0x000fe20000000000 */
[----:B------:R-:W-:Y:S01]  /*a3e0*/  ENDCOLLECTIVE ;  /* 0x000000000000791b */ /* 0x000fe20003800000 */
.L_x_2678:
[----:B------:R-:W-:Y:S05]  /*a3f0*/  BSYNC B0 ;  /* 0x0000000000007941 */ /* 0x000fea0003800000 */
.L_x_2677:
[----:B------:R-:W-:Y:S05]  /*a400*/  BRA `(.L_x_2679) ;  /* 0xffffffd400887947 */ /* 0x000fea000383ffff */
.L_x_2643:
[----:B-1----:R1:W2:Y:S02]  /*a410*/  SYNCS.PHASECHK.TRANS64.TRYWAIT P0, [R16+URZ+0x30820], R3 ;  /* 0x03082003100075a7 */ /* 0x0022a4000800017f */
[----:B--2---:R-:W-:Y:S05]  /*a420*/  @!P0 NANOSLEEP.SYNCS 0x989680 ;  /* 0x009896800000895d */ /* 0x004fea0003900000 */
[----:B------:R-:W2:Y:S02]  /*a430*/  @!P0 SYNCS.PHASECHK.TRANS64 P0, [R16+URZ+0x30820], R3 ;  /* 0x03082003100085a7 */ /* 0x000ea4000800007f */
[----:B--2---:R-:W-:Y:S05]  /*a440*/  @!P0 BRA `(.L_x_2643) ;  /* 0xfffffffc00f08947 */ /* 0x004fea000383ffff */
[----:B------:R-:W-:Y:S05]  /*a450*/  BRA `(.L_x_2680) ;  /* 0xffffffe000047947 */ /* 0x000fea000383ffff */
.L_x_2647:
[----:B-1----:R1:W3:Y:S02]  /*a460*/  SYNCS.PHASECHK.TRANS64.TRYWAIT P1, [R16+URZ+0x30840], R21 ;  /* 0x03084015100075a7 */ /* 0x0022e4000802017f */
[----:B---3--:R-:W-:Y:S05]  /*a470*/  @!P1 NANOSLEEP.SYNCS 0x989680 ;  /* 0x009896800000995d */ /* 0x008fea0003900000 */
[----:B------:R-:W3:Y:S02]  /*a480*/  @!P1 SYNCS.PHASECHK.TRANS64 P1, [R16+URZ+0x30840], R21 ;  /* 0x03084015100095a7 */ /* 0x000ee4000802007f */
[----:B---3--:R-:W-:Y:S05]  /*a490*/  @!P1 BRA `(.L_x_2647) ;  /* 0xfffffffc00f09947 */ /* 0x008fea000383ffff */
[----:B------:R-:W-:Y:S05]  /*a4a0*/  BRA `(.L_x_2681) ;  /* 0xffffffe400bc7947 */ /* 0x000fea000383ffff */
.L_x_2649:
[----:B--2---:R2:W3:Y:S02]  /*a4b0*/  SYNCS.PHASECHK.TRANS64.TRYWAIT P1, [R16+URZ+0x30828], R21 ;  /* 0x03082815100075a7 */ /* 0x0044e4000802017f */
[----:B---3--:R-:W-:Y:S05]  /*a4c0*/  @!P1 NANOSLEEP.SYNCS 0x989680 ;  /* 0x009896800000995d */ /* 0x008fea0003900000 */
[----:B------:R-:W3:Y:S02]  /*a4d0*/  @!P1 SYNCS.PHASECHK.TRANS64 P1, [R16+URZ+0x30828], R21 ;  /* 0x03082815100095a7 */ /* 0x000ee4000802007f */
[----:B---3--:R-:W-:Y:S05]  /*a4e0*/  @!P1 BRA `(.L_x_2649) ;  /* 0xfffffffc00f09947 */ /* 0x008fea000383ffff */
[----:B------:R-:W-:Y:S05]  /*a4f0*/  BRA `(.L_x_2682) ;  /* 0xffffffe800507947 */ /* 0x000fea000383ffff */
.L_x_2651:
[----:B---3--:R3:W4:Y:S02]  /*a500*/  SYNCS.PHASECHK.TRANS64.TRYWAIT P1, [R16+URZ+0x30848], R21 ;  /* 0x03084815100075a7 */ /* 0x008724000802017f */
[----:B----4-:R-:W-:Y:S05]  /*a510*/  @!P1 NANOSLEEP.SYNCS 0x989680 ;  /* 0x009896800000995d */ /* 0x010fea0003900000 */
[----:B------:R-:W4:Y:S02]  /*a520*/  @!P1 SYNCS.PHASECHK.TRANS64 P1, [R16+URZ+0x30848], R21 ;  /* 0x03084815100095a7 */ /* 0x000f24000802007f */
[----:B----4-:R-:W-:Y:S05]  /*a530*/  @!P1 BRA `(.L_x_2651) ;  /* 0xfffffffc00f09947 */ /* 0x010fea000383ffff */
[----:B------:R-:W-:Y:S05]  /*a540*/  BRA `(.L_x_2683) ;  /* 0xffffffe800e47947 */ /* 0x000fea000383ffff */
.L_x_2653:
[----:B------:R-:W-:-:S07]  /*a550*/  SHF.L.U32 R5, R11, 0x1f, RZ ;  /* 0x0000001f0b057819 */ /* 0x000fce00000006ff */
.L_x_2684:
[----:B------:R1:W1:Y:S02]  /*a560*/  SYNCS.PHASECHK.TRANS64.TRYWAIT P1, [R16+URZ+0x30820], R5 ;  /* 0x03082005100075a7 */ /* 0x000264000802017f */
[----:B-1----:R-:W-:Y:S05]  /*a570*/  @!P1 NANOSLEEP.SYNCS 0x989680 ;  /* 0x009896800000995d */ /* 0x002fea0003900000 */
[----:B------:R-:W1:Y:S02]  /*a580*/  @!P1 SYNCS.PHASECHK.TRANS64 P1, [R16+URZ+0x30820], R5 ;  /* 0x03082005100095a7 */ /* 0x000e64000802007f */
[----:B-1----:R-:W-:Y:S05]  /*a590*/  @!P1 BRA `(.L_x_2684) ;  /* 0xfffffffc00f09947 */ /* 0x002fea000383ffff */
[----:B------:R-:W-:Y:S05]  /*a5a0*/  BRA `(.L_x_2685) ;  /* 0xffffffec00607947 */ /* 0x000fea000383ffff */
.L_x_2656:
[----:B-1----:R1:W2:Y:S02]  /*a5b0*/  SYNCS.PHASECHK.TRANS64.TRYWAIT P1, [R16+URZ+0x30840], R13 ;  /* 0x0308400d100075a7 */ /* 0x0022a4000802017f */
[----:B--2---:R-:W-:Y:S05]  /*a5c0*/  @!P1 NANOSLEEP.SYNCS 0x989680 ;  /* 0x009896800000995d */ /* 0x004fea0003900000 */
[----:B------:R-:W2:Y:S02]  /*a5d0*/  @!P1 SYNCS.PHASECHK.TRANS64 P1, [R16+URZ+0x30840], R13 ;  /* 0x0308400d100095a7 */ /* 0x000ea4000802007f */
[----:B--2---:R-:W-:Y:S05]  /*a5e0*/  @!P1 BRA `(.L_x_2656) ;  /* 0xfffffffc00f09947 */ /* 0x004fea000383ffff */
[----:B------:R-:W-:Y:S05]  /*a5f0*/  BRA `(.L_x_2686) ;  /* 0xfffffff000187947 */ /* 0x000fea000383ffff */
.L_x_2658:
[----:B--2---:R2:W1:Y:S02]  /*a600*/  SYNCS.PHASECHK.TRANS64.TRYWAIT P1, [R16+URZ+0x30828], R13 ;  /* 0x0308280d100075a7 */ /* 0x004464000802017f */
[----:B-1----:R-:W-:Y:S05]  /*a610*/  @!P1 NANOSLEEP.SYNCS 0x989680 ;  /* 0x009896800000995d */ /* 0x002fea0003900000 */
[----:B------:R-:W1:Y:S02]  /*a620*/  @!P1 SYNCS.PHASECHK.TRANS64 P1, [R16+URZ+0x30828], R13 ;  /* 0x0308280d100095a7 */ /* 0x000e64000802007f */
[----:B-1----:R-:W-:Y:S05]  /*a630*/  @!P1 BRA `(.L_x_2658) ;  /* 0xfffffffc00f09947 */ /* 0x002fea000383ffff */
[----:B------:R-:W-:Y:S05]  /*a640*/  BRA `(.L_x_2687) ;  /* 0xfffffff000a07947 */ /* 0x000fea000383ffff */
.L_x_2660:
[----:B------:R1:W1:Y:S02]  /*a650*/  SYNCS.PHASECHK.TRANS64.TRYWAIT P0, [R3+URZ+0x30840], R0 ;  /* 0x03084000030075a7 */ /* 0x000264000800017f */
[----:B-1----:R-:W-:Y:S05]  /*a660*/  @!P0 NANOSLEEP.SYNCS 0x989680 ;  /* 0x009896800000895d */ /* 0x002fea0003900000 */
[----:B------:R-:W1:Y:S02]  /*a670*/  @!P0 SYNCS.PHASECHK.TRANS64 P0, [R3+URZ+0x30840], R0 ;  /* 0x03084000030085a7 */ /* 0x000e64000800007f */
[----:B-1----:R-:W-:Y:S05]  /*a680*/  @!P0 BRA `(.L_x_2660) ;  /* 0xfffffffc00f08947 */ /* 0x002fea000383ffff */
[----:B------:R-:W-:Y:S05]  /*a690*/  BRA `(.L_x_2688) ;  /* 0xfffffff400547947 */ /* 0x000fea000383ffff */
.L_x_2662:
[----:B------:R-:W-:Y:S01]  /*a6a0*/  BSSY B0, `(.L_x_2689) ;  /* 0x0000006000007945 */ /* 0x000fe20003800000 */
[----:B------:R-:W-:-:S07]  /*a6b0*/  IMAD.MOV.U32 R15, RZ, RZ, -0x1 ;  /* 0xffffffffff0f7424 */ /* 0x000fce00078e00ff */
[----:B------:R-:W-:Y:S05]  /*a6c0*/  WARPSYNC.COLLECTIVE R15, `(.L_x_2690) ;  /* 0x000000000f0c7348 */ /* 0x000fea0003c00000 */
[----:B------:R-:W-:Y:S02]  /*a6d0*/  ELECT P6, UR62, PT ;  /* 0x00000000003e782f */ /* 0x000fe400038c0000 */
[----:B------:R-:W-:Y:S01]  /*a6e0*/  MOV R14, UR62 ;  /* 0x0000003e000e7c02 */ /* 0x000fe20008000f00 */
[----:B------:R-:W-:Y:S10]  /*a6f0*/  ENDCOLLECTIVE ;  /* 0x000000000000791b */ /* 0x000ff40003800000 */
.L_x_2690:
[----:B------:R-:W-:Y:S05]  /*a700*/  BSYNC B0 ;  /* 0x0000000000007941 */ /* 0x000fea0003800000 */
.L_x_2689:
[----:B------:R-:W-:Y:S05]  /*a710*/  BRA `(.L_x_2691) ;  /* 0xfffffff800007947 */ /* 0x000fea000383ffff */
.L_x_2664:
[----:B-1----:R1:W2:Y:S02]  /*a720*/  SYNCS.PHASECHK.TRANS64.TRYWAIT P0, [R6+URZ], R5 ;  /* 0x00000005060075a7 */ /* 0x0022a4000800017f */
[----:B--2---:R-:W-:Y:S05]  /*a730*/  @!P0 NANOSLEEP.SYNCS 0x989680 ;  /* 0x009896800000895d */ /* 0x004fea0003900000 */
[----:B------:R-:W2:Y:S02]  /*a740*/  @!P0 SYNCS.PHASECHK.TRANS64 P0, [R6+URZ], R5 ;  /* 0x00000005060085a7 */ /* 0x000ea4000800007f */
[----:B--2---:R-:W-:Y:S05]  /*a750*/  @!P0 BRA `(.L_x_2664) ;  /* 0xfffffffc00f08947 */ /* 0x004fea000383ffff */
[----:B------:R-:W-:Y:S05]  /*a760*/  BRA `(.L_x_2692) ;  /* 0xfffffff800407947 */ /* 0x000fea000383ffff */
.L_x_2665:
[----:B--2---:R2:W3:Y:S02]  /*a770*/  SYNCS.PHASECHK.TRANS64.TRYWAIT P0, [R3+URZ], R2 ;  /* 0x00000002030075a7 */ /* 0x0044e4000800017f */
[----:B---3--:R-:W-:Y:S05]  /*a780*/  @!P0 NANOSLEEP.SYNCS 0x989680 ;  /* 0x009896800000895d */ /* 0x008fea0003900000 */
[----:B------:R-:W3:Y:S02]  /*a790*/  @!P0 SYNCS.PHASECHK.TRANS64 P0, [R3+URZ], R2 ;  /* 0x00000002030085a7 */ /* 0x000ee4000800007f */
[----:B---3--:R-:W-:Y:S05]  /*a7a0*/  @!P0 BRA `(.L_x_2665) ;  /* 0xfffffffc00f08947 */ /* 0x008fea000383ffff */
[----:B------:R-:W-:Y:S05]  /*a7b0*/  BRA `(.L_x_2693) ;  /* 0xfffffff800347947 */ /* 0x000fea000383ffff */
.L_x_2667:
[----:B--2---:R2:W3:Y:S02]  /*a7c0*/  SYNCS.PHASECHK.TRANS64.TRYWAIT P0, [R0+URZ], R5 ;  /* 0x00000005000075a7 */ /* 0x0044e4000800017f */
[----:B---3--:R-:W-:Y:S05]  /*a7d0*/  @!P0 NANOSLEEP.SYNCS 0x989680 ;  /* 0x009896800000895d */ /* 0x008fea0003900000 */
[----:B------:R-:W3:Y:S02]  /*a7e0*/  @!P0 SYNCS.PHASECHK.TRANS64 P0, [R0+URZ], R5 ;  /* 0x00000005000085a7 */ /* 0x000ee4000800007f */
[----:B---3--:R-:W-:Y:S05]  /*a7f0*/  @!P0 BRA `(.L_x_2667) ;  /* 0xfffffffc00f08947 */ /* 0x008fea000383ffff */
[----:B------:R-:W-:Y:S05]  /*a800*/  BRA `(.L_x_2694) ;  /* 0xfffffff800387947 */ /* 0x000fea000383ffff */
.L_x_2695:
        /* <DEDUP_REMOVED lines=15> */
.L_x_3702:


//--------------------- .text._ZN7cutlass13device_kernelIN5flash11enable_sm90INS1_16FlashAttnBwdSm90INS1_25CollectiveMainloopBwdSm90ILi2ELi2ELi2EN4cute5tupleIJNS5_1CILi1EEES8_S8_EEENS6_IJNS7_ILi64EEENS7_ILi128EEESB_EEENS_10bfloat16_tEfNS_4arch4Sm90ELb1ELb0ELb0ELb0ELb0ELb1ELb0ELb0ELi2ELi1ELi2ELi1ELb0EEENS1_24CollectiveEpilogueBwdGQAISC_fSF_Li256ELb0ELb0EEENS1_25SingleTileBwdLPTSchedulerILb0ELi128ELb0EEEEEEEEEvNT_6ParamsE --------------------------
	.section	.text._ZN7cutlass13device_kernelIN5flash11enable_sm90INS1_16FlashAttnBwdSm90INS1_25CollectiveMainloopBwdSm90ILi2ELi2ELi2EN4cute5tupleIJNS5_1CILi1EEES8_S8_EEENS6_IJNS7_ILi64EEENS7_ILi128EEESB_EEENS_10bfloat16_tEfNS_4arch4Sm90ELb1ELb0ELb0ELb0ELb0ELb1ELb0ELb0ELi2ELi1ELi2ELi1ELb0EEENS1_24CollectiveEpilogueBwdGQAISC_fSF_Li256ELb0ELb0EEENS1_25SingleTileBwdLPTSchedulerILb0ELi128ELb0EEEEEEEEEvNT_6ParamsE,"ax",@progbits
	.align	128
.text._ZN7cutlass13device_kernelIN5flash11enable_sm90INS1_16FlashAttnBwdSm90INS1_25CollectiveMainloopBwdSm90ILi2ELi2ELi2EN4cute5tupleIJNS5_1CILi1EEES8_S8_EEENS6_IJNS7_ILi64EEENS7_ILi128EEESB_EEENS_10bfloat16_tEfNS_4arch4Sm90ELb1ELb0ELb0ELb0ELb0ELb1ELb0ELb0ELi2ELi1ELi2ELi1ELb0EEENS1_24CollectiveEpilogueBwdGQAISC_fSF_Li256ELb0ELb0EEENS1_25SingleTileBwdLPTSchedulerILb0ELi128ELb0EEEEEEEEEvNT_6ParamsE:
        .type           _ZN7cutlass13device_kernelIN5flash11enable_sm90INS1_16FlashAttnBwdSm90INS1_25CollectiveMainloopBwdSm90ILi2ELi2ELi2EN4cute5tupleIJNS5_1CILi1EEES8_S8_EEENS6_IJNS7_ILi64EEENS7_ILi128EEESB_EEENS_10bfloat16_tEfNS_4arch4Sm90ELb1ELb0ELb0ELb0ELb0ELb1ELb0ELb0ELi2ELi1ELi2ELi1ELb0EEENS1_24CollectiveEpilogueBwdGQAISC_fSF_Li256ELb0ELb0EEENS1_25SingleTileBwdLPTSchedulerILb0ELi128ELb0EEEEEEEEEvNT_6ParamsE,@function
        .size           _ZN7cutlass13device_kernelIN5flash11enable_sm90INS1_16FlashAttnBwdSm90INS1_25CollectiveMainloopBwdSm90ILi2ELi2ELi2EN4cute5tupleIJNS5_1CILi1EEES8_S8_EEENS6_IJNS7_ILi64EEENS7_ILi128EEESB_EEENS_10bfloat16_tEfNS_4arch4Sm90ELb1ELb0ELb0ELb0ELb0ELb1ELb0ELb0ELi2ELi1ELi2ELi1ELb0EEENS1_24CollectiveEpilogueBwdGQAISC_fSF_Li256ELb0ELb0EEENS1_25SingleTileBwdLPTSchedulerILb0ELi128ELb0EEEEEEEEEvNT_6ParamsE,(.L_x_3703 - _ZN7cutlass13device_kernelIN5flash11enable_sm90INS1_16FlashAttnBwdSm90INS1_25CollectiveMainloopBwdSm90ILi2ELi2ELi2EN4cute5tupleIJNS5_1CILi1EEES8_S8_EEENS6_IJNS7_ILi64EEENS7_ILi128EEESB_EEENS_10bfloat16_tEfNS_4arch4Sm90ELb1ELb0ELb0ELb0ELb0ELb1ELb0ELb0ELi2ELi1ELi2ELi1ELb0EEENS1_24CollectiveEpilogueBwdGQAISC_fSF_Li256ELb0ELb0EEENS1_25SingleTileBwdLPTSchedulerILb0ELi128ELb0EEEEEEEEEvNT_6ParamsE)
        .other          _ZN7cutlass13device_kernelIN5flash11enable_sm90INS1_16FlashAttnBwdSm90INS1_25CollectiveMainloopBwdSm90ILi2ELi2ELi2EN4cute5tupleIJNS5_1CILi1EEES8_S8_EEENS6_IJNS7_ILi64EEENS7_ILi128EEESB_EEENS_10bfloat16_tEfNS_4arch4Sm90ELb1ELb0ELb0ELb0ELb0ELb1ELb0ELb0ELi2ELi1ELi2ELi1ELb0EEENS1_24CollectiveEpilogueBwdGQAISC_fSF_Li256ELb0ELb0EEENS1_25SingleTileBwdLPTSchedulerILb0ELi128ELb0EEEEEEEEEvNT_6ParamsE,@"STO_CUDA_ENTRY STV_DEFAULT"
_ZN7cutlass13device_kernelIN5flash11enable_sm90INS1_16FlashAttnBwdSm90INS1_25CollectiveMainloopBwdSm90ILi2ELi2ELi2EN4cute5tupleIJNS5_1CILi1EEES8_S8_EEENS6_IJNS7_ILi64EEENS7_ILi128EEESB_EEENS_10bfloat16_tEfNS_4arch4Sm90ELb1ELb0ELb0ELb0ELb0ELb1ELb0ELb0ELi2ELi1ELi2ELi1ELb0EEENS1_24CollectiveEpilogueBwdGQAISC_fSF_Li256ELb0ELb0EEENS1_25SingleTileBwdLPTSchedulerILb0ELi128ELb0EEEEEEEEEvNT_6ParamsE:
        /* <DEDUP_REMOVED lines=24> */
.L_x_2697:
[----:B------:R-:W-:Y:S05]  /*0180*/  BSYNC B0 ;  /* 0x0000000000007941 */ /* 0x000fea0003800000 */
.L_x_2696:
        /* <DEDUP_REMOVED lines=37> */
.L_x_2698:
        /* <DEDUP_REMOVED lines=22> */
.L_x_2699:
[----:B------:R-:W-:Y:S01]  /*0540*/  PLOP3.LUT P0, PT, PT, PT, UP0, 0x80, 0x0 ;  /* 0x000000000000781c */ /* 0x000fe20003f0f008 */
[----:B------:R-:W-:Y:S01]  /*0550*/  NOP ;  /* 0x0000000000007918 */ /* 0x000fe20000000000 */
[----:B------:R-:W-:Y:S01]  /*0560*/  BSSY B6, `(.L_x_2700) ;  /* 0x0000765000067945 */ /* 0x000fe20003800000 */
[----:B-12-4-:R-:W-:Y:S10]  /*0570*/  BAR.SYNC.DEFER_BLOCKING 0x0 ;  /* 0x0000000000007b1d */ /* 0x016ff40000010000 */
[----:B------:R-:W-:Y:S05]  /*0580*/  @!P0 BRA `(.L_x_2701) ;  /* 0x00000044002c8947 */ /* 0x000fea0003800000 */
.L_x_2702:
        /* <DEDUP_REMOVED lines=32> */
.L_x_2703:
[----:B------:R-:W-:Y:S01]  /*0790*/  ULDC UR7, c[0x0][0x8cc] ;  /* 0x0002330000077ab9 */ /* 0x000fe20000000800 */
[----:B------:R-:W-:Y:S01]  /*07a0*/  UMOV UR39, UR10 ;  /* 0x0000000a00277c82 */ /* 0x000fe20008000000 */
[----:B------:R-:W-:-:S11]  /*07b0*/  UISETP.NE.AND UP0, UPT, UR7, 0x1, UPT ;  /* 0x000000010700788c */ /* 0x000fd6000bf05270 */
[----:B------:R-:W-:Y:S02]  /*07c0*/  @UP0 ULDC.64 UR8, c[0x0][0x8d0] ;  /* 0x0002340000080ab9 */ /* 0x000fe40000000a00 */
[----:B------:R-:W-:-:S04]  /*07d0*/  UIMAD.WIDE.U32 UR4, UR10, UR8, URZ ;  /* 0x000000080a0472a5 */ /* 0x000fc8000f8e003f */
[----:B------:R-:W-:-:S04]  /*07e0*/  @UP0 USHF.R.U32.HI UR39, URZ, UR9, UR5 ;  /* 0x000000093f270299 */ /* 0x000fc80008011605 */
[----:B------:R-:W-:-:S12]  /*07f0*/  UIMAD UR4, UR39, UR7, URZ ;  /* 0x00000007270472a4 */ /* 0x000fd8000f8e023f */
.L_x_2704:
        /* <DEDUP_REMOVED lines=117> */
.L_x_2708:
        /* <DEDUP_REMOVED lines=15> */
.L_x_2707:
        /* <DEDUP_REMOVED lines=22> */
.L_x_2710:
        /* <DEDUP_REMOVED lines=15> */
.L_x_2709:
        /* <DEDUP_REMOVED lines=8> */
.L_x_2784:
        /* <DEDUP_REMOVED lines=15> */
.L_x_2712:
        /* <DEDUP_REMOVED lines=103> */
.L_x_2724:
[----:B------:R-:W-:-:S13]  /*1a70*/  ISETP.NE.AND P0, PT, R231, 0x3, PT ;  /* 0x00000003e700780c */ /* 0x000fda0003f05270 */
[----:B------:R-:W-:Y:S05]  /*1a80*/  @!P0 BRA `(.L_x_2714) ;  /* 0x0000000000048947 */ /* 0x000fea0003800000 */
[----:B------:R-:W-:Y:S01]  /*1a90*/  BPT.TRAP 0x1 ;  /* 0x000000040000795c */ /* 0x000fe20000300000 */
.L_x_2714:
[----:B------:R-:W-:Y:S01]  /*1aa0*/  IMAD R0, R3, 0x8, R228 ;  /* 0x0000000803007824 */ /* 0x000fe200078e02e4 */
[----:B------:R-:W-:-:S04]  /*1ab0*/  SHF.L.U32 R9, R4, 0x1f, RZ ;  /* 0x0000001f04097819 */ /* 0x000fc800000006ff */
[----:B------:R2:W3:Y:S01]  /*1ac0*/  SYNCS.PHASECHK.TRANS64.TRYWAIT P1, [R0+URZ+0x30810], R9 ;  /* 0x03081009000075a7 */ /* 0x0004e2000802017f */
[----:B------:R-:W-:Y:S05]  /*1ad0*/  @!P0 BRA `(.L_x_2715) ;  /* 0x0000000000048947 */ /* 0x000fea0003800000 */
[----:B------:R-:W-:Y:S01]  /*1ae0*/  BPT.TRAP 0x1 ;  /* 0x000000040000795c */ /* 0x000fe20000300000 */
.L_x_2715:
[----:B---3--:R-:W-:Y:S05]  /*1af0*/  @P1 BRA `(.L_x_2716) ;  /* 0x0000000000081947 */ /* 0x008fea0003800000 */
[----:B------:R-:W3:Y:S02]  /*1b00*/  SYNCS.PHASECHK.TRANS64.TRYWAIT P1, [R0+URZ+0x30810], R9 ;  /* 0x03081009000075a7 */ /* 0x000ee4000802017f */
[----:B---3--:R-:W-:Y:S05]  /*1b10*/  @!P1 BRA `(.L_x_2717) ;  /* 0x00000060005c9947 */ /* 0x008fea0003800000 */
.L_x_2716:
        /* <DEDUP_REMOVED lines=81> */
.L_x_2718:
[----:B------:R1:W1:Y:S01]  /*2030*/  SYNCS.PHASECHK.TRANS64.TRYWAIT P1, [R0+URZ+0x30830], R9 ;  /* 0x03083009000075a7 */ /* 0x000262000802017f */
[----:B------:R-:W-:Y:S05]  /*2040*/  @!P0 BRA `(.L_x_2719) ;  /* 0x0000000000048947 */ /* 0x000fea0003800000 */
[----:B------:R-:W-:Y:S01]  /*2050*/  BPT.TRAP 0x1 ;  /* 0x000000040000795c */ /* 0x000fe20000300000 */
.L_x_2719:
[----:B------:R-:W-:-:S05]  /*2060*/  VIADD R6, R228, 0x20000 ;  /* 0x00020000e4067836 */ /* 0x000fca0000000000 */
[----:B------:R-:W-:-:S04]  /*2070*/  SHF.R.U32.HI R6, RZ, 0x4, R6 ;  /* 0x00000004ff067819 */ /* 0x000fc80000011606 */
[----:B------:R-:W-:-:S04]  /*2080*/  LOP3.LUT R225, R6, 0x3fff, RZ, 0xc0, !PT ;  /* 0x00003fff06e17812 */ /* 0x000fc800078ec0ff */
[----:B------:R-:W-:Y:S01]  /*2090*/  LOP3.LUT R6, R225, 0x10000, RZ, 0xfc, !PT ;  /* 0x00010000e1067812 */ /* 0x000fe200078efcff */
[----:B-1----:R-:W-:Y:S06]  /*20a0*/  @P1 BRA `(.L_x_2720) ;  /* 0x0000000000081947 */ /* 0x002fec0003800000 */
[----:B------:R-:W1:Y:S02]  /*20b0*/  SYNCS.PHASECHK.TRANS64.TRYWAIT P1, [R0+URZ+0x30830], R9 ;  /* 0x03083009000075a7 */ /* 0x000e64000802017f */
[----:B-1----:R-:W-:Y:S05]  /*20c0*/  @!P1 BRA `(.L_x_2721) ;  /* 0x0000005c00049947 */ /* 0x002fea0003800000 */
.L_x_2720:
        /* <DEDUP_REMOVED lines=406> */
.L_x_2722:
        /* <DEDUP_REMOVED lines=49> */
.L_x_2723:
        /* <DEDUP_REMOVED lines=78> */
.L_x_2706:
[----:B------:R-:W-:Y:S05]  /*4220*/  @P0 BRA `(.L_x_2705) ;  /* 0x0000003800600947 */ /* 0x000fea0003800000 */
[----:B------:R-:W1:Y:S01]  /*4230*/  S2R R4, SR_TID.X ;  /* 0x0000000000047919 */ /* 0x000e620000002100 */
[----:B------:R-:W2:Y:S01]  /*4240*/  S2UR UR5, SR_CgaCtaId ;  /* 0x00000000000579c3 */ /* 0x000ea20000008800 */
[----:B------:R-:W-:Y:S01]  /*4250*/  ULDC UR4, c[0x0][0x850] ;  /* 0x0002140000047ab9 */ /* 0x000fe20000000800 */
[----:B------:R-:W-:Y:S01]  /*4260*/  USHF.L.U32 UR8, UR39, 0xe, URZ ;  /* 0x0000000e27087899 */ /* 0x000fe2000800063f */
[----:B------:R-:W-:Y:S01]  /*4270*/  BSSY B0, `(.L_x_2725) ;  /* 0x0000054000007945 */ /* 0x000fe20003800000 */
[----:B------:R-:W-:Y:S01]  /*4280*/  UISETP.NE.AND UP0, UPT, UR4, 0x1, UPT ;  /* 0x000000010400788c */ /* 0x000fe2000bf05270 */
[----:B------:R-:W-:Y:S02]  /*4290*/  ULDC.64 UR12, c[0x0][0x818] ;  /* 0x00020600000c7ab9 */ /* 0x000fe40000000a00 */
[----:B------:R-:W-:Y:S01]  /*42a0*/  UMOV UR4, 0x400 ;  /* 0x0000040000047882 */ /* 0x000fe20000000000 */
[----:B------:R-:W-:Y:S01]  /*42b0*/  USHF.R.S32.HI UR9, URZ, 0x1f, UR8 ;  /* 0x0000001f3f097899 */ /* 0x000fe20008011408 */
[----:B------:R-:W-:Y:S01]  /*42c0*/  ULDC.64 UR14, c[0x0][0x820] ;  /* 0x00020800000e7ab9 */ /* 0x000fe20000000a00 */
[----:B------:R-:W-:-:S05]  /*42d0*/  ULDC.64 UR16, c[0x0][0x848] ;  /* 0x0002120000107ab9 */ /* 0x000fca0000000a00 */
[----:B------:R-:W-:Y:S02]  /*42e0*/  @UP0 ULDC UR6, c[0x0][0x854] ;  /* 0x0002150000060ab9 */ /* 0x000fe40000000800 */
[----:B------:R-:W-:Y:S02]  /*42f0*/  UIMAD.WIDE.U32 UR6, UR36, UR6, URZ ;  /* 0x00000006240672a5 */ /* 0x000fe4000f8e003f */
[----:B--2---:R-:W-:-:S03]  /*4300*/  ULEA UR4, UR5, UR4, 0x18 ;  /* 0x0000000405047291 */ /* 0x004fc6000f8ec03f */
[----:B------:R-:W-:Y:S02]  /*4310*/  @UP0 ULDC UR5, c[0x0][0x858] ;  /* 0x0002160000050ab9 */ /* 0x000fe40000000800 */
[----:B------:R-:W-:Y:S01]  /*4320*/  @UP0 USHF.R.U32.HI UR36, URZ, UR5, UR7 ;  /* 0x000000053f240299 */ /* 0x000fe20008011607 */
[----:B-1----:R-:W-:-:S03]  /*4330*/  VIADD R5, R4, 0xffffff80 ;  /* 0xffffff8004057836 */ /* 0x002fc60000000000 */
[----:B------:R-:W-:Y:S02]  /*4340*/  USHF.R.S32.HI UR5, URZ, 0x1f, UR36 ;  /* 0x0000001f3f057899 */ /* 0x000fe40008011424 */
[----:B------:R-:W-:Y:S01]  /*4350*/  UIMAD.WIDE.U32 UR6, UR36, UR12, UR8 ;  /* 0x0000000c240672a5 */ /* 0x000fe2000f8e0008 */
[----:B------:R-:W-:Y:S01]  /*4360*/  SHF.R.S32.HI R0, RZ, 0x1f, R5 ;  /* 0x0000001fff007819 */ /* 0x000fe20000011405 */
[----:B------:R-:W-:Y:S01]  /*4370*/  UIMAD UR10, UR5, UR12, URZ ;  /* 0x0000000c050a72a4 */ /* 0x000fe2000f8e023f */
[----:B------:R-:W-:Y:S01]  /*4380*/  BAR.SYNC.DEFER_BLOCKING 0x1, 0x100 ;  /* 0x0044000000007b1d */ /* 0x000fe20000010000 */
[----:B------:R-:W-:Y:S02]  /*4390*/  ISETP.NE.AND P0, PT, R5, RZ, PT ;  /* 0x000000ff0500720c */ /* 0x000fe40003f05270 */
[----:B------:R-:W-:Y:S01]  /*43a0*/  LEA.HI R2, R0, R5, RZ, 0x7 ;  /* 0x0000000500027211 */ /* 0x000fe200078f38ff */
[----:B------:R-:W-:-:S03]  /*43b0*/  UIMAD UR10, UR36, UR13, UR10 ;  /* 0x0000000d240a72a4 */ /* 0x000fc6000f8e020a */
[C---:B------:R-:W-:Y:S01]  /*43c0*/  LOP3.LUT R0, R2.reuse, 0xfffff80, RZ, 0xc0, !PT ;  /* 0x0fffff8002007812 */ /* 0x040fe200078ec0ff */
[----:B------:R-:W-:Y:S01]  /*43d0*/  IMAD.SHL.U32 R2, R2, 0x40, RZ ;  /* 0x0000004002027824 */ /* 0x000fe200078e00ff */
[----:B------:R-:W-:Y:S01]  /*43e0*/  ULDC.64 UR12, c[0x0][0x840] ;  /* 0x00021000000c7ab9 */ /* 0x000fe20000000a00 */
[----:B------:R-:W-:Y:S02]  /*43f0*/  UIADD3 UR7, UR7, UR10, URZ ;  /* 0x0000000a07077290 */ /* 0x000fe4000fffe03f */
[----:B------:R-:W-:Y:S01]  /*4400*/  IMAD.IADD R0, R5, 0x1, -R0 ;  /* 0x0000000105007824 */ /* 0x000fe200078e0a00 */
[----:B------:R-:W-:Y:S01]  /*4410*/  LOP3.LUT R3, R2, 0x3fffe000, RZ, 0xc0, !PT ;  /* 0x3fffe00002037812 */ /* 0x000fe200078ec0ff */
[----:B------:R-:W-:Y:S02]  /*4420*/  UIMAD UR5, UR5, UR12, URZ ;  /* 0x0000000c050572a4 */ /* 0x000fe4000f8e023f */
[----:B------:R-:W-:Y:S02]  /*4430*/  UIMAD.WIDE.U32 UR8, UR36, UR12, UR8 ;  /* 0x0000000c240872a5 */ /* 0x000fe4000f8e0008 */
[----:B------:R-:W-:Y:S01]  /*4440*/  IMAD R0, R0, 0x4, R3 ;  /* 0x0000000400007824 */ /* 0x000fe200078e0203 */
[----:B------:R-:W-:-:S02]  /*4450*/  UIMAD UR12, UR36, UR13, UR5 ;  /* 0x0000000d240c72a4 */ /* 0x000fc4000f8e0205 */
[----:B------:R-:W-:Y:S02]  /*4460*/  USHF.R.S32.HI UR5, URZ, 0x1f, UR37 ;  /* 0x0000001f3f057899 */ /* 0x000fe40008011425 */
[----:B------:R-:W-:Y:S01]  /*4470*/  LEA R0, R0, UR4, 0x2 ;  /* 0x0000000400007c11 */ /* 0x000fe2000f8e10ff */
[----:B------:R-:W-:Y:S02]  /*4480*/  UIADD3 UR9, UR9, UR12, URZ ;  /* 0x0000000c09097290 */ /* 0x000fe4000fffe03f */
[----:B------:R-:W-:Y:S02]  /*4490*/  UIMAD UR11, UR5, UR14, URZ ;  /* 0x0000000e050b72a4 */ /* 0x000fe4000f8e023f */
[----:B------:R1:W-:Y:S01]  /*44a0*/  STS.128 [R0], R24 ;  /* 0x0000001800007388 */ /* 0x0003e20000000c00 */
[----:B------:R-:W-:Y:S02]  /*44b0*/  UIMAD UR5, UR5, UR16, URZ ;  /* 0x00000010050572a4 */ /* 0x000fe4000f8e023f */
[----:B------:R-:W-:Y:S01]  /*44c0*/  UIMAD UR11, UR37, UR15, UR11 ;  /* 0x0000000f250b72a4 */ /* 0x000fe2000f8e020b */
[----:B------:R1:W-:Y:S01]  /*44d0*/  STS.128 [R0+0x800], R28 ;  /* 0x0008001c00007388 */ /* 0x0003e20000000c00 */
[----:B------:R-:W-:-:S02]  /*44e0*/  UIMAD.WIDE.U32 UR6, UR37, UR14, UR6 ;  /* 0x0000000e250672a5 */ /* 0x000fc4000f8e0006 */
[----:B------:R-:W-:Y:S01]  /*44f0*/  UIMAD UR5, UR37, UR17, UR5 ;  /* 0x00000011250572a4 */ /* 0x000fe2000f8e0205 */
[----:B------:R1:W-:Y:S01]  /*4500*/  STS.128 [R0+0x1000], R32 ;  /* 0x0010002000007388 */ /* 0x0003e20000000c00 */
[----:B------:R-:W-:Y:S01]  /*4510*/  UIMAD.WIDE.U32 UR8, UR37, UR16, UR8 ;  /* 0x00000010250872a5 */ /* 0x000fe2000f8e0008 */
[----:B------:R-:W-:Y:S02]  /*4520*/  ULDC.64 UR12, c[0x0][0x800] ;  /* 0x00020000000c7ab9 */ /* 0x000fe40000000a00 */
[----:B------:R1:W-:Y:S01]  /*4530*/  STS.128 [R0+0x1800], R36 ;  /* 0x0018002400007388 */ /* 0x0003e20000000c00 */
[----:B------:R-:W-:Y:S01]  /*4540*/  ULDC.64 UR14, c[0x0][0x828] ;  /* 0x00020a00000e7ab9 */ /* 0x000fe20000000a00 */
[----:B------:R-:W-:Y:S02]  /*4550*/  UIADD3 UR7, UR7, UR11, URZ ;  /* 0x0000000b07077290 */ /* 0x000fe4000fffe03f */
[----:B------:R1:W-:Y:S01]  /*4560*/  STS.128 [R0+0x2000], R40 ;  /* 0x0020002800007388 */ /* 0x0003e20000000c00 */
[----:B------:R-:W-:-:S02]  /*4570*/  ULEA UR12, UP0, UR6, UR12, 0x2 ;  /* 0x0000000c060c7291 */ /* 0x000fc4000f80103f */
[----:B------:R-:W-:Y:S01]  /*4580*/  UIADD3 UR5, UR9, UR5, URZ ;  /* 0x0000000509057290 */ /* 0x000fe2000fffe03f */
[----:B------:R1:W-:Y:S01]  /*4590*/  STS.128 [R0+0x2800], R44 ;  /* 0x0028002c00007388 */ /* 0x0003e20000000c00 */
[----:B------:R-:W-:Y:S02]  /*45a0*/  ULEA UR14, UP1, UR8, UR14, 0x2 ;  /* 0x0000000e080e7291 */ /* 0x000fe4000f82103f */
        /* <DEDUP_REMOVED lines=25> */
.L_x_2727:
[----:B------:R-:W-:Y:S01]  /*4740*/  @P0 ELECT P1, URZ, PT ;  /* 0x00000000003f082f */ /* 0x000fe20003820000 */
[----:B------:R2:W-:-:S12]  /*4750*/  UBLKRED.G.S.ADD.F32.RN [UR6], [UR4], UR5, desc[UR8] ;  /* 0x00000806040073bb */ /* 0x0005d800080a1405 */
[----:B------:R-:W-:Y:S02]  /*4760*/  @P1 PLOP3.LUT P0, PT, P1, PT, PT, 0x8, 0x0 ;  /* 0x000000000000181c */ /* 0x000fe40000f0e170 */
[----:B------:R-:W-:-:S11]  /*4770*/  PLOP3.LUT P1, PT, PT, PT, PT, 0x8, 0x0 ;  /* 0x000000000000781c */ /* 0x000fd60003f2e170 */
[----:B--2---:R-:W-:Y:S05]  /*4780*/  @P0 BRA.U.ANY `(.L_x_2727) ;  /* 0xfffffffd00ec0947 */ /* 0x004fea000393ffff */
[----:B------:R0:W-:Y:S01]  /*4790*/  UTMACMDFLUSH ;  /* 0x00000000000079b7 */ /* 0x0001e20000000000 */
[----:B------:R-:W-:-:S04]  /*47a0*/  DEPBAR.LE SB0, 0x0 ;  /* 0x000080000000791a */ /* 0x000fc80000000000 */
.L_x_2726:
[----:B------:R-:W-:Y:S05]  /*47b0*/  BSYNC B0 ;  /* 0x0000000000007941 */ /* 0x000fea0003800000 */
.L_x_2725:
        /* <DEDUP_REMOVED lines=32> */
.L_x_2728:
        /* <DEDUP_REMOVED lines=8> */
.L_x_2701:
        /* <DEDUP_REMOVED lines=29> */
.L_x_2730:
[----:B------:R-:W-:Y:S01]  /*4c10*/  ULDC UR9, c[0x0][0x8cc] ;  /* 0x0002330000097ab9 */ /* 0x000fe20000000800 */
[----:B------:R-:W-:Y:S01]  /*4c20*/  UMOV UR7, UR8 ;  /* 0x0000000800077c82 */ /* 0x000fe20008000000 */
[----:B------:R-:W-:-:S11]  /*4c30*/  UISETP.NE.AND UP0, UPT, UR9, 0x1, UPT ;  /* 0x000000010900788c */ /* 0x000fd6000bf05270 */
[----:B------:R-:W-:Y:S02]  /*4c40*/  @UP0 ULDC.64 UR10, c[0x0][0x8d0] ;  /* 0x00023400000a0ab9 */ /* 0x000fe40000000a00 */
[----:B------:R-:W-:-:S04]  /*4c50*/  UIMAD.WIDE.U32 UR4, UR8, UR10, URZ ;  /* 0x0000000a080472a5 */ /* 0x000fc8000f8e003f */
[----:B------:R-:W-:-:S04]  /*4c60*/  @UP0 USHF.R.U32.HI UR7, URZ, UR11, UR5 ;  /* 0x0000000b3f070299 */ /* 0x000fc80008011605 */
[----:B------:R-:W-:-:S12]  /*4c70*/  UIMAD UR4, UR7, UR9, URZ ;  /* 0x00000009070472a4 */ /* 0x000fd8000f8e023f */
.L_x_2731:
        /* <DEDUP_REMOVED lines=67> */
.L_x_2734:
[----:B------:R-:W-:Y:S05]  /*50b0*/  BSYNC B0 ;  /* 0x0000000000007941 */ /* 0x000fea0003800000 */
.L_x_2733:
        /* <DEDUP_REMOVED lines=19> */
.L_x_2736:
[----:B------:R-:W-:Y:S05]  /*51f0*/  BSYNC B0 ;  /* 0x0000000000007941 */ /* 0x000fea0003800000 */
.L_x_2735:
[----:B------:R-:W-:Y:S06]  /*5200*/  BAR.ARV 0xa, 0xa0 ;  /* 0x0282800000007b1d */ /* 0x000fec0000002000 */
[----:B------:R-:W-:Y:S04]  /*5210*/  BSSY B0, `(.L_x_2737) ;  /* 0x0000003000007945 */ /* 0x000fe80003800000 */
[----:B------:R-:W-:Y:S05]  /*5220*/  @!P0 BRA `(.L_x_2738) ;  /* 0x0000000000048947 */ /* 0x000fea0003800000 */
[----:B------:R-:W-:-:S04]  /*5230*/  DEPBAR.LE SB0, 0x0 ;  /* 0x000080000000791a */ /* 0x000fc80000000000 */
.L_x_2738:
[----:B------:R-:W-:Y:S05]  /*5240*/  BSYNC B0 ;  /* 0x0000000000007941 */ /* 0x000fea0003800000 */
.L_x_2737:
[----:B------:R-:W-:Y:S06]  /*5250*/  BAR.ARV 0xb, 0xa0 ;  /* 0x02c2800000007b1d */ /* 0x000fec0000002000 */
[----:B------:R-:W-:Y:S01]  /*5260*/  UIADD3 UR12, UR8, 0x1, URZ ;  /* 0x00000001080c7890 */ /* 0x000fe2000fffe03f */
[----:B------:R-:W-:Y:S11]  /*5270*/  BRA `(.L_x_2739) ;  /* 0x0000000000047947 */ /* 0x000ff60003800000 */
.L_x_2732:
[----:B------:R-:W-:-:S05]  /*5280*/  UMOV UR12, UR8 ;  /* 0x00000008000c7c82 */ /* 0x000fca0008000000 */
.L_x_2739:
        /* <DEDUP_REMOVED lines=18> */
.L_x_2752:
        /* <DEDUP_REMOVED lines=20> */
.L_x_2741:
[----:B------:R-:W-:Y:S05]  /*54f0*/  BSYNC B0 ;  /* 0x0000000000007941 */ /* 0x000fea0003800000 */
.L_x_2740:
        /* <DEDUP_REMOVED lines=13> */
.L_x_2743:
[----:B------:R-:W-:Y:S05]  /*55d0*/  BSYNC B0 ;  /* 0x0000000000007941 */ /* 0x000fea0003800000 */
.L_x_2742:
[----:B------:R-:W-:Y:S06]  /*55e0*/  BAR.ARV 0xa, 0xa0 ;  /* 0x0282800000007b1d */ /* 0x000fec0000002000 */
[----:B------:R-:W-:Y:S04]  /*55f0*/  BSSY B0, `(.L_x_2744) ;  /* 0x0000003000007945 */ /* 0x000fe80003800000 */
[----:B------:R-:W-:Y:S05]  /*5600*/  @!P0 BRA `(.L_x_2745) ;  /* 0x0000000000048947 */ /* 0x000fea0003800000 */
[----:B------:R-:W-:-:S04]  /*5610*/  DEPBAR.LE SB0, 0x0 ;  /* 0x000080000000791a */ /* 0x000fc80000000000 */
.L_x_2745:
[----:B------:R-:W-:Y:S05]  /*5620*/  BSYNC B0 ;  /* 0x0000000000007941 */ /* 0x000fea0003800000 */
.L_x_2744:
        /* <DEDUP_REMOVED lines=13> */
.L_x_2747:
[----:B------:R-:W-:Y:S05]  /*5700*/  BSYNC B0 ;  /* 0x0000000000007941 */ /* 0x000fea0003800000 */
.L_x_2746:
        /* <DEDUP_REMOVED lines=13> */
.L_x_2749:
[----:B------:R-:W-:Y:S05]  /*57e0*/  BSYNC B0 ;  /* 0x0000000000007941 */ /* 0x000fea0003800000 */
.L_x_2748:
[----:B------:R-:W-:Y:S01]  /*57f0*/  UIADD3 UR12, UR12, 0x2, URZ ;  /* 0x000000020c0c7890 */ /* 0x000fe2000fffe03f */
[----:B------:R-:W-:Y:S06]  /*5800*/  BAR.ARV 0xa, 0xa0 ;  /* 0x0282800000007b1d */ /* 0x000fec0000002000 */
[----:B------:R-:W-:Y:S01]  /*5810*/  UISETP.GE.AND UP0, UPT, UR12, UR5, UPT ;  /* 0x000000050c00728c */ /* 0x000fe2000bf06270 */
[----:B------:R-:W-:Y:S04]  /*5820*/  BSSY B0, `(.L_x_2750) ;  /* 0x0000003000007945 */ /* 0x000fe80003800000 */
[----:B------:R-:W-:Y:S06]  /*5830*/  @!P0 BRA `(.L_x_2751) ;  /* 0x0000000000048947 */ /* 0x000fec0003800000 */
[----:B------:R-:W-:-:S04]  /*5840*/  DEPBAR.LE SB0, 0x0 ;  /* 0x000080000000791a */ /* 0x000fc80000000000 */
.L_x_2751:
[----:B------:R-:W-:Y:S05]  /*5850*/  BSYNC B0 ;  /* 0x0000000000007941 */ /* 0x000fea0003800000 */
.L_x_2750:
[----:B------:R-:W-:Y:S06]  /*5860*/  BAR.ARV 0xb, 0xa0 ;  /* 0x02c2800000007b1d */ /* 0x000fec0000002000 */
[----:B------:R-:W-:Y:S01]  /*5870*/  PLOP3.LUT P1, PT, PT, PT, UP0, 0x80, 0x0 ;  /* 0x000000000000781c */ /* 0x000fe20003f2f008 */
[----:B------:R-:W-:Y:S02]  /*5880*/  UIADD3 UR20, UR20, 0x4000, URZ ;  /* 0x0000400014147890 */ /* 0x000fe4000fffe03f */
[----:B------:R-:W-:-:S10]  /*5890*/  UIADD3 UR4, UR4, 0x4000, URZ ;  /* 0x0000400004047890 */ /* 0x000fd4000fffe03f */
[----:B------:R-:W-:Y:S05]  /*58a0*/  @!P1 BRA `(.L_x_2752) ;  /* 0xfffffff800c09947 */ /* 0x000fea000383ffff */
[----:B------:R-:W-:Y:S05]  /*58b0*/  BRA `(.L_x_2705) ;  /* 0x0000002000bc7947 */ /* 0x000fea0003800000 */
.L_x_2729:
        /* <DEDUP_REMOVED lines=21> */
.L_x_2753:
[----:B------:R-:W-:Y:S01]  /*5a10*/  ULDC UR8, c[0x0][0x8cc] ;  /* 0x0002330000087ab9 */ /* 0x000fe20000000800 */
[----:B------:R-:W-:Y:S01]  /*5a20*/  UMOV UR11, UR7 ;  /* 0x00000007000b7c82 */ /* 0x000fe20008000000 */
[----:B------:R-:W-:-:S11]  /*5a30*/  UISETP.NE.AND UP0, UPT, UR8, 0x1, UPT ;  /* 0x000000010800788c */ /* 0x000fd6000bf05270 */
[----:B------:R-:W-:Y:S02]  /*5a40*/  @UP0 ULDC.64 UR12, c[0x0][0x8d0] ;  /* 0x00023400000c0ab9 */ /* 0x000fe40000000a00 */
[----:B------:R-:W-:-:S04]  /*5a50*/  UIMAD.WIDE.U32 UR4, UR7, UR12, URZ ;  /* 0x0000000c070472a5 */ /* 0x000fc8000f8e003f */
[----:B------:R-:W-:-:S04]  /*5a60*/  @UP0 USHF.R.U32.HI UR11, URZ, UR13, UR5 ;  /* 0x0000000d3f0b0299 */ /* 0x000fc80008011605 */
[----:B------:R-:W-:-:S12]  /*5a70*/  UIMAD UR4, UR11, UR8, URZ ;  /* 0x000000080b0472a4 */ /* 0x000fd8000f8e023f */
.L_x_2754:
        /* <DEDUP_REMOVED lines=70> */
.L_x_2785:
        /* <DEDUP_REMOVED lines=15> */
.L_x_2758:
        /* <DEDUP_REMOVED lines=97> */
.L_x_2769:
[----:B--234-:R-:W-:-:S04]  /*65e0*/  SHF.L.U32 R21, R11, 0x1f, RZ ;  /* 0x0000001f0b157819 */ /* 0x01cfc800000006ff */
[----:B------:R-:W1:Y:S02]  /*65f0*/  SYNCS.PHASECHK.TRANS64.TRYWAIT P1, [R16+URZ+0x30840], R21 ;  /* 0x03084015100075a7 */ /* 0x000e64000802017f */
[----:B-1----:R-:W-:Y:S05]  /*6600*/  @!P1 BRA `(.L_x_2761) ;  /* 0x0000001400dc9947 */ /* 0x002fea0003800000 */
.L_x_2786:
[----:B------:R-:W-:Y:S05]  /*6610*/  @P0 BRA `(.L_x_2762) ;  /* 0x0000000000140947 */ /* 0x000fea0003800000 */
[----:B------:R-:W-:Y:S01]  /*6620*/  ISETP.NE.AND P1, PT, R6, RZ, PT ;  /* 0x000000ff0600720c */ /* 0x000fe20003f25270 */
[----:B------:R-:W-:-:S04]  /*6630*/  IMAD.MOV.U32 R3, RZ, RZ, 0x4100 ;  /* 0x00004100ff037424 */ /* 0x000fc800078e00ff */
[----:B------:R3:W-:Y:S08]  /*6640*/  SYNCS.ARRIVE.TRANS64 RZ, [R16+URZ+0x30830], R3 ;  /* 0x0308300310ff79a7 */ /* 0x0007f0000800003f */
[----:B------:R-:W-:Y:S05]  /*6650*/  @!P1 BRA `(.L_x_2762) ;  /* 0x0000000000049947 */ /* 0x000fea0003800000 */
[----:B------:R-:W-:Y:S01]  /*6660*/  BPT.TRAP 0x1 ;  /* 0x000000040000795c */ /* 0x000fe20000300000 */
.L_x_2762:
        /* <DEDUP_REMOVED lines=36> */
.L_x_2787:
[----:B------:R-:W-:Y:S05]  /*68b0*/  @P0 BRA `(.L_x_2764) ;  /* 0x0000000000140947 */ /* 0x000fea0003800000 */
[----:B------:R-:W-:Y:S01]  /*68c0*/  ISETP.NE.AND P1, PT, R6, RZ, PT ;  /* 0x000000ff0600720c */ /* 0x000fe20003f25270 */
[----:B------:R-:W-:-:S04]  /*68d0*/  IMAD.MOV.U32 R2, RZ, RZ, 0x4100 ;  /* 0x00004100ff027424 */ /* 0x000fc800078e00ff */
[----:B------:R3:W-:Y:S08]  /*68e0*/  SYNCS.ARRIVE.TRANS64 RZ, [R16+URZ+0x30818], R2 ;  /* 0x0308180210ff79a7 */ /* 0x0007f0000800003f */
[----:B------:R-:W-:Y:S05]  /*68f0*/  @!P1 BRA `(.L_x_2764) ;  /* 0x0000000000049947 */ /* 0x000fea0003800000 */
[----:B------:R-:W-:Y:S01]  /*6900*/  BPT.TRAP 0x1 ;  /* 0x000000040000795c */ /* 0x000fe20000300000 */
.L_x_2764:
        /* <DEDUP_REMOVED lines=36> */
.L_x_2788:
[----:B------:R-:W-:Y:S05]  /*6b50*/  @P0 BRA `(.L_x_2766) ;  /* 0x0000000000140947 */ /* 0x000fea0003800000 */
[----:B------:R-:W-:Y:S01]  /*6b60*/  ISETP.NE.AND P1, PT, R6, RZ, PT ;  /* 0x000000ff0600720c */ /* 0x000fe20003f25270 */
[----:B-123--:R-:W-:-:S04]  /*6b70*/  IMAD.MOV.U32 R21, RZ, RZ, 0x4100 ;  /* 0x00004100ff157424 */ /* 0x00efc800078e00ff */
[----:B------:R4:W-:Y:S08]  /*6b80*/  SYNCS.ARRIVE.TRANS64 RZ, [R16+URZ+0x30838], R21 ;  /* 0x0308381510ff79a7 */ /* 0x0009f0000800003f */
[----:B------:R-:W-:Y:S05]  /*6b90*/  @!P1 BRA `(.L_x_2766) ;  /* 0x0000000000049947 */ /* 0x000fea0003800000 */
[----:B------:R-:W-:Y:S01]  /*6ba0*/  BPT.TRAP 0x1 ;  /* 0x000000040000795c */ /* 0x000fe20000300000 */
.L_x_2766:
        /* <DEDUP_REMOVED lines=31> */
.L_x_2790:
[----:B------:R-:W-:Y:S05]  /*6da0*/  @P0 BRA `(.L_x_2768) ;  /* 0x0000000000140947 */ /* 0x000fea0003800000 */
[----:B------:R-:W-:Y:S01]  /*6db0*/  ISETP.NE.AND P1, PT, R6, RZ, PT ;  /* 0x000000ff0600720c */ /* 0x000fe20003f25270 */
[----:B------:R-:W-:-:S04]  /*6dc0*/  IMAD.MOV.U32 R5, RZ, RZ, 0x4100 ;  /* 0x00004100ff057424 */ /* 0x000fc800078e00ff */
[----:B------:R1:W-:Y:S08]  /*6dd0*/  SYNCS.ARRIVE.TRANS64 RZ, [R16+URZ+0x30810], R5 ;  /* 0x0308100510ff79a7 */ /* 0x0003f0000800003f */
[----:B------:R-:W-:Y:S05]  /*6de0*/  @!P1 BRA `(.L_x_2768) ;  /* 0x0000000000049947 */ /* 0x000fea0003800000 */
[----:B------:R-:W-:Y:S01]  /*6df0*/  BPT.TRAP 0x1 ;  /* 0x000000040000795c */ /* 0x000fe20000300000 */
.L_x_2768:
        /* <DEDUP_REMOVED lines=37> */
.L_x_2760:
        /* <DEDUP_REMOVED lines=8> */
.L_x_2791:
[----:B------:R-:W-:Y:S05]  /*70d0*/  @P0 BRA `(.L_x_2771) ;  /* 0x0000000000140947 */ /* 0x000fea0003800000 */
[----:B------:R-:W-:Y:S01]  /*70e0*/  ISETP.NE.AND P1, PT, R6, RZ, PT ;  /* 0x000000ff0600720c */ /* 0x000fe20003f25270 */
[----:B------:R-:W-:-:S04]  /*70f0*/  IMAD.MOV.U32 R5, RZ, RZ, 0x4100 ;  /* 0x00004100ff057424 */ /* 0x000fc800078e00ff */
[----:B------:R2:W-:Y:S08]  /*7100*/  SYNCS.ARRIVE.TRANS64 RZ, [R16+URZ+0x30830], R5 ;  /* 0x0308300510ff79a7 */ /* 0x0005f0000800003f */
[----:B------:R-:W-:Y:S05]  /*7110*/  @!P1 BRA `(.L_x_2771) ;  /* 0x0000000000049947 */ /* 0x000fea0003800000 */
[----:B------:R-:W-:Y:S01]  /*7120*/  BPT.TRAP 0x1 ;  /* 0x000000040000795c */ /* 0x000fe20000300000 */
.L_x_2771:
        /* <DEDUP_REMOVED lines=33> */
.L_x_2792:
[----:B------:R-:W-:Y:S05]  /*7340*/  @P0 BRA `(.L_x_2773) ;  /* 0x0000000000140947 */ /* 0x000fea0003800000 */
[----:B------:R-:W-:Y:S01]  /*7350*/  ISETP.NE.AND P0, PT, R6, RZ, PT ;  /* 0x000000ff0600720c */ /* 0x000fe20003f05270 */
[----:B------:R-:W-:-:S04]  /*7360*/  IMAD.MOV.U32 R5, RZ, RZ, 0x4100 ;  /* 0x00004100ff057424 */ /* 0x000fc800078e00ff */
[----:B------:R1:W-:Y:S08]  /*7370*/  SYNCS.ARRIVE.TRANS64 RZ, [R16+URZ+0x30818], R5 ;  /* 0x0308180510ff79a7 */ /* 0x0003f0000800003f */
[----:B------:R-:W-:Y:S05]  /*7380*/  @!P0 BRA `(.L_x_2773) ;  /* 0x0000000000048947 */ /* 0x000fea0003800000 */
[----:B------:R-:W-:Y:S01]  /*7390*/  BPT.TRAP 0x1 ;  /* 0x000000040000795c */ /* 0x000fe20000300000 */
.L_x_2773:
        /* <DEDUP_REMOVED lines=37> */
.L_x_2759:
[----:B------:R-:W1:Y:S01]  /*75f0*/  S2R R0, SR_TID.X ;  /* 0x0000000000007919 */ /* 0x000e620000002100 */
[----:B------:R-:W-:Y:S01]  /*7600*/  IMAD R3, R19, 0x8, R16 ;  /* 0x0000000813037824 */ /* 0x000fe200078e0210 */
[----:B-1----:R-:W-:Y:S02]  /*7610*/  LOP3.LUT R2, R0, 0x7f, RZ, 0xc0, !PT ;  /* 0x0000007f00027812 */ /* 0x002fe400078ec0ff */
[----:B------:R-:W-:Y:S02]  /*7620*/  SHF.L.U32 R0, R11, 0x1f, RZ ;  /* 0x0000001f0b007819 */ /* 0x000fe400000006ff */
[----:B------:R-:W-:Y:S02]  /*7630*/  ISETP.NE.AND P1, PT, R2, RZ, PT ;  /* 0x000000ff0200720c */ /* 0x000fe40003f25270 */
[----:B------:R-:W1:Y:S02]  /*7640*/  SYNCS.PHASECHK.TRANS64.TRYWAIT P0, [R3+URZ+0x30840], R0 ;  /* 0x03084000030075a7 */ /* 0x000e64000800017f */
[----:B-1----:R-:W-:Y:S09]  /*7650*/  @!P0 BRA `(.L_x_2774) ;  /* 0x0000000800448947 */ /* 0x002ff20003800000 */
.L_x_2793:
[----:B------:R-:W-:Y:S05]  /*7660*/  @P1 BRA `(.L_x_2775) ;  /* 0x0000000000181947 */ /* 0x000fea0003800000 */
[----:B------:R-:W1:Y:S01]  /*7670*/  S2R R2, SR_TID.X ;  /* 0x0000000000027919 */ /* 0x000e620000002100 */
[----:B------:R-:W-:-:S04]  /*7680*/  IMAD.MOV.U32 R0, RZ, RZ, 0x4100 ;  /* 0x00004100ff007424 */ /* 0x000fc800078e00ff */
[----:B------:R1:W-:Y:S02]  /*7690*/  SYNCS.ARRIVE.TRANS64 RZ, [R3+URZ+0x30830], R0 ;  /* 0x0308300003ff79a7 */ /* 0x0003e4000800003f */
[----:B-1----:R-:W-:-:S13]  /*76a0*/  LOP3.LUT P0, RZ, R2, 0x1f, RZ, 0xc0, !PT ;  /* 0x0000001f02ff7812 */ /* 0x002fda000780c0ff */
[----:B------:R-:W-:Y:S05]  /*76b0*/  @!P0 BRA `(.L_x_2775) ;  /* 0x0000000000048947 */ /* 0x000fea0003800000 */
[----:B------:R-:W-:Y:S01]  /*76c0*/  BPT.TRAP 0x1 ;  /* 0x000000040000795c */ /* 0x000fe20000300000 */
.L_x_2775:
        /* <DEDUP_REMOVED lines=40> */
.L_x_2756:
[----:B------:R-:W-:Y:S05]  /*7950*/  BSYNC B0 ;  /* 0x0000000000007941 */ /* 0x000fea0003800000 */
.L_x_2755:
[----:B------:R-:W-:-:S03]  /*7960*/  UMOV UR7, 0xffffffff ;  /* 0xffffffff00077882 */ /* 0x000fc60000000000 */
[----:B------:R-:W-:Y:S05]  /*7970*/  BRA.DIV UR7, `(.L_x_2776) ;  /* 0x0000000607907947 */ /* 0x000fea000b800000 */
[----:B------:R-:W-:-:S13]  /*7980*/  ELECT P6, URZ, PT ;  /* 0x00000000003f782f */ /* 0x000fda00038c0000 */
.L_x_2796:
[----:B------:R-:W-:Y:S05]  /*7990*/  @!P6 BRA `(.L_x_2705) ;  /* 0x000000000084e947 */ /* 0x000fea0003800000 */
[----:B------:R-:W-:-:S06]  /*79a0*/  ULOP3.LUT UR7, UR38, 0x2, URZ, 0xfc, !UPT ;  /* 0x0000000226077892 */ /* 0x000fcc000f8efc3f */
[----:B------:R-:W-:-:S05]  /*79b0*/  IMAD.U32 R2, RZ, RZ, UR7 ;  /* 0x00000007ff027e24 */ /* 0x000fca000f8e00ff */
[----:B------:R-:W-:-:S13]  /*79c0*/  ISETP.NE.AND P2, PT, R2, 0x3, PT ;  /* 0x000000030200780c */ /* 0x000fda0003f45270 */
[----:B------:R-:W-:Y:S05]  /*79d0*/  @!P2 BRA `(.L_x_2777) ;  /* 0x000000000004a947 */ /* 0x000fea0003800000 */
[----:B------:R-:W-:Y:S01]  /*79e0*/  BPT.TRAP 0x1 ;  /* 0x000000040000795c */ /* 0x000fe20000300000 */
.L_x_2777:
        /* <DEDUP_REMOVED lines=15> */
.L_x_2797:
[----:B------:R-:W2:Y:S02]  /*7ae0*/  SYNCS.PHASECHK.TRANS64.TRYWAIT P0, [R3+URZ], R2 ;  /* 0x00000002030075a7 */ /* 0x000ea4000800017f */
[----:B--2---:R-:W-:Y:S05]  /*7af0*/  @!P0 BRA `(.L_x_2779) ;  /* 0x0000000400648947 */ /* 0x004fea0003800000 */
.L_x_2798:
[----:B------:R-:W-:Y:S05]  /*7b00*/  @!P2 BRA `(.L_x_2780) ;  /* 0x000000000004a947 */ /* 0x000fea0003800000 */
[----:B------:R-:W-:Y:S01]  /*7b10*/  BPT.TRAP 0x1 ;  /* 0x000000040000795c */ /* 0x000fe20000300000 */
.L_x_2780:
[----:B--2---:R-:W-:-:S04]  /*7b20*/  VIADD R3, R7, 0x30840 ;  /* 0x0003084007037836 */ /* 0x004fc80000000000 */
[----:B------:R-:W-:-:S04]  /*7b30*/  IMAD R0, R0, 0x8, R3 ;  /* 0x0000000800007824 */ /* 0x000fc800078e0203 */
[----:B------:R-:W2:Y:S02]  /*7b40*/  SYNCS.PHASECHK.TRANS64.TRYWAIT P0, [R0+URZ], R5 ;  /* 0x00000005000075a7 */ /* 0x000ea4000800017f */
[----:B--2---:R-:W-:Y:S05]  /*7b50*/  @!P0 BRA `(.L_x_2781) ;  /* 0x0000000400608947 */ /* 0x004fea0003800000 */
.L_x_2799:
[----:B------:R-:W-:-:S07]  /*7b60*/  IMAD R3, R4, 0x8, R3 ;  /* 0x0000000804037824 */ /* 0x000fce00078e0203 */
.L_x_2782:
[----:B---3--:R3:W4:Y:S02]  /*7b70*/  SYNCS.PHASECHK.TRANS64.TRYWAIT P0, [R3+URZ], R2 ;  /* 0x00000002030075a7 */ /* 0x008724000800017f */
[----:B----4-:R-:W-:Y:S05]  /*7b80*/  @!P0 NANOSLEEP.SYNCS 0x989680 ;  /* 0x009896800000895d */ /* 0x010fea0003900000 */
[----:B------:R-:W4:Y:S02]  /*7b90*/  @!P0 SYNCS.PHASECHK.TRANS64 P0, [R3+URZ], R2 ;  /* 0x00000002030085a7 */ /* 0x000f24000800007f */
[----:B----4-:R-:W-:Y:S05]  /*7ba0*/  @!P0 BRA `(.L_x_2782) ;  /* 0xfffffffc00f08947 */ /* 0x010fea000383ffff */
.L_x_2705:
[----:B------:R-:W-:Y:S05]  /*7bb0*/  BSYNC B6 ;  /* 0x0000000000067941 */ /* 0x000fea0003800000 */
.L_x_2700:
[----:B------:R-:W-:Y:S05]  /*7bc0*/  EXIT ;  /* 0x000000000000794d */ /* 0x000fea0003800000 */
.L_x_2711:
[----:B------:R-:W-:Y:S02]  /*7bd0*/  IMAD.MOV.U32 R12, RZ, RZ, RZ ;  /* 0x000000ffff0c7224 */ /* 0x000fe400078e00ff */
[----:B------:R-:W-:Y:S02]  /*7be0*/  IMAD.MOV.U32 R11, RZ, RZ, 0x1f ;  /* 0x0000001fff0b7424 */ /* 0x000fe400078e00ff */
[----:B------:R-:W-:-:S07]  /*7bf0*/  IMAD.MOV.U32 R15, RZ, RZ, -0x1 ;  /* 0xffffffffff0f7424 */ /* 0x000fce00078e00ff */
[----:B------:R-:W-:Y:S05]  /*7c00*/  WARPSYNC.COLLECTIVE R15, `(.L_x_2783) ;  /* 0x000000000f087348 */ /* 0x000fea0003c00000 */
[----:B------:R1:W2:Y:S02]  /*7c10*/  SHFL.IDX P6, R14, R13, R12, R11 ;  /* 0x0000000c0d0e7389 */ /* 0x0002a400000c000b */
[----:B-12---:R-:W-:Y:S01]  /*7c20*/  ENDCOLLECTIVE ;  /* 0x000000000000791b */ /* 0x006fe20003800000 */
.L_x_2783:
[----:B------:R-:W-:Y:S05]  /*7c30*/  BRA `(.L_x_2784) ;  /* 0xffffff9400b47947 */ /* 0x000fea000383ffff */
.L_x_2713:
[----:B---3--:R3:W4:Y:S02]  /*7c40*/  SYNCS.PHASECHK.TRANS64.TRYWAIT P0, [R228+URZ+0x30800], R9 ;  /* 0x03080009e40075a7 */ /* 0x008724000800017f */
[----:B----4-:R-:W-:Y:S05]  /*7c50*/  @!P0 NANOSLEEP.SYNCS 0x989680 ;  /* 0x009896800000895d */ /* 0x010fea0003900000 */
[----:B------:R-:W4:Y:S02]  /*7c60*/  @!P0 SYNCS.PHASECHK.TRANS64 P0, [R228+URZ+0x30800], R9 ;  /* 0x03080009e40085a7 */ /* 0x000f24000800007f */
[----:B----4-:R-:W-:Y:S05]  /*7c70*/  @!P0 BRA `(.L_x_2713) ;  /* 0xfffffffc00f08947 */ /* 0x010fea000383ffff */
[----:B------:R-:W-:Y:S05]  /*7c80*/  BRA `(.L_x_2712) ;  /* 0xffffff9400dc7947 */ /* 0x000fea000383ffff */
.L_x_2717:
[----:B---3--:R3:W4:Y:S02]  /*7c90*/  SYNCS.PHASECHK.TRANS64.TRYWAIT P1, [R0+URZ+0x30810], R9 ;  /* 0x03081009000075a7 */ /* 0x008724000802017f */
[----:B----4-:R-:W-:Y:S05]  /*7ca0*/  @!P1 NANOSLEEP.SYNCS 0x989680 ;  /* 0x009896800000995d */ /* 0x010fea0003900000 */
[----:B------:R-:W4:Y:S02]  /*7cb0*/  @!P1 SYNCS.PHASECHK.TRANS64 P1, [R0+URZ+0x30810], R9 ;  /* 0x03081009000095a7 */ /* 0x000f24000802007f */
[----:B----4-:R-:W-:Y:S05]  /*7cc0*/  @!P1 BRA `(.L_x_2717) ;  /* 0xfffffffc00f09947 */ /* 0x010fea000383ffff */
[----:B------:R-:W-:Y:S05]  /*7cd0*/  BRA `(.L_x_2716) ;  /* 0xffffff9c00907947 */ /* 0x000fea000383ffff */
.L_x_2721:
[----:B------:R1:W1:Y:S02]  /*7ce0*/  SYNCS.PHASECHK.TRANS64.TRYWAIT P1, [R0+URZ+0x30830], R9 ;  /* 0x03083009000075a7 */ /* 0x000264000802017f */
[----:B-1----:R-:W-:Y:S05]  /*7cf0*/  @!P1 NANOSLEEP.SYNCS 0x989680 ;  /* 0x009896800000995d */ /* 0x002fea0003900000 */
[----:B------:R-:W1:Y:S02]  /*7d00*/  @!P1 SYNCS.PHASECHK.TRANS64 P1, [R0+URZ+0x30830], R9 ;  /* 0x03083009000095a7 */ /* 0x000e64000802007f */
[----:B-1----:R-:W-:Y:S05]  /*7d10*/  @!P1 BRA `(.L_x_2721) ;  /* 0xfffffffc00f09947 */ /* 0x002fea000383ffff */
[----:B------:R-:W-:Y:S05]  /*7d20*/  BRA `(.L_x_2720) ;  /* 0xffffffa000e87947 */ /* 0x000fea000383ffff */
.L_x_2757:
[----:B-1----:R1:W2:Y:S02]  /*7d30*/  SYNCS.PHASECHK.TRANS64.TRYWAIT P0, [R16+URZ+0x30820], R3 ;  /* 0x03082003100075a7 */ /* 0x0022a4000800017f */
[----:B--2---:R-:W-:Y:S05]  /*7d40*/  @!P0 NANOSLEEP.SYNCS 0x989680 ;  /* 0x009896800000895d */ /* 0x004fea0003900000 */
[----:B------:R-:W2:Y:S02]  /*7d50*/  @!P0 SYNCS.PHASECHK.TRANS64 P0, [R16+URZ+0x30820], R3 ;  /* 0x03082003100085a7 */ /* 0x000ea4000800007f */
[----:B--2---:R-:W-:Y:S05]  /*7d60*/  @!P0 BRA `(.L_x_2757) ;  /* 0xfffffffc00f08947 */ /* 0x004fea000383ffff */
[----:B------:R-:W-:Y:S05]  /*7d70*/  BRA `(.L_x_2785) ;  /* 0xffffffe000587947 */ /* 0x000fea000383ffff */
.L_x_2761:
[----:B-1----:R1:W3:Y:S02]  /*7d80*/  SYNCS.PHASECHK.TRANS64.TRYWAIT P1, [R16+URZ+0x30840], R21 ;  /* 0x03084015100075a7 */ /* 0x0022e4000802017f */
[----:B---3--:R-:W-:Y:S05]  /*7d90*/  @!P1 NANOSLEEP.SYNCS 0x989680 ;  /* 0x009896800000995d */ /* 0x008fea0003900000 */
[----:B------:R-:W3:Y:S02]  /*7da0*/  @!P1 SYNCS.PHASECHK.TRANS64 P1, [R16+URZ+0x30840], R21 ;  /* 0x03084015100095a7 */ /* 0x000ee4000802007f */
[----:B---3--:R-:W-:Y:S05]  /*7db0*/  @!P1 BRA `(.L_x_2761) ;  /* 0xfffffffc00f09947 */ /* 0x008fea000383ffff */
[----:B------:R-:W-:Y:S05]  /*7dc0*/  BRA `(.L_x_2786) ;  /* 0xffffffe800107947 */ /* 0x000fea000383ffff */
.L_x_2763:
[----:B--2---:R2:W3:Y:S02]  /*7dd0*/  SYNCS.PHASECHK.TRANS64.TRYWAIT P1, [R16+URZ+0x30828], R21 ;  /* 0x03082815100075a7 */ /* 0x0044e4000802017f */
[----:B---3--:R-:W-:Y:S05]  /*7de0*/  @!P1 NANOSLEEP.SYNCS 0x989680 ;  /* 0x009896800000995d */ /* 0x008fea0003900000 */
[----:B------:R-:W3:Y:S02]  /*7df0*/  @!P1 SYNCS.PHASECHK.TRANS64 P1, [R16+URZ+0x30828], R21 ;  /* 0x03082815100095a7 */ /* 0x000ee4000802007f */
[----:B---3--:R-:W-:Y:S05]  /*7e00*/  @!P1 BRA `(.L_x_2763) ;  /* 0xfffffffc00f09947 */ /* 0x008fea000383ffff */
[----:B------:R-:W-:Y:S05]  /*7e10*/  BRA `(.L_x_2787) ;  /* 0xffffffe800a47947 */ /* 0x000fea000383ffff */
.L_x_2765:
[----:B---3--:R3:W4:Y:S02]  /*7e20*/  SYNCS.PHASECHK.TRANS64.TRYWAIT P1, [R16+URZ+0x30848], R21 ;  /* 0x03084815100075a7 */ /* 0x008724000802017f */
[----:B----4-:R-:W-:Y:S05]  /*7e30*/  @!P1 NANOSLEEP.SYNCS 0x989680 ;  /* 0x009896800000995d */ /* 0x010fea0003900000 */
[----:B------:R-:W4:Y:S02]  /*7e40*/  @!P1 SYNCS.PHASECHK.TRANS64 P1, [R16+URZ+0x30848], R21 ;  /* 0x03084815100095a7 */ /* 0x000f24000802007f */
[----:B----4-:R-:W-:Y:S05]  /*7e50*/  @!P1 BRA `(.L_x_2765) ;  /* 0xfffffffc00f09947 */ /* 0x010fea000383ffff */
[----:B------:R-:W-:Y:S05]  /*7e60*/  BRA `(.L_x_2788) ;  /* 0xffffffec00387947 */ /* 0x000fea000383ffff */
.L_x_2767:
[----:B------:R-:W-:-:S07]  /*7e70*/  SHF.L.U32 R5, R11, 0x1f, RZ ;  /* 0x0000001f0b057819 */ /* 0x000fce00000006ff */
.L_x_2789:
[----:B------:R1:W1:Y:S02]  /*7e80*/  SYNCS.PHASECHK.TRANS64.TRYWAIT P1, [R16+URZ+0x30820], R5 ;  /* 0x03082005100075a7 */ /* 0x000264000802017f */
[----:B-1----:R-:W-:Y:S05]  /*7e90*/  @!P1 NANOSLEEP.SYNCS 0x989680 ;  /* 0x009896800000995d */ /* 0x002fea0003900000 */
[----:B------:R-:W1:Y:S02]  /*7ea0*/  @!P1 SYNCS.PHASECHK.TRANS64 P1, [R16+URZ+0x30820], R5 ;  /* 0x03082005100095a7 */ /* 0x000e64000802007f */
[----:B-1----:R-:W-:Y:S05]  /*7eb0*/  @!P1 BRA `(.L_x_2789) ;  /* 0xfffffffc00f09947 */ /* 0x002fea000383ffff */
[----:B------:R-:W-:Y:S05]  /*7ec0*/  BRA `(.L_x_2790) ;  /* 0xffffffec00b47947 */ /* 0x000fea000383ffff */
.L_x_2770:
[----:B-1----:R1:W2:Y:S02]  /*7ed0*/  SYNCS.PHASECHK.TRANS64.TRYWAIT P1, [R16+URZ+0x30840], R13 ;  /* 0x0308400d100075a7 */ /* 0x0022a4000802017f */
[----:B--2---:R-:W-:Y:S05]  /*7ee0*/  @!P1 NANOSLEEP.SYNCS 0x989680 ;  /* 0x009896800000995d */ /* 0x004fea0003900000 */
[----:B------:R-:W2:Y:S02]  /*7ef0*/  @!P1 SYNCS.PHASECHK.TRANS64 P1, [R16+URZ+0x30840], R13 ;  /* 0x0308400d100095a7 */ /* 0x000ea4000802007f */
[----:B--2---:R-:W-:Y:S05]  /*7f00*/  @!P1 BRA `(.L_x_2770) ;  /* 0xfffffffc00f09947 */ /* 0x004fea000383ffff */
[----:B------:R-:W-:Y:S05]  /*7f10*/  BRA `(.L_x_2791) ;  /* 0xfffffff0006c7947 */ /* 0x000fea000383ffff */
.L_x_2772:
[----:B--2---:R2:W1:Y:S02]  /*7f20*/  SYNCS.PHASECHK.TRANS64.TRYWAIT P1, [R16+URZ+0x30828], R13 ;  /* 0x0308280d100075a7 */ /* 0x004464000802017f */
[----:B-1----:R-:W-:Y:S05]  /*7f30*/  @!P1 NANOSLEEP.SYNCS 0x989680 ;  /* 0x009896800000995d */ /* 0x002fea0003900000 */
[----:B------:R-:W1:Y:S02]  /*7f40*/  @!P1 SYNCS.PHASECHK.TRANS64 P1, [R16+URZ+0x30828], R13 ;  /* 0x0308280d100095a7 */ /* 0x000e64000802007f */
[----:B-1----:R-:W-:Y:S05]  /*7f50*/  @!P1 BRA `(.L_x_2772) ;  /* 0xfffffffc00f09947 */ /* 0x002fea000383ffff */
[----:B------:R-:W-:Y:S05]  /*7f60*/  BRA `(.L_x_2792) ;  /* 0xfffffff000f47947 */ /* 0x000fea000383ffff */
.L_x_2774:
[----:B------:R1:W1:Y:S02]  /*7f70*/  SYNCS.PHASECHK.TRANS64.TRYWAIT P0, [R3+URZ+0x30840], R0 ;  /* 0x03084000030075a7 */ /* 0x000264000800017f */
[----:B-1----:R-:W-:Y:S05]  /*7f80*/  @!P0 NANOSLEEP.SYNCS 0x989680 ;  /* 0x009896800000895d */ /* 0x002fea0003900000 */
[----:B------:R-:W1:Y:S02]  /*7f90*/  @!P0 SYNCS.PHASECHK.TRANS64 P0, [R3+URZ+0x30840], R0 ;  /* 0x03084000030085a7 */ /* 0x000e64000800007f */
[----:B-1----:R-:W-:Y:S05]  /*7fa0*/  @!P0 BRA `(.L_x_2774) ;  /* 0xfffffffc00f08947 */ /* 0x002fea000383ffff */
[----:B------:R-:W-:Y:S05]  /*7fb0*/  BRA `(.L_x_2793) ;  /* 0xfffffff400a87947 */ /* 0x000fea000383ffff */
.L_x_2776:
[----:B------:R-:W-:Y:S01]  /*7fc0*/  BSSY B0, `(.L_x_2794) ;  /* 0x0000006000007945 */ /* 0x000fe20003800000 */
[----:B------:R-:W-:-:S07]  /*7fd0*/  IMAD.MOV.U32 R15, RZ, RZ, -0x1 ;  /* 0xffffffffff0f7424 */ /* 0x000fce00078e00ff */
[----:B------:R-:W-:Y:S05]  /*7fe0*/  WARPSYNC.COLLECTIVE R15, `(.L_x_2795) ;  /* 0x000000000f0c7348 */ /* 0x000fea0003c00000 */
[----:B------:R-:W-:Y:S02]  /*7ff0*/  ELECT P6, UR62, PT ;  /* 0x00000000003e782f */ /* 0x000fe400038c0000 */
[----:B------:R-:W-:Y:S01]  /*8000*/  MOV R14, UR62 ;  /* 0x0000003e000e7c02 */ /* 0x000fe20008000f00 */
[----:B------:R-:W-:Y:S10]  /*8010*/  ENDCOLLECTIVE ;  /* 0x000000000000791b */ /* 0x000ff40003800000 */
.L_x_2795:
[----:B------:R-:W-:Y:S05]  /*8020*/  BSYNC B0 ;  /* 0x0000000000007941 */ /* 0x000fea0003800000 */
.L_x_2794:
[----:B------:R-:W-:Y:S05]  /*8030*/  BRA `(.L_x_2796) ;  /* 0xfffffff800547947 */ /* 0x000fea000383ffff */
.L_x_2778:
[----:B-1----:R1:W2:Y:S02]  /*8040*/  SYNCS.PHASECHK.TRANS64.TRYWAIT P0, [R6+URZ], R5 ;  /* 0x00000005060075a7 */ /* 0x0022a4000800017f */
[----:B--2---:R-:W-:Y:S05]  /*8050*/  @!P0 NANOSLEEP.SYNCS 0x989680 ;  /* 0x009896800000895d */ /* 0x004fea0003900000 */
[----:B------:R-:W2:Y:S02]  /*8060*/  @!P0 SYNCS.PHASECHK.TRANS64 P0, [R6+URZ], R5 ;  /* 0x00000005060085a7 */ /* 0x000ea4000800007f */
[----:B--2---:R-:W-:Y:S05]  /*8070*/  @!P0 BRA `(.L_x_2778) ;  /* 0xfffffffc00f08947 */ /* 0x004fea000383ffff */
[----:B------:R-:W-:Y:S05]  /*8080*/  BRA `(.L_x_2797) ;  /* 0xfffffff800947947 */ /* 0x000fea000383ffff */
.L_x_2779:
[----:B--2---:R2:W3:Y:S02]  /*8090*/  SYNCS.PHASECHK.TRANS64.TRYWAIT P0, [R3+URZ], R2 ;  /* 0x00000002030075a7 */ /* 0x0044e4000800017f */
[----:B---3--:R-:W-:Y:S05]  /*80a0*/  @!P0 NANOSLEEP.SYNCS 0x989680 ;  /* 0x009896800000895d */ /* 0x008fea0003900000 */
[----:B------:R-:W3:Y:S02]  /*80b0*/  @!P0 SYNCS.PHASECHK.TRANS64 P0, [R3+URZ], R2 ;  /* 0x00000002030085a7 */ /* 0x000ee4000800007f */
[----:B---3--:R-:W-:Y:S05]  /*80c0*/  @!P0 BRA `(.L_x_2779) ;  /* 0xfffffffc00f08947 */ /* 0x008fea000383ffff */
[----:B------:R-:W-:Y:S05]  /*80d0*/  BRA `(.L_x_2798) ;  /* 0xfffffff800887947 */ /* 0x000fea000383ffff */
.L_x_2781:
[----:B--2---:R2:W3:Y:S02]  /*80e0*/  SYNCS.PHASECHK.TRANS64.TRYWAIT P0, [R0+URZ], R5 ;  /* 0x00000005000075a7 */ /* 0x0044e4000800017f */
[----:B---3--:R-:W-:Y:S05]  /*80f0*/  @!P0 NANOSLEEP.SYNCS 0x989680 ;  /* 0x009896800000895d */ /* 0x008fea0003900000 */
[----:B------:R-:W3:Y:S02]  /*8100*/  @!P0 SYNCS.PHASECHK.TRANS64 P0, [R0+URZ], R5 ;  /* 0x00000005000085a7 */ /* 0x000ee4000800007f */
[----:B---3--:R-:W-:Y:S05]  /*8110*/  @!P0 BRA `(.L_x_2781) ;  /* 0xfffffffc00f08947 */ /* 0x008fea000383ffff */
[----:B------:R-:W-:Y:S05]  /*8120*/  BRA `(.L_x_2799) ;  /* 0xfffffff8008c7947 */ /* 0x000fea000383ffff */
.L_x_2800:
        /* <DEDUP_REMOVED lines=13> */
.L_x_3703:


//--------------------- .text._ZN7cutlass13device_kernelIN5flash11enable_sm90INS1_16FlashAttnBwdSm90INS1_25CollectiveMainloopBwdSm90ILi2ELi2ELi2EN4cute5tupleIJNS5_1CILi1EEES8_S8_EEENS6_IJNS7_ILi64EEENS7_ILi128EEESB_EEENS_10bfloat16_tEfNS_4arch4Sm90ELb1ELb0ELb0ELb0ELb1ELb1ELb0ELb0ELi2ELi1ELi2ELi1ELb0EEENS1_24CollectiveEpilogueBwdGQAISC_fSF_Li256ELb0ELb1EEENS1_25SingleTileBwdLPTSchedulerILb0ELi128ELb1EEEEEEEEEvNT_6ParamsE --------------------------
	.section	.text._ZN7cutlass13device_kernelIN5flash11enable_sm90INS1_16FlashAttnBwdSm90INS1_25CollectiveMainloopBwdSm90ILi2ELi2ELi2EN4cute5tupleIJNS5_1CILi1EEES8_S8_EEENS6_IJNS7_ILi64EEENS7_ILi128EEESB_EEENS_10bfloat16_tEfNS_4arch4Sm90ELb1ELb0ELb0ELb0ELb1ELb1ELb0ELb0ELi2ELi1ELi2ELi1ELb0EEENS1_24CollectiveEpilogueBwdGQAISC_fSF_Li256ELb0ELb1EEENS1_25SingleTileBwdLPTSchedulerILb0ELi128ELb1EEEEEEEEEvNT_6ParamsE,"ax",@progbits
	.align	128
.text._ZN7cutlass13device_kernelIN5flash11enable_sm90INS1_16FlashAttnBwdSm90INS1_25CollectiveMainloopBwdSm90ILi2ELi2ELi2EN4cute5tupleIJNS5_1CILi1EEES8_S8_EEENS6_IJNS7_ILi64EEENS7_ILi128EEESB_EEENS_10bfloat16_tEfNS_4arch4Sm90ELb1ELb0ELb0ELb0ELb1ELb1ELb0ELb0ELi2ELi1ELi2ELi1ELb0EEENS1_24CollectiveEpilogueBwdGQAISC_fSF_Li256ELb0ELb1EEENS1_25SingleTileBwdLPTSchedulerILb0ELi128ELb1EEEEEEEEEvNT_6ParamsE:
        .type           _ZN7cutlass13device_kernelIN5flash11enable_sm90INS1_16FlashAttnBwdSm90INS1_25CollectiveMainloopBwdSm90ILi2ELi2ELi2EN4cute5tupleIJNS5_1CILi1EEES8_S8_EEENS6_IJNS7_ILi64EEENS7_ILi128EEESB_EEENS_10bfloat16_tEfNS_4arch4Sm90ELb1ELb0ELb0ELb0ELb1ELb1ELb0ELb0ELi2ELi1ELi2ELi1ELb0EEENS1_24CollectiveEpilogueBwdGQAISC_fSF_Li256ELb0ELb1EEENS1_25SingleTileBwdLPTSchedulerILb0ELi128ELb1EEEEEEEEEvNT_6ParamsE,@function
        .size           _ZN7cutlass13device_kernelIN5flash11enable_sm90INS1_16FlashAttnBwdSm90INS1_25CollectiveMainloopBwdSm90ILi2ELi2ELi2EN4cute5tupleIJNS5_1CILi1EEES8_S8_EEENS6_IJNS7_ILi64EEENS7_ILi128EEESB_EEENS_10bfloat16_tEfNS_4arch4Sm90ELb1ELb0ELb0ELb0ELb1ELb1ELb0ELb0ELi2ELi1ELi2ELi1ELb0EEENS1_24CollectiveEpilogueBwdGQAISC_fSF_Li256ELb0ELb1EEENS1_25SingleTileBwdLPTSchedulerILb0ELi128ELb1EEEEEEEEEvNT_6ParamsE,(.L_x_3704 - _ZN7cutlass13device_kernelIN5flash11enable_sm90INS1_16FlashAttnBwdSm90INS1_25CollectiveMainloopBwdSm90ILi2ELi2ELi2EN4cute5tupleIJNS5_1CILi1EEES8_S8_EEENS6_IJNS7_ILi64EEENS7_ILi128EEESB_EEENS_10bfloat16_tEfNS_4arch4Sm90ELb1ELb0ELb0ELb0ELb1ELb1ELb0ELb0ELi2ELi1ELi2ELi1ELb0EEENS1_24CollectiveEpilogueBwdGQAISC_fSF_Li256ELb0ELb1EEENS1_25SingleTileBwdLPTSchedulerILb0ELi128ELb1EEEEEEEEEvNT_6ParamsE)
        .other          _ZN7cutlass13device_kernelIN5flash11enable_sm90INS1_16FlashAttnBwdSm90INS1_25CollectiveMainloopBwdSm90ILi2ELi2ELi2EN4cute5tupleIJNS5_1CILi1EEES8_S8_EEENS6_IJNS7_ILi64EEENS7_ILi128EEESB_EEENS_10bfloat16_tEfNS_4arch4Sm90ELb1ELb0ELb0ELb0ELb1ELb1ELb0ELb0ELi2ELi1ELi2ELi1ELb0EEENS1_24CollectiveEpilogueBwdGQAISC_fSF_Li256ELb0ELb1EEENS1_25SingleTileBwdLPTSchedulerILb0ELi128ELb1EEEEEEEEEvNT_6ParamsE,@"STO_CUDA_ENTRY STV_DEFAULT"
_ZN7cutlass13device_kernelIN5flash11enable_sm90INS1_16FlashAttnBwdSm90INS1_25CollectiveMainloopBwdSm90ILi2ELi2ELi2EN4cute5tupleIJNS5_1CILi1EEES8_S8_EEENS6_IJNS7_ILi64EEENS7_ILi128EEESB_EEENS_10bfloat16_tEfNS_4arch4Sm90ELb1ELb0ELb0ELb0ELb1ELb1ELb0ELb0ELi2ELi1ELi2ELi1ELb0EEENS1_24CollectiveEpilogueBwdGQAISC_fSF_Li256ELb0ELb1EEENS1_25SingleTileBwdLPTSchedulerILb0ELi128ELb1EEEEEEEEEvNT_6ParamsE:
        /* <DEDUP_REMOVED lines=24> */
.L_x_2802:
[----:B------:R-:W-:Y:S05]  /*0180*/  BSYNC B0 ;  /* 0x0000000000007941 */ /* 0x000fea0003800000 */
.L_x_2801:
        /* <DEDUP_REMOVED lines=37> */
.L_x_2803:
        /* <DEDUP_REMOVED lines=22> */
.L_x_2804:
[----:B------:R-:W-:Y:S01]  /*0540*/  PLOP3.LUT P0, PT, PT, PT, UP0, 0x80, 0x0 ;  /* 0x000000000000781c */ /* 0x000fe20003f0f008 */
[----:B------:R-:W-:Y:S01]  /*0550*/  NOP ;  /* 0x0000000000007918 */ /* 0x000fe20000000000 */
[----:B------:R-:W-:Y:S01]  /*0560*/  ULDC.64 UR46, c[0x0][0x208] ;  /* 0x00008200002e7ab9 */ /* 0x000fe20000000a00 */
[----:B------:R-:W-:Y:S01]  /*0570*/  BSSY B6, `(.L_x_2805) ;  /* 0x000085a000067945 */ /* 0x000fe20003800000 */
[----:B-12-4-:R-:W-:Y:S09]  /*0580*/  BAR.SYNC.DEFER_BLOCKING 0x0 ;  /* 0x0000000000007b1d */ /* 0x016ff20000010000 */
[----:B------:R-:W-:Y:S05]  /*0590*/  @!P0 BRA `(.L_x_2806) ;  /* 0x00000048007c8947 */ /* 0x000fea0003800000 */
.L_x_2807:
        /* <DEDUP_REMOVED lines=32> */
.L_x_2808:
[----:B------:R-:W-:Y:S01]  /*07a0*/  ULDC UR7, c[0x0][0x8cc] ;  /* 0x0002330000077ab9 */ /* 0x000fe20000000800 */
[----:B------:R-:W-:Y:S01]  /*07b0*/  UMOV UR36, UR10 ;  /* 0x0000000a00247c82 */ /* 0x000fe20008000000 */
[----:B------:R-:W-:-:S11]  /*07c0*/  UISETP.NE.AND UP0, UPT, UR7, 0x1, UPT ;  /* 0x000000010700788c */ /* 0x000fd6000bf05270 */
[----:B------:R-:W-:Y:S02]  /*07d0*/  @UP0 ULDC.64 UR8, c[0x0][0x8d0] ;  /* 0x0002340000080ab9 */ /* 0x000fe40000000a00 */
[----:B------:R-:W-:-:S04]  /*07e0*/  UIMAD.WIDE.U32 UR4, UR10, UR8, URZ ;  /* 0x000000080a0472a5 */ /* 0x000fc8000f8e003f */
[----:B------:R-:W-:-:S04]  /*07f0*/  @UP0 USHF.R.U32.HI UR36, URZ, UR9, UR5 ;  /* 0x000000093f240299 */ /* 0x000fc80008011605 */
[----:B------:R-:W-:-:S12]  /*0800*/  UIMAD UR4, UR36, UR7, URZ ;  /* 0x00000007240472a4 */ /* 0x000fd8000f8e023f */
.L_x_2809:
        /* <DEDUP_REMOVED lines=120> */
.L_x_2813:
        /* <DEDUP_REMOVED lines=15> */
.L_x_2812:
        /* <DEDUP_REMOVED lines=22> */
.L_x_2815:
        /* <DEDUP_REMOVED lines=15> */
.L_x_2814:
        /* <DEDUP_REMOVED lines=8> */
.L_x_2919:
        /* <DEDUP_REMOVED lines=15> */
.L_x_2817:
        /* <DEDUP_REMOVED lines=103> */
.L_x_2829:
[----:B------:R-:W-:-:S13]  /*1ab0*/  ISETP.NE.AND P0, PT, R231, 0x3, PT ;  /* 0x00000003e700780c */ /* 0x000fda0003f05270 */
[----:B------:R-:W-:Y:S05]  /*1ac0*/  @!P0 BRA `(.L_x_2819) ;  /* 0x0000000000048947 */ /* 0x000fea0003800000 */
[----:B------:R-:W-:Y:S01]  /*1ad0*/  BPT.TRAP 0x1 ;  /* 0x000000040000795c */ /* 0x000fe20000300000 */
.L_x_2819:
[----:B------:R-:W-:Y:S01]  /*1ae0*/  IMAD R0, R3, 0x8, R228 ;  /* 0x0000000803007824 */ /* 0x000fe200078e02e4 */
[----:B------:R-:W-:-:S04]  /*1af0*/  SHF.L.U32 R9, R4, 0x1f, RZ ;  /* 0x0000001f04097819 */ /* 0x000fc800000006ff */
[----:B------:R2:W3:Y:S01]  /*1b00*/  SYNCS.PHASECHK.TRANS64.TRYWAIT P1, [R0+URZ+0x30810], R9 ;  /* 0x03081009000075a7 */ /* 0x0004e2000802017f */
[----:B------:R-:W-:Y:S05]  /*1b10*/  @!P0 BRA `(.L_x_2820) ;  /* 0x0000000000048947 */ /* 0x000fea0003800000 */
[----:B------:R-:W-:Y:S01]  /*1b20*/  BPT.TRAP 0x1 ;  /* 0x000000040000795c */ /* 0x000fe20000300000 */
.L_x_2820:
[----:B---3--:R-:W-:Y:S05]  /*1b30*/  @P1 BRA `(.L_x_2821) ;  /* 0x0000000000081947 */ /* 0x008fea0003800000 */
[----:B------:R-:W3:Y:S02]  /*1b40*/  SYNCS.PHASECHK.TRANS64.TRYWAIT P1, [R0+URZ+0x30810], R9 ;  /* 0x03081009000075a7 */ /* 0x000ee4000802017f */
[----:B---3--:R-:W-:Y:S05]  /*1b50*/  @!P1 BRA `(.L_x_2822) ;  /* 0x0000007000249947 */ /* 0x008fea0003800000 */
.L_x_2821:
        /* <DEDUP_REMOVED lines=81> */
.L_x_2823:
[----:B------:R1:W1:Y:S01]  /*2070*/  SYNCS.PHASECHK.TRANS64.TRYWAIT P1, [R0+URZ+0x30830], R9 ;  /* 0x03083009000075a7 */ /* 0x000262000802017f */
[----:B------:R-:W-:Y:S05]  /*2080*/  @!P0 BRA `(.L_x_2824) ;  /* 0x0000000000048947 */ /* 0x000fea0003800000 */
[----:B------:R-:W-:Y:S01]  /*2090*/  BPT.TRAP 0x1 ;  /* 0x000000040000795c */ /* 0x000fe20000300000 */
.L_x_2824:
[----:B------:R-:W-:-:S05]  /*20a0*/  VIADD R6, R228, 0x20000 ;  /* 0x00020000e4067836 */ /* 0x000fca0000000000 */
[----:B------:R-:W-:-:S04]  /*20b0*/  SHF.R.U32.HI R6, RZ, 0x4, R6 ;  /* 0x00000004ff067819 */ /* 0x000fc80000011606 */
[----:B------:R-:W-:-:S04]  /*20c0*/  LOP3.LUT R225, R6, 0x3fff, RZ, 0xc0, !PT ;  /* 0x00003fff06e17812 */ /* 0x000fc800078ec0ff */
[----:B------:R-:W-:Y:S01]  /*20d0*/  LOP3.LUT R6, R225, 0x10000, RZ, 0xfc, !PT ;  /* 0x00010000e1067812 */ /* 0x000fe200078efcff */
[----:B-1----:R-:W-:Y:S06]  /*20e0*/  @P1 BRA `(.L_x_2825) ;  /* 0x0000000000081947 */ /* 0x002fec0003800000 */
[----:B------:R-:W1:Y:S02]  /*20f0*/  SYNCS.PHASECHK.TRANS64.TRYWAIT P1, [R0+URZ+0x30830], R9 ;  /* 0x03083009000075a7 */ /* 0x000e64000802017f */
[----:B-1----:R-:W-:Y:S05]  /*2100*/  @!P1 BRA `(.L_x_2826) ;  /* 0x0000006800cc9947 */ /* 0x002fea0003800000 */
.L_x_2825:
        /* <DEDUP_REMOVED lines=406> */
.L_x_2827:
        /* <DEDUP_REMOVED lines=49> */
.L_x_2828:
        /* <DEDUP_REMOVED lines=78> */
.L_x_2811:
[----:B------:R-:W-:Y:S05]  /*4260*/  @P0 BRA `(.L_x_2810) ;  /* 0x0000004800280947 */ /* 0x000fea0003800000 */
[----:B------:R-:W1:Y:S01]  /*4270*/  S2R R4, SR_TID.X ;  /* 0x0000000000047919 */ /* 0x000e620000002100 */
[----:B------:R-:W-:Y:S01]  /*4280*/  ULDC UR8, c[0x0][0x850] ;  /* 0x0002140000087ab9 */ /* 0x000fe20000000800 */
[----:B------:R-:W2:Y:S01]  /*4290*/  S2UR UR11, SR_CgaCtaId ;  /* 0x00000000000b79c3 */ /* 0x000ea20000008800 */
[----:B------:R-:W-:Y:S01]  /*42a0*/  UISETP.NE.AND UP0, UPT, UR8, 0x1, UPT ;  /* 0x000000010800788c */ /* 0x000fe2000bf05270 */
[----:B------:R-:W-:Y:S01]  /*42b0*/  BSSY B0, `(.L_x_2830) ;  /* 0x000005d000007945 */ /* 0x000fe20003800000 */
[----:B------:R-:W-:Y:S01]  /*42c0*/  UMOV UR10, UR40 ;  /* 0x00000028000a7c82 */ /* 0x000fe20008000000 */
[----:B------:R-:W-:Y:S01]  /*42d0*/  ULOP3.LUT UR36, URZ, UR36, URZ, 0x33, !UPT ;  /* 0x000000243f247292 */ /* 0x000fe2000f8e333f */
[----:B------:R-:W-:Y:S01]  /*42e0*/  ULDC.64 UR12, c[0x0][0x818] ;  /* 0x00020600000c7ab9 */ /* 0x000fe20000000a00 */
[----:B------:R-:W-:Y:S01]  /*42f0*/  ULDC UR6, c[0x0][0x8b4] ;  /* 0x00022d0000067ab9 */ /* 0x000fe20000000800 */
[----:B------:R-:W-:Y:S01]  /*4300*/  ULDC UR16, c[0x0][0x870] ;  /* 0x00021c0000107ab9 */ /* 0x000fe20000000800 */
[----:B------:R-:W-:Y:S01]  /*4310*/  UIADD3 UR36, UR36, UR6, URZ ;  /* 0x0000000624247290 */ /* 0x000fe2000fffe03f */
[----:B------:R-:W-:-:S03]  /*4320*/  ULDC UR18, c[0x0][0x80c] ;  /* 0x0002030000127ab9 */ /* 0x000fc60000000800 */
[----:B------:R-:W-:Y:S01]  /*4330*/  @UP0 ULDC UR4, c[0x0][0x854] ;  /* 0x0002150000040ab9 */ /* 0x000fe20000000800 */
[----:B------:R-:W-:Y:S01]  /*4340*/  @UP0 ULDC UR7, c[0x0][0x858] ;  /* 0x0002160000070ab9 */ /* 0x000fe20000000800 */
[----:B------:R-:W-:Y:S02]  /*4350*/  UIMAD.WIDE.U32 UR4, UR40, UR4, URZ ;  /* 0x00000004280472a5 */ /* 0x000fe4000f8e003f */
[----:B------:R-:W-:Y:S02]  /*4360*/  UIMAD UR16, UR16, UR36, URZ ;  /* 0x00000024101072a4 */ /* 0x000fe4000f8e023f */
[----:B------:R-:W-:Y:S02]  /*4370*/  @UP0 USHF.R.U32.HI UR10, URZ, UR7, UR5 ;  /* 0x000000073f0a0299 */ /* 0x000fe40008011605 */
[----:B------:R-:W-:Y:S02]  /*4380*/  USHF.L.U32 UR6, UR36, 0xe, URZ ;  /* 0x0000000e24067899 */ /* 0x000fe4000800063f */
[----:B------:R-:W-:-:S02]  /*4390*/  USHF.R.S32.HI UR17, URZ, 0x1f, UR10 ;  /* 0x0000001f3f117899 */ /* 0x000fc4000801140a */
[----:B------:R-:W-:Y:S02]  /*43a0*/  UIMAD UR16, UR16, UR18, URZ ;  /* 0x00000012101072a4 */ /* 0x000fe4000f8e023f */
[----:B------:R-:W-:Y:S02]  /*43b0*/  UIMAD UR9, UR17, UR12, URZ ;  /* 0x0000000c110972a4 */ /* 0x000fe4000f8e023f */
[----:B------:R-:W-:Y:S01]  /*43c0*/  USHF.R.S32.HI UR7, URZ, 0x1f, UR6 ;  /* 0x0000001f3f077899 */ /* 0x000fe20008011406 */
[C---:B-1----:R-:W-:Y:S01]  /*43d0*/  VIADD R5, R4.reuse, 0xffffff80 ;  /* 0xffffff8004057836 */ /* 0x042fe20000000000 */
[----:B------:R-:W-:Y:S01]  /*43e0*/  UIMAD UR20, UR10, UR13, UR9 ;  /* 0x0000000d0a1472a4 */ /* 0x000fe2000f8e0209 */
[----:B------:R-:W-:Y:S01]  /*43f0*/  ISETP.NE.AND P1, PT, R4, 0x80, PT ;  /* 0x000000800400780c */ /* 0x000fe20003f25270 */
[----:B------:R-:W-:Y:S02]  /*4400*/  USHF.R.S32.HI UR19, URZ, 0x1f, UR16 ;  /* 0x0000001f3f137899 */ /* 0x000fe40008011410 */
[----:B------:R-:W-:Y:S01]  /*4410*/  SHF.R.S32.HI R0, RZ, 0x1f, R5 ;  /* 0x0000001fff007819 */ /* 0x000fe20000011405 */
[----:B------:R-:W-:Y:S01]  /*4420*/  UMOV UR9, 0x400 ;  /* 0x0000040000097882 */ /* 0x000fe20000000000 */
[----:B------:R-:W-:Y:S01]  /*4430*/  ULDC.64 UR14, c[0x0][0x840] ;  /* 0x00021000000e7ab9 */ /* 0x000fe20000000a00 */
[----:B--2---:R-:W-:Y:S01]  /*4440*/  ULEA UR9, UR11, UR9, 0x18 ;  /* 0x000000090b097291 */ /* 0x004fe2000f8ec03f */
[----:B------:R-:W-:Y:S01]  /*4450*/  LEA.HI R2, R0, R5, RZ, 0x7 ;  /* 0x0000000500027211 */ /* 0x000fe200078f38ff */
[----:B------:R-:W-:Y:S01]  /*4460*/  UIMAD UR11, UR37, UR18, URZ ;  /* 0x00000012250b72a4 */ /* 0x000fe2000f8e023f */
[----:B------:R-:W-:Y:S01]  /*4470*/  BAR.SYNC.DEFER_BLOCKING 0x1, 0x100 ;  /* 0x0044000000007b1d */ /* 0x000fe20000010000 */
[----:B------:R-:W-:Y:S01]  /*4480*/  UIMAD.WIDE.U32 UR4, UR10, UR12, UR6 ;  /* 0x0000000c0a0472a5 */ /* 0x000fe2000f8e0006 */
[C---:B------:R-:W-:Y:S01]  /*4490*/  LOP3.LUT R0, R2.reuse, 0xfffff80, RZ, 0xc0, !PT ;  /* 0x0fffff8002007812 */ /* 0x040fe200078ec0ff */
[----:B------:R-:W-:Y:S01]  /*44a0*/  IMAD.SHL.U32 R2, R2, 0x40, RZ ;  /* 0x0000004002027824 */ /* 0x000fe200078e00ff */
[----:B------:R-:W-:Y:S01]  /*44b0*/  USHF.R.S32.HI UR18, URZ, 0x1f, UR11 ;  /* 0x0000001f3f127899 */ /* 0x000fe2000801140b */
[C---:B------:R-:W-:Y:S01]  /*44c0*/  ISETP.NE.AND P0, PT, R5.reuse, RZ, PT ;  /* 0x000000ff0500720c */ /* 0x040fe20003f05270 */
[----:B------:R-:W-:Y:S01]  /*44d0*/  UIADD3 UR16, UP0, UP1, UR16, UR11, UR10 ;  /* 0x0000000b10107290 */ /* 0x000fe2000f91e00a */
[----:B------:R-:W-:Y:S01]  /*44e0*/  IMAD.IADD R0, R5, 0x1, -R0 ;  /* 0x0000000105007824 */ /* 0x000fe200078e0a00 */
[----:B------:R-:W-:Y:S01]  /*44f0*/  LOP3.LUT R3, R2, 0x3fffe000, RZ, 0xc0, !PT ;  /* 0x3fffe00002037812 */ /* 0x000fe200078ec0ff */
[----:B------:R-:W-:-:S02]  /*4500*/  UIMAD.WIDE.U32 UR6, UR10, UR14, UR6 ;  /* 0x0000000e0a0672a5 */ /* 0x000fc4000f8e0006 */
[----:B------:R-:W-:Y:S02]  /*4510*/  UIMAD UR21, UR17, UR14, URZ ;  /* 0x0000000e111572a4 */ /* 0x000fe4000f8e023f */
[----:B------:R-:W-:Y:S01]  /*4520*/  IMAD R0, R0, 0x4, R3 ;  /* 0x0000000400007824 */ /* 0x000fe200078e0203 */
[----:B------:R-:W-:Y:S02]  /*4530*/  UIADD3.X UR14, UR19, UR18, UR17, UP0, UP1 ;  /* 0x00000012130e7290 */ /* 0x000fe400087e2411 */
[----:B------:R-:W-:Y:S02]  /*4540*/  USHF.L.U32 UR11, UR16, 0x2, URZ ;  /* 0x00000002100b7899 */ /* 0x000fe4000800063f */
[----:B------:R-:W-:Y:S01]  /*4550*/  LEA R0, R0, UR9, 0x2 ;  /* 0x0000000900007c11 */ /* 0x000fe2000f8e10ff */
[----:B------:R-:W-:Y:S01]  /*4560*/  ULDC.64 UR12, c[0x0][0x868] ;  /* 0x00021a00000c7ab9 */ /* 0x000fe20000000a00 */
[----:B------:R-:W-:Y:S02]  /*4570*/  USHF.L.U64.HI UR14, UR16, 0x2, UR14 ;  /* 0x00000002100e7899 */ /* 0x000fe4000801020e */
[----:B------:R-:W-:Y:S01]  /*4580*/  UIADD3 UR16, UP0, UR11, UR12, URZ ;  /* 0x0000000c0b107290 */ /* 0x000fe2000ff1e03f */
[----:B------:R1:W-:Y:S01]  /*4590*/  STS.128 [R0], R24 ;  /* 0x0000001800007388 */ /* 0x0003e20000000c00 */
[----:B------:R-:W-:-:S02]  /*45a0*/  USHF.R.S32.HI UR12, URZ, 0x1f, UR37 ;  /* 0x0000001f3f0c7899 */ /* 0x000fc40008011425 */
[----:B------:R-:W-:Y:S01]  /*45b0*/  UIMAD UR15, UR10, UR15, UR21 ;  /* 0x0000000f0a0f72a4 */ /* 0x000fe2000f8e0215 */
[----:B------:R1:W-:Y:S01]  /*45c0*/  STS.128 [R0+0x800], R28 ;  /* 0x0008001c00007388 */ /* 0x0003e20000000c00 */
[----:B------:R-:W-:Y:S01]  /*45d0*/  ULDC.64 UR18, c[0x0][0x820] ;  /* 0x0002080000127ab9 */ /* 0x000fe20000000a00 */
[----:B------:R-:W-:Y:S01]  /*45e0*/  UIADD3.X UR17, UR14, UR13, URZ, UP0, !UPT ;  /* 0x0000000d0e117290 */ /* 0x000fe200087fe43f */
[----:B------:R-:W-:Y:S01]  /*45f0*/  IMAD.U32 R2, RZ, RZ, UR16 ;  /* 0x00000010ff027e24 */ /* 0x000fe2000f8e00ff */
[----:B------:R1:W-:Y:S01]  /*4600*/  STS.128 [R0+0x1000], R32 ;  /* 0x0010002000007388 */ /* 0x0003e20000000c00 */
[----:B------:R-:W-:Y:S01]  /*4610*/  ULDC.64 UR22, c[0x0][0x848] ;  /* 0x0002120000167ab9 */ /* 0x000fe20000000a00 */
[----:B------:R-:W-:Y:S02]  /*4620*/  UIMAD UR13, UR12, UR18, URZ ;  /* 0x000000120c0d72a4 */ /* 0x000fe4000f8e023f */
[----:B------:R1:W-:Y:S01]  /*4630*/  STS.128 [R0+0x1800], R36 ;  /* 0x0018002400007388 */ /* 0x0003e20000000c00 */
[----:B------:R-:W-:Y:S01]  /*4640*/  UIADD3 UR5, UR5, UR20, URZ ;  /* 0x0000001405057290 */ /* 0x000fe2000fffe03f */
[----:B------:R-:W-:Y:S01]  /*4650*/  IMAD.U32 R3, RZ, RZ, UR17 ;  /* 0x00000011ff037e24 */ /* 0x000fe2000f8e00ff */
        /* <DEDUP_REMOVED lines=15> */
[----:B------:R-:W-:Y:S01]  /*4750*/  ULEA UR18, UP0, UR4, UR18, 0x2 ;  /* 0x0000001204127291 */ /* 0x000fe2000f80103f */
[----:B------:R1:W-:Y:S01]  /*4760*/  STS.128 [R0+0x4800], R60 ;  /* 0x0048003c00007388 */ /* 0x0003e20000000c00 */
[----:B------:R-:W-:Y:S02]  /*4770*/  UIADD3 UR5, UR7, UR12, URZ ;  /* 0x0000000c07057290 */ /* 0x000fe4000fffe03f */
        /* <DEDUP_REMOVED lines=11> */
.L_x_2832:
[----:B------:R-:W2:Y:S04]  /*4830*/  LDG.E.STRONG.GPU R4, desc[UR46][R2.64] ;  /* 0x0000002e02047981 */ /* 0x000ea8000c1ef900 */
[----:B--2---:R-:W-:Y:S01]  /*4840*/  CCTL.IVALL ;  /* 0x00000000ff00798f */ /* 0x004fe20002000000 */
[----:B------:R-:W-:Y:S05]  /*4850*/  YIELD ;  /* 0x0000000000007946 */ /* 0x000fea0003800000 */
[----:B------:R-:W-:-:S13]  /*4860*/  ISETP.NE.AND P0, PT, R4, UR15, PT ;  /* 0x0000000f04007c0c */ /* 0x000fda000bf05270 */
[----:B------:R-:W-:Y:S05]  /*4870*/  @P0 BRA `(.L_x_2832) ;  /* 0xfffffffc00ec0947 */ /* 0x000fea000383ffff */
.L_x_2831:
[----:B------:R-:W-:Y:S05]  /*4880*/  BSYNC B0 ;  /* 0x0000000000007941 */ /* 0x000fea0003800000 */
.L_x_2830:
[----:B------:R-:W-:-:S03]  /*4890*/  UMOV UR4, 0xffffffff ;  /* 0xffffffff00047882 */ /* 0x000fc60000000000 */
[----:B------:R-:W-:Y:S05]  /*48a0*/  BRA.DIV UR4, `(.L_x_2833) ;  /* 0x0000004204f87947 */ /* 0x000fea000b800000 */
[----:B------:R-:W-:Y:S01]  /*48b0*/  NOP ;  /* 0x0000000000007918 */ /* 0x000fe20000000000 */
.L_x_2922:
        /* <DEDUP_REMOVED lines=15> */
.L_x_2836:
[----:B------:R-:W-:Y:S01]  /*49b0*/  @P0 ELECT P2, URZ, PT ;  /* 0x00000000003f082f */ /* 0x000fe20003840000 */
[----:B------:R2:W-:-:S12]  /*49c0*/  UBLKRED.G.S.ADD.F32.RN [UR4], [UR9], UR6, desc[UR12] ;  /* 0x00000c04090073bb */ /* 0x0005d800080a1406 */
[----:B------:R-:W-:Y:S02]  /*49d0*/  @P2 PLOP3.LUT P0, PT, P2, PT, PT, 0x8, 0x0 ;  /* 0x000000000000281c */ /* 0x000fe4000170e170 */
[----:B------:R-:W-:-:S11]  /*49e0*/  PLOP3.LUT P2, PT, PT, PT, PT, 0x8, 0x0 ;  /* 0x000000000000781c */ /* 0x000fd60003f4e170 */
[----:B--2---:R-:W-:Y:S05]  /*49f0*/  @P0 BRA.U.ANY `(.L_x_2836) ;  /* 0xfffffffd00ec0947 */ /* 0x004fea000393ffff */
[----:B------:R0:W-:Y:S01]  /*4a00*/  UTMACMDFLUSH ;  /* 0x00000000000079b7 */ /* 0x0001e20000000000 */
[----:B------:R-:W-:-:S04]  /*4a10*/  DEPBAR.LE SB0, 0x0 ;  /* 0x000080000000791a */ /* 0x000fc80000000000 */
.L_x_2835:
[----:B------:R-:W-:Y:S05]  /*4a20*/  BSYNC B0 ;  /* 0x0000000000007941 */ /* 0x000fea0003800000 */
.L_x_2834:
        /* <DEDUP_REMOVED lines=14> */
.L_x_2838:
[----:B------:R-:W-:Y:S05]  /*4b10*/  BSYNC B0 ;  /* 0x0000000000007941 */ /* 0x000fea0003800000 */
.L_x_2837:
        /* <DEDUP_REMOVED lines=24> */
.L_x_2841:
[----:B-12---:R-:W2:Y:S04]  /*4ca0*/  LDG.E.STRONG.GPU R0, desc[UR46][R2.64] ;  /* 0x0000002e02007981 */ /* 0x006ea8000c1ef900 */
[----:B--2---:R-:W-:Y:S01]  /*4cb0*/  CCTL.IVALL ;  /* 0x00000000ff00798f */ /* 0x004fe20002000000 */
[----:B------:R-:W-:Y:S05]  /*4cc0*/  YIELD ;  /* 0x0000000000007946 */ /* 0x000fea0003800000 */
[----:B------:R-:W-:-:S13]  /*4cd0*/  ISETP.NE.AND P0, PT, R0, UR15, PT ;  /* 0x0000000f00007c0c */ /* 0x000fda000bf05270 */
[----:B------:R-:W-:Y:S05]  /*4ce0*/  @P0 BRA `(.L_x_2841) ;  /* 0xfffffffc00ec0947 */ /* 0x000fea000383ffff */
.L_x_2840:
[----:B------:R-:W-:Y:S05]  /*4cf0*/  BSYNC B0 ;  /* 0x0000000000007941 */ /* 0x000fea0003800000 */
.L_x_2839:
[----:B------:R-:W-:-:S03]  /*4d00*/  UMOV UR4, 0xffffffff ;  /* 0xffffffff00047882 */ /* 0x000fc60000000000 */
[----:B------:R-:W-:Y:S05]  /*4d10*/  BRA.DIV UR4, `(.L_x_2842) ;  /* 0x0000003e04f87947 */ /* 0x000fea000b800000 */
[----:B------:R-:W-:Y:S01]  /*4d20*/  NOP ;  /* 0x0000000000007918 */ /* 0x000fe20000000000 */
.L_x_2925:
        /* <DEDUP_REMOVED lines=16> */
.L_x_2845:
[----:B------:R-:W-:Y:S01]  /*4e30*/  @P0 ELECT P2, URZ, PT ;  /* 0x00000000003f082f */ /* 0x000fe20003840000 */
[----:B------:R3:W-:-:S12]  /*4e40*/  UBLKRED.G.S.ADD.F32.RN [UR4], [UR9], UR6, desc[UR10] ;  /* 0x00000a04090073bb */ /* 0x0007d800080a1406 */
[----:B------:R-:W-:Y:S02]  /*4e50*/  @P2 PLOP3.LUT P0, PT, P2, PT, PT, 0x8, 0x0 ;  /* 0x000000000000281c */ /* 0x000fe4000170e170 */
[----:B------:R-:W-:-:S11]  /*4e60*/  PLOP3.LUT P2, PT, PT, PT, PT, 0x8, 0x0 ;  /* 0x000000000000781c */ /* 0x000fd60003f4e170 */
[----:B---3--:R-:W-:Y:S05]  /*4e70*/  @P0 BRA.U.ANY `(.L_x_2845) ;  /* 0xfffffffd00ec0947 */ /* 0x008fea000393ffff */
[----:B------:R0:W-:Y:S01]  /*4e80*/  UTMACMDFLUSH ;  /* 0x00000000000079b7 */ /* 0x0001e20000000000 */
[----:B------:R-:W-:-:S04]  /*4e90*/  DEPBAR.LE SB0, 0x0 ;  /* 0x000080000000791a */ /* 0x000fc80000000000 */
.L_x_2844:
[----:B------:R-:W-:Y:S05]  /*4ea0*/  BSYNC B0 ;  /* 0x0000000000007941 */ /* 0x000fea0003800000 */
.L_x_2843:
        /* <DEDUP_REMOVED lines=14> */
.L_x_2806:
        /* <DEDUP_REMOVED lines=29> */
.L_x_2847:
[----:B------:R-:W-:Y:S01]  /*5160*/  ULDC UR9, c[0x0][0x8cc] ;  /* 0x0002330000097ab9 */ /* 0x000fe20000000800 */
[----:B------:R-:W-:Y:S01]  /*5170*/  UMOV UR7, UR8 ;  /* 0x0000000800077c82 */ /* 0x000fe20008000000 */
[----:B------:R-:W-:-:S11]  /*5180*/  UISETP.NE.AND UP0, UPT, UR9, 0x1, UPT ;  /* 0x000000010900788c */ /* 0x000fd6000bf05270 */
[----:B------:R-:W-:Y:S02]  /*5190*/  @UP0 ULDC.64 UR10, c[0x0][0x8d0] ;  /* 0x00023400000a0ab9 */ /* 0x000fe40000000a00 */
[----:B------:R-:W-:-:S04]  /*51a0*/  UIMAD.WIDE.U32 UR4, UR8, UR10, URZ ;  /* 0x0000000a080472a5 */ /* 0x000fc8000f8e003f */
[----:B------:R-:W-:-:S04]  /*51b0*/  @UP0 USHF.R.U32.HI UR7, URZ, UR11, UR5 ;  /* 0x0000000b3f070299 */ /* 0x000fc80008011605 */
[----:B------:R-:W-:-:S12]  /*51c0*/  UIMAD UR4, UR7, UR9, URZ ;  /* 0x00000009070472a4 */ /* 0x000fd8000f8e023f */
.L_x_2848:
        /* <DEDUP_REMOVED lines=84> */
.L_x_2852:
[----:B------:R-:W2:Y:S04]  /*5710*/  LDG.E.STRONG.GPU R4, desc[UR46][R2.64] ;  /* 0x0000002e02047981 */ /* 0x000ea8000c1ef900 */
[----:B--2---:R-:W-:Y:S01]  /*5720*/  CCTL.IVALL ;  /* 0x00000000ff00798f */ /* 0x004fe20002000000 */
[----:B------:R-:W-:Y:S05]  /*5730*/  YIELD ;  /* 0x0000000000007946 */ /* 0x000fea0003800000 */
[----:B------:R-:W-:-:S13]  /*5740*/  ISETP.NE.AND P1, PT, R4, R5, PT ;  /* 0x000000050400720c */ /* 0x000fda0003f25270 */
[----:B------:R-:W-:Y:S05]  /*5750*/  @P1 BRA `(.L_x_2852) ;  /* 0xfffffffc00ec1947 */ /* 0x000fea000383ffff */
.L_x_2851:
[----:B------:R-:W-:Y:S05]  /*5760*/  BSYNC B0 ;  /* 0x0000000000007941 */ /* 0x000fea0003800000 */
.L_x_2850:
[----:B------:R-:W-:-:S03]  /*5770*/  UMOV UR4, 0xffffffff ;  /* 0xffffffff00047882 */ /* 0x000fc60000000000 */
[----:B------:R-:W-:Y:S05]  /*5780*/  BRA.DIV UR4, `(.L_x_2853) ;  /* 0x0000003604787947 */ /* 0x000fea000b800000 */
[----:B------:R-:W-:Y:S01]  /*5790*/  NOP ;  /* 0x0000000000007918 */ /* 0x000fe20000000000 */
.L_x_2928:
        /* <DEDUP_REMOVED lines=22> */
.L_x_2855:
[----:B------:R-:W-:Y:S05]  /*5900*/  BSYNC B0 ;  /* 0x0000000000007941 */ /* 0x000fea0003800000 */
.L_x_2854:
        /* <DEDUP_REMOVED lines=20> */
.L_x_2857:
[----:B------:R-:W-:Y:S05]  /*5a50*/  BSYNC B0 ;  /* 0x0000000000007941 */ /* 0x000fea0003800000 */
.L_x_2856:
[----:B------:R-:W-:Y:S06]  /*5a60*/  BAR.ARV 0xa, 0xa0 ;  /* 0x0282800000007b1d */ /* 0x000fec0000002000 */
[----:B------:R-:W-:Y:S04]  /*5a70*/  BSSY B0, `(.L_x_2858) ;  /* 0x0000003000007945 */ /* 0x000fe80003800000 */
[----:B------:R-:W-:Y:S05]  /*5a80*/  @!P0 BRA `(.L_x_2859) ;  /* 0x0000000000048947 */ /* 0x000fea0003800000 */
[----:B------:R-:W-:-:S04]  /*5a90*/  DEPBAR.LE SB0, 0x0 ;  /* 0x000080000000791a */ /* 0x000fc80000000000 */
.L_x_2859:
[----:B------:R-:W-:Y:S05]  /*5aa0*/  BSYNC B0 ;  /* 0x0000000000007941 */ /* 0x000fea0003800000 */
.L_x_2858:
        /* <DEDUP_REMOVED lines=19> */
.L_x_2861:
[----:B------:R-:W-:Y:S05]  /*5be0*/  BSYNC B0 ;  /* 0x0000000000007941 */ /* 0x000fea0003800000 */
.L_x_2860:
[----:B------:R-:W-:Y:S01]  /*5bf0*/  UIADD3 UR17, UR8, 0x1, URZ ;  /* 0x0000000108117890 */ /* 0x000fe2000fffe03f */
[----:B------:R-:W-:Y:S11]  /*5c00*/  BRA `(.L_x_2862) ;  /* 0x0000000000047947 */ /* 0x000ff60003800000 */
.L_x_2849:
[----:B------:R-:W-:-:S05]  /*5c10*/  UMOV UR17, UR8 ;  /* 0x0000000800117c82 */ /* 0x000fca0008000000 */
.L_x_2862:
        /* <DEDUP_REMOVED lines=12> */
.L_x_2887:
        /* <DEDUP_REMOVED lines=18> */
.L_x_2865:
[----:B------:R-:W2:Y:S04]  /*5e00*/  LDG.E.STRONG.GPU R4, desc[UR46][R2.64] ;  /* 0x0000002e02047981 */ /* 0x000ea8000c1ef900 */
[----:B--2---:R-:W-:Y:S01]  /*5e10*/  CCTL.IVALL ;  /* 0x00000000ff00798f */ /* 0x004fe20002000000 */
[----:B------:R-:W-:Y:S05]  /*5e20*/  YIELD ;  /* 0x0000000000007946 */ /* 0x000fea0003800000 */
[----:B------:R-:W-:-:S13]  /*5e30*/  ISETP.NE.AND P1, PT, R4, R5, PT ;  /* 0x000000050400720c */ /* 0x000fda0003f25270 */
[----:B------:R-:W-:Y:S05]  /*5e40*/  @P1 BRA `(.L_x_2865) ;  /* 0xfffffffc00ec1947 */ /* 0x000fea000383ffff */
.L_x_2864:
[----:B------:R-:W-:Y:S05]  /*5e50*/  BSYNC B0 ;  /* 0x0000000000007941 */ /* 0x000fea0003800000 */
.L_x_2863:
[----:B------:R-:W-:-:S03]  /*5e60*/  UMOV UR18, 0xffffffff ;  /* 0xffffffff00127882 */ /* 0x000fc60000000000 */
[----:B------:R-:W-:Y:S05]  /*5e70*/  BRA.DIV UR18, `(.L_x_2866) ;  /* 0x0000002e12d87947 */ /* 0x000fea000b800000 */
[----:B------:R-:W-:Y:S01]  /*5e80*/  NOP ;  /* 0x0000000000007918 */ /* 0x000fe20000000000 */
.L_x_2931:
        /* <DEDUP_REMOVED lines=19> */
.L_x_2868:
[----:B------:R-:W-:Y:S05]  /*5fc0*/  BSYNC B0 ;  /* 0x0000000000007941 */ /* 0x000fea0003800000 */
.L_x_2867:
        /* <DEDUP_REMOVED lines=15> */
.L_x_2870:
[----:B------:R-:W-:Y:S05]  /*60c0*/  BSYNC B0 ;  /* 0x0000000000007941 */ /* 0x000fea0003800000 */
.L_x_2869:
[----:B------:R-:W-:Y:S06]  /*60d0*/  BAR.ARV 0xa, 0xa0 ;  /* 0x0282800000007b1d */ /* 0x000fec0000002000 */
[----:B------:R-:W-:Y:S04]  /*60e0*/  BSSY B0, `(.L_x_2871) ;  /* 0x0000003000007945 */ /* 0x000fe80003800000 */
[----:B------:R-:W-:Y:S05]  /*60f0*/  @!P0 BRA `(.L_x_2872) ;  /* 0x0000000000048947 */ /* 0x000fea0003800000 */
[----:B------:R-:W-:-:S04]  /*6100*/  DEPBAR.LE SB0, 0x0 ;  /* 0x000080000000791a */ /* 0x000fc80000000000 */
.L_x_2872:
[----:B------:R-:W-:Y:S05]  /*6110*/  BSYNC B0 ;  /* 0x0000000000007941 */ /* 0x000fea0003800000 */
.L_x_2871:
        /* <DEDUP_REMOVED lines=19> */
.L_x_2874:
[----:B------:R-:W-:Y:S05]  /*6250*/  BSYNC B0 ;  /* 0x0000000000007941 */ /* 0x000fea0003800000 */
.L_x_2873:
        /* <DEDUP_REMOVED lines=17> */
.L_x_2877:
[----:B------:R-:W2:Y:S04]  /*6370*/  LDG.E.STRONG.GPU R4, desc[UR46][R2.64] ;  /* 0x0000002e02047981 */ /* 0x000ea8000c1ef900 */
[----:B--2---:R-:W-:Y:S01]  /*6380*/  CCTL.IVALL ;  /* 0x00000000ff00798f */ /* 0x004fe20002000000 */
[----:B------:R-:W-:Y:S05]  /*6390*/  YIELD ;  /* 0x0000000000007946 */ /* 0x000fea0003800000 */
[----:B------:R-:W-:-:S13]  /*63a0*/  ISETP.NE.AND P1, PT, R4, R5, PT ;  /* 0x000000050400720c */ /* 0x000fda0003f25270 */
[----:B------:R-:W-:Y:S05]  /*63b0*/  @P1 BRA `(.L_x_2877) ;  /* 0xfffffffc00ec1947 */ /* 0x000fea000383ffff */
.L_x_2876:
[----:B------:R-:W-:Y:S05]  /*63c0*/  BSYNC B0 ;  /* 0x0000000000007941 */ /* 0x000fea0003800000 */
.L_x_2875:
[----:B------:R-:W-:-:S03]  /*63d0*/  UMOV UR10, 0xffffffff ;  /* 0xffffffff000a7882 */ /* 0x000fc60000000000 */
[----:B------:R-:W-:Y:S05]  /*63e0*/  BRA.DIV UR10, `(.L_x_2878) ;  /* 0x0000002a0a987947 */ /* 0x000fea000b800000 */
[----:B------:R-:W-:Y:S01]  /*63f0*/  NOP ;  /* 0x0000000000007918 */ /* 0x000fe20000000000 */
.L_x_2934:
        /* <DEDUP_REMOVED lines=15> */
.L_x_2880:
[----:B------:R-:W-:Y:S05]  /*64f0*/  BSYNC B0 ;  /* 0x0000000000007941 */ /* 0x000fea0003800000 */
.L_x_2879:
        /* <DEDUP_REMOVED lines=15> */
.L_x_2882:
[----:B------:R-:W-:Y:S05]  /*65f0*/  BSYNC B0 ;  /* 0x0000000000007941 */ /* 0x000fea0003800000 */
.L_x_2881:
[----:B------:R-:W-:Y:S06]  /*6600*/  BAR.ARV 0xa, 0xa0 ;  /* 0x0282800000007b1d */ /* 0x000fec0000002000 */
[----:B------:R-:W-:Y:S04]  /*6610*/  BSSY B0, `(.L_x_2883) ;  /* 0x0000003000007945 */ /* 0x000fe80003800000 */
[----:B------:R-:W-:Y:S05]  /*6620*/  @!P0 BRA `(.L_x_2884) ;  /* 0x0000000000048947 */ /* 0x000fea0003800000 */
[----:B------:R-:W-:-:S04]  /*6630*/  DEPBAR.LE SB0, 0x0 ;  /* 0x000080000000791a */ /* 0x000fc80000000000 */
.L_x_2884:
[----:B------:R-:W-:Y:S05]  /*6640*/  BSYNC B0 ;  /* 0x0000000000007941 */ /* 0x000fea0003800000 */
.L_x_2883:
        /* <DEDUP_REMOVED lines=19> */
.L_x_2886:
[----:B------:R-:W-:Y:S05]  /*6780*/  BSYNC B0 ;  /* 0x0000000000007941 */ /* 0x000fea0003800000 */
.L_x_2885:
[----:B------:R-:W-:Y:S02]  /*6790*/  UIADD3 UR17, UR17, 0x2, URZ ;  /* 0x0000000211117890 */ /* 0x000fe4000fffe03f */
[----:B------:R-:W-:Y:S02]  /*67a0*/  UIADD3 UR4, UR4, 0x4000, URZ ;  /* 0x0000400004047890 */ /* 0x000fe4000fffe03f */
[----:B------:R-:W-:-:S06]  /*67b0*/  UISETP.GE.AND UP0, UPT, UR17, UR5, UPT ;  /* 0x000000051100728c */ /* 0x000fcc000bf06270 */
[----:B------:R-:W-:-:S13]  /*67c0*/  PLOP3.LUT P1, PT, PT, PT, UP0, 0x80, 0x0 ;  /* 0x000000000000781c */ /* 0x000fda0003f2f008 */
[----:B------:R-:W-:Y:S05]  /*67d0*/  @!P1 BRA `(.L_x_2887) ;  /* 0xfffffff400409947 */ /* 0x000fea000383ffff */
[----:B------:R-:W-:Y:S05]  /*67e0*/  BRA `(.L_x_2810) ;  /* 0x0000002000c87947 */ /* 0x000fea0003800000 */
.L_x_2846:
        /* <DEDUP_REMOVED lines=21> */
.L_x_2888:
[----:B------:R-:W-:Y:S01]  /*6940*/  ULDC UR9, c[0x0][0x8cc] ;  /* 0x0002330000097ab9 */ /* 0x000fe20000000800 */
[----:B------:R-:W-:Y:S01]  /*6950*/  UMOV UR7, UR8 ;  /* 0x0000000800077c82 */ /* 0x000fe20008000000 */
[----:B------:R-:W-:-:S11]  /*6960*/  UISETP.NE.AND UP0, UPT, UR9, 0x1, UPT ;  /* 0x000000010900788c */ /* 0x000fd6000bf05270 */
[----:B------:R-:W-:Y:S02]  /*6970*/  @UP0 ULDC.64 UR10, c[0x0][0x8d0] ;  /* 0x00023400000a0ab9 */ /* 0x000fe40000000a00 */
[----:B------:R-:W-:-:S04]  /*6980*/  UIMAD.WIDE.U32 UR4, UR8, UR10, URZ ;  /* 0x0000000a080472a5 */ /* 0x000fc8000f8e003f */
[----:B------:R-:W-:-:S04]  /*6990*/  @UP0 USHF.R.U32.HI UR7, URZ, UR11, UR5 ;  /* 0x0000000b3f070299 */ /* 0x000fc80008011605 */
[----:B------:R-:W-:-:S12]  /*69a0*/  UIMAD UR4, UR7, UR9, URZ ;  /* 0x00000009070472a4 */ /* 0x000fd8000f8e023f */
.L_x_2889:
        /* <DEDUP_REMOVED lines=73> */
.L_x_2935:
        /* <DEDUP_REMOVED lines=15> */
.L_x_2893:
        /* <DEDUP_REMOVED lines=97> */
.L_x_2904:
[----:B--234-:R-:W-:-:S04]  /*7540*/  SHF.L.U32 R21, R11, 0x1f, RZ ;  /* 0x0000001f0b157819 */ /* 0x01cfc800000006ff */
[----:B------:R-:W1:Y:S02]  /*7550*/  SYNCS.PHASECHK.TRANS64.TRYWAIT P1, [R16+URZ+0x30840], R21 ;  /* 0x03084015100075a7 */ /* 0x000e64000802017f */
[----:B-1----:R-:W-:Y:S05]  /*7560*/  @!P1 BRA `(.L_x_2896) ;  /* 0x0000001800689947 */ /* 0x002fea0003800000 */
.L_x_2936:
[----:B------:R-:W-:Y:S05]  /*7570*/  @P0 BRA `(.L_x_2897) ;  /* 0x0000000000140947 */ /* 0x000fea0003800000 */
[----:B------:R-:W-:Y:S01]  /*7580*/  ISETP.NE.AND P1, PT, R6, RZ, PT ;  /* 0x000000ff0600720c */ /* 0x000fe20003f25270 */
[----:B------:R-:W-:-:S04]  /*7590*/  IMAD.MOV.U32 R3, RZ, RZ, 0x4100 ;  /* 0x00004100ff037424 */ /* 0x000fc800078e00ff */
[----:B------:R3:W-:Y:S08]  /*75a0*/  SYNCS.ARRIVE.TRANS64 RZ, [R16+URZ+0x30830], R3 ;  /* 0x0308300310ff79a7 */ /* 0x0007f0000800003f */
[----:B------:R-:W-:Y:S05]  /*75b0*/  @!P1 BRA `(.L_x_2897) ;  /* 0x0000000000049947 */ /* 0x000fea0003800000 */
[----:B------:R-:W-:Y:S01]  /*75c0*/  BPT.TRAP 0x1 ;  /* 0x000000040000795c */ /* 0x000fe20000300000 */
.L_x_2897:
        /* <DEDUP_REMOVED lines=36> */
.L_x_2937:
[----:B------:R-:W-:Y:S05]  /*7810*/  @P0 BRA `(.L_x_2899) ;  /* 0x0000000000140947 */ /* 0x000fea0003800000 */
[----:B------:R-:W-:Y:S01]  /*7820*/  ISETP.NE.AND P1, PT, R6, RZ, PT ;  /* 0x000000ff0600720c */ /* 0x000fe20003f25270 */
[----:B------:R-:W-:-:S04]  /*7830*/  IMAD.MOV.U32 R2, RZ, RZ, 0x4100 ;  /* 0x00004100ff027424 */ /* 0x000fc800078e00ff */
[----:B------:R3:W-:Y:S08]  /*7840*/  SYNCS.ARRIVE.TRANS64 RZ, [R16+URZ+0x30818], R2 ;  /* 0x0308180210ff79a7 */ /* 0x0007f0000800003f */
[----:B------:R-:W-:Y:S05]  /*7850*/  @!P1 BRA `(.L_x_2899) ;  /* 0x0000000000049947 */ /* 0x000fea0003800000 */
[----:B------:R-:W-:Y:S01]  /*7860*/  BPT.TRAP 0x1 ;  /* 0x000000040000795c */ /* 0x000fe20000300000 */
.L_x_2899:
        /* <DEDUP_REMOVED lines=36> */
.L_x_2938:
[----:B------:R-:W-:Y:S05]  /*7ab0*/  @P0 BRA `(.L_x_2901) ;  /* 0x0000000000140947 */ /* 0x000fea0003800000 */
[----:B------:R-:W-:Y:S01]  /*7ac0*/  ISETP.NE.AND P1, PT, R6, RZ, PT ;  /* 0x000000ff0600720c */ /* 0x000fe20003f25270 */
[----:B-123--:R-:W-:-:S04]  /*7ad0*/  IMAD.MOV.U32 R21, RZ, RZ, 0x4100 ;  /* 0x00004100ff157424 */ /* 0x00efc800078e00ff */
[----:B------:R4:W-:Y:S08]  /*7ae0*/  SYNCS.ARRIVE.TRANS64 RZ, [R16+URZ+0x30838], R21 ;  /* 0x0308381510ff79a7 */ /* 0x0009f0000800003f */
[----:B------:R-:W-:Y:S05]  /*7af0*/  @!P1 BRA `(.L_x_2901) ;  /* 0x0000000000049947 */ /* 0x000fea0003800000 */
[----:B------:R-:W-:Y:S01]  /*7b00*/  BPT.TRAP 0x1 ;  /* 0x000000040000795c */ /* 0x000fe20000300000 */
.L_x_2901:
        /* <DEDUP_REMOVED lines=31> */
.L_x_2940:
[----:B------:R-:W-:Y:S05]  /*7d00*/  @P0 BRA `(.L_x_2903) ;  /* 0x0000000000140947 */ /* 0x000fea0003800000 */
[----:B------:R-:W-:Y:S01]  /*7d10*/  ISETP.NE.AND P1, PT, R6, RZ, PT ;  /* 0x000000ff0600720c */ /* 0x000fe20003f25270 */
[----:B------:R-:W-:-:S04]  /*7d20*/  IMAD.MOV.U32 R5, RZ, RZ, 0x4100 ;  /* 0x00004100ff057424 */ /* 0x000fc800078e00ff */
[----:B------:R1:W-:Y:S08]  /*7d30*/  SYNCS.ARRIVE.TRANS64 RZ, [R16+URZ+0x30810], R5 ;  /* 0x0308100510ff79a7 */ /* 0x0003f0000800003f */
[----:B------:R-:W-:Y:S05]  /*7d40*/  @!P1 BRA `(.L_x_2903) ;  /* 0x0000000000049947 */ /* 0x000fea0003800000 */
[----:B------:R-:W-:Y:S01]  /*7d50*/  BPT.TRAP 0x1 ;  /* 0x000000040000795c */ /* 0x000fe20000300000 */
.L_x_2903:
        /* <DEDUP_REMOVED lines=37> */
.L_x_2895:
        /* <DEDUP_REMOVED lines=8> */
.L_x_2941:
[----:B------:R-:W-:Y:S05]  /*8030*/  @P0 BRA `(.L_x_2906) ;  /* 0x0000000000140947 */ /* 0x000fea0003800000 */
[----:B------:R-:W-:Y:S01]  /*8040*/  ISETP.NE.AND P1, PT, R6, RZ, PT ;  /* 0x000000ff0600720c */ /* 0x000fe20003f25270 */
[----:B------:R-:W-:-:S04]  /*8050*/  IMAD.MOV.U32 R5, RZ, RZ, 0x4100 ;  /* 0x00004100ff057424 */ /* 0x000fc800078e00ff */
[----:B------:R2:W-:Y:S08]  /*8060*/  SYNCS.ARRIVE.TRANS64 RZ, [R16+URZ+0x30830], R5 ;  /* 0x0308300510ff79a7 */ /* 0x0005f0000800003f */
[----:B------:R-:W-:Y:S05]  /*8070*/  @!P1 BRA `(.L_x_2906) ;  /* 0x0000000000049947 */ /* 0x000fea0003800000 */
[----:B------:R-:W-:Y:S01]  /*8080*/  BPT.TRAP 0x1 ;  /* 0x000000040000795c */ /* 0x000fe20000300000 */
.L_x_2906:
        /* <DEDUP_REMOVED lines=33> */
.L_x_2942:
[----:B------:R-:W-:Y:S05]  /*82a0*/  @P0 BRA `(.L_x_2908) ;  /* 0x0000000000140947 */ /* 0x000fea0003800000 */
[----:B------:R-:W-:Y:S01]  /*82b0*/  ISETP.NE.AND P0, PT, R6, RZ, PT ;  /* 0x000000ff0600720c */ /* 0x000fe20003f05270 */
[----:B------:R-:W-:-:S04]  /*82c0*/  IMAD.MOV.U32 R5, RZ, RZ, 0x4100 ;  /* 0x00004100ff057424 */ /* 0x000fc800078e00ff */
[----:B------:R1:W-:Y:S08]  /*82d0*/  SYNCS.ARRIVE.TRANS64 RZ, [R16+URZ+0x30818], R5 ;  /* 0x0308180510ff79a7 */ /* 0x0003f0000800003f */
[----:B------:R-:W-:Y:S05]  /*82e0*/  @!P0 BRA `(.L_x_2908) ;  /* 0x0000000000048947 */ /* 0x000fea0003800000 */
[----:B------:R-:W-:Y:S01]  /*82f0*/  BPT.TRAP 0x1 ;  /* 0x000000040000795c */ /* 0x000fe20000300000 */
.L_x_2908:
        /* <DEDUP_REMOVED lines=37> */
.L_x_2894:
[----:B------:R-:W1:Y:S01]  /*8550*/  S2R R0, SR_TID.X ;  /* 0x0000000000007919 */ /* 0x000e620000002100 */
[----:B------:R-:W-:Y:S01]  /*8560*/  IMAD R3, R19, 0x8, R16 ;  /* 0x0000000813037824 */ /* 0x000fe200078e0210 */
[----:B-1----:R-:W-:Y:S02]  /*8570*/  LOP3.LUT R2, R0, 0x7f, RZ, 0xc0, !PT ;  /* 0x0000007f00027812 */ /* 0x002fe400078ec0ff */
[----:B------:R-:W-:Y:S02]  /*8580*/  SHF.L.U32 R0, R11, 0x1f, RZ ;  /* 0x0000001f0b007819 */ /* 0x000fe400000006ff */
[----:B------:R-:W-:Y:S02]  /*8590*/  ISETP.NE.AND P1, PT, R2, RZ, PT ;  /* 0x000000ff0200720c */ /* 0x000fe40003f25270 */
[----:B------:R-:W1:Y:S02]  /*85a0*/  SYNCS.PHASECHK.TRANS64.TRYWAIT P0, [R3+URZ+0x30840], R0 ;  /* 0x03084000030075a7 */ /* 0x000e64000800017f */
[----:B-1----:R-:W-:Y:S09]  /*85b0*/  @!P0 BRA `(.L_x_2909) ;  /* 0x0000000800d08947 */ /* 0x002ff20003800000 */
.L_x_2943:
[----:B------:R-:W-:Y:S05]  /*85c0*/  @P1 BRA `(.L_x_2910) ;  /* 0x0000000000181947 */ /* 0x000fea0003800000 */
[----:B------:R-:W1:Y:S01]  /*85d0*/  S2R R2, SR_TID.X ;  /* 0x0000000000027919 */ /* 0x000e620000002100 */
[----:B------:R-:W-:-:S04]  /*85e0*/  IMAD.MOV.U32 R0, RZ, RZ, 0x4100 ;  /* 0x00004100ff007424 */ /* 0x000fc800078e00ff */
[----:B------:R1:W-:Y:S02]  /*85f0*/  SYNCS.ARRIVE.TRANS64 RZ, [R3+URZ+0x30830], R0 ;  /* 0x0308300003ff79a7 */ /* 0x0003e4000800003f */
[----:B-1----:R-:W-:-:S13]  /*8600*/  LOP3.LUT P0, RZ, R2, 0x1f, RZ, 0xc0, !PT ;  /* 0x0000001f02ff7812 */ /* 0x002fda000780c0ff */
[----:B------:R-:W-:Y:S05]  /*8610*/  @!P0 BRA `(.L_x_2910) ;  /* 0x0000000000048947 */ /* 0x000fea0003800000 */
[----:B------:R-:W-:Y:S01]  /*8620*/  BPT.TRAP 0x1 ;  /* 0x000000040000795c */ /* 0x000fe20000300000 */
.L_x_2910:
        /* <DEDUP_REMOVED lines=40> */
.L_x_2891:
[----:B------:R-:W-:Y:S05]  /*88b0*/  BSYNC B0 ;  /* 0x0000000000007941 */ /* 0x000fea0003800000 */
.L_x_2890:
[----:B------:R-:W-:-:S03]  /*88c0*/  UMOV UR7, 0xffffffff ;  /* 0xffffffff00077882 */ /* 0x000fc60000000000 */
[----:B------:R-:W-:Y:S05]  /*88d0*/  BRA.DIV UR7, `(.L_x_2911) ;  /* 0x0000000a071c7947 */ /* 0x000fea000b800000 */
[----:B------:R-:W-:-:S13]  /*88e0*/  ELECT P6, URZ, PT ;  /* 0x00000000003f782f */ /* 0x000fda00038c0000 */
.L_x_2946:
[----:B------:R-:W-:Y:S05]  /*88f0*/  @!P6 BRA `(.L_x_2810) ;  /* 0x000000000084e947 */ /* 0x000fea0003800000 */
[----:B------:R-:W-:-:S06]  /*8900*/  ULOP3.LUT UR7, UR38, 0x2, URZ, 0xfc, !UPT ;  /* 0x0000000226077892 */ /* 0x000fcc000f8efc3f */
[----:B------:R-:W-:-:S05]  /*8910*/  IMAD.U32 R2, RZ, RZ, UR7 ;  /* 0x00000007ff027e24 */ /* 0x000fca000f8e00ff */
[----:B------:R-:W-:-:S13]  /*8920*/  ISETP.NE.AND P2, PT, R2, 0x3, PT ;  /* 0x000000030200780c */ /* 0x000fda0003f45270 */
[----:B------:R-:W-:Y:S05]  /*8930*/  @!P2 BRA `(.L_x_2912) ;  /* 0x000000000004a947 */ /* 0x000fea0003800000 */
[----:B------:R-:W-:Y:S01]  /*8940*/  BPT.TRAP 0x1 ;  /* 0x000000040000795c */ /* 0x000fe20000300000 */
.L_x_2912:
        /* <DEDUP_REMOVED lines=15> */
.L_x_2947:
[----:B------:R-:W2:Y:S02]  /*8a40*/  SYNCS.PHASECHK.TRANS64.TRYWAIT P0, [R3+URZ], R2 ;  /* 0x00000002030075a7 */ /* 0x000ea4000800017f */
[----:B--2---:R-:W-:Y:S05]  /*8a50*/  @!P0 BRA `(.L_x_2914) ;  /* 0x0000000400f08947 */ /* 0x004fea0003800000 */
.L_x_2948:
[----:B------:R-:W-:Y:S05]  /*8a60*/  @!P2 BRA `(.L_x_2915) ;  /* 0x000000000004a947 */ /* 0x000fea0003800000 */
[----:B------:R-:W-:Y:S01]  /*8a70*/  BPT.TRAP 0x1 ;  /* 0x000000040000795c */ /* 0x000fe20000300000 */
.L_x_2915:
[----:B--2---:R-:W-:-:S04]  /*8a80*/  VIADD R3, R7, 0x30840 ;  /* 0x0003084007037836 */ /* 0x004fc80000000000 */
[----:B------:R-:W-:-:S04]  /*8a90*/  IMAD R0, R0, 0x8, R3 ;  /* 0x0000000800007824 */ /* 0x000fc800078e0203 */
[----:B------:R-:W2:Y:S02]  /*8aa0*/  SYNCS.PHASECHK.TRANS64.TRYWAIT P0, [R0+URZ], R5 ;  /* 0x00000005000075a7 */ /* 0x000ea4000800017f */
[----:B--2---:R-:W-:Y:S05]  /*8ab0*/  @!P0 BRA `(.L_x_2916) ;  /* 0x0000000400ec8947 */ /* 0x004fea0003800000 */
.L_x_2949:
[----:B------:R-:W-:-:S07]  /*8ac0*/  IMAD R3, R4, 0x8, R3 ;  /* 0x0000000804037824 */ /* 0x000fce00078e0203 */
.L_x_2917:
[----:B---3--:R3:W4:Y:S02]  /*8ad0*/  SYNCS.PHASECHK.TRANS64.TRYWAIT P0, [R3+URZ], R2 ;  /* 0x00000002030075a7 */ /* 0x008724000800017f */
[----:B----4-:R-:W-:Y:S05]  /*8ae0*/  @!P0 NANOSLEEP.SYNCS 0x989680 ;  /* 0x009896800000895d */ /* 0x010fea0003900000 */
[----:B------:R-:W4:Y:S02]  /*8af0*/  @!P0 SYNCS.PHASECHK.TRANS64 P0, [R3+URZ], R2 ;  /* 0x00000002030085a7 */ /* 0x000f24000800007f */
[----:B----4-:R-:W-:Y:S05]  /*8b00*/  @!P0 BRA `(.L_x_2917) ;  /* 0xfffffffc00f08947 */ /* 0x010fea000383ffff */
.L_x_2810:
[----:B------:R-:W-:Y:S05]  /*8b10*/  BSYNC B6 ;  /* 0x0000000000067941 */ /* 0x000fea0003800000 */
.L_x_2805:
[----:B------:R-:W-:Y:S05]  /*8b20*/  EXIT ;  /* 0x000000000000794d */ /* 0x000fea0003800000 */
.L_x_2816:
[----:B------:R-:W-:Y:S02]  /*8b30*/  IMAD.MOV.U32 R12, RZ, RZ, RZ ;  /* 0x000000ffff0c7224 */ /* 0x000fe400078e00ff */
[----:B------:R-:W-:Y:S02]  /*8b40*/  IMAD.MOV.U32 R11, RZ, RZ, 0x1f ;  /* 0x0000001fff0b7424 */ /* 0x000fe400078e00ff */
[----:B------:R-:W-:-:S07]  /*8b50*/  IMAD.MOV.U32 R15, RZ, RZ, -0x1 ;  /* 0xffffffffff0f7424 */ /* 0x000fce00078e00ff */
[----:B------:R-:W-:Y:S05]  /*8b60*/  WARPSYNC.COLLECTIVE R15, `(.L_x_2918) ;  /* 0x000000000f087348 */ /* 0x000fea0003c00000 */
[----:B------:R1:W2:Y:S02]  /*8b70*/  SHFL.IDX P6, R14, R13, R12, R11 ;  /* 0x0000000c0d0e7389 */ /* 0x0002a400000c000b */
[----:B-12---:R-:W-:Y:S01]  /*8b80*/  ENDCOLLECTIVE ;  /* 0x000000000000791b */ /* 0x006fe20003800000 */
.L_x_2918:
[----:B------:R-:W-:Y:S05]  /*8b90*/  BRA `(.L_x_2919) ;  /* 0xffffff8400ec7947 */ /* 0x000fea000383ffff */
.L_x_2818:
[----:B---3--:R3:W4:Y:S02]  /*8ba0*/  SYNCS.PHASECHK.TRANS64.TRYWAIT P0, [R228+URZ+0x30800], R9 ;  /* 0x03080009e40075a7 */ /* 0x008724000800017f */
[----:B----4-:R-:W-:Y:S05]  /*8bb0*/  @!P0 NANOSLEEP.SYNCS 0x989680 ;  /* 0x009896800000895d */ /* 0x010fea0003900000 */
[----:B------:R-:W4:Y:S02]  /*8bc0*/  @!P0 SYNCS.PHASECHK.TRANS64 P0, [R228+URZ+0x30800], R9 ;  /* 0x03080009e40085a7 */ /* 0x000f24000800007f */
[----:B----4-:R-:W-:Y:S05]  /*8bd0*/  @!P0 BRA `(.L_x_2818) ;  /* 0xfffffffc00f08947 */ /* 0x010fea000383ffff */
[----:B------:R-:W-:Y:S05]  /*8be0*/  BRA `(.L_x_2817) ;  /* 0xffffff8800147947 */ /* 0x000fea000383ffff */
.L_x_2822:
[----:B---3--:R3:W4:Y:S02]  /*8bf0*/  SYNCS.PHASECHK.TRANS64.TRYWAIT P1, [R0+URZ+0x30810], R9 ;  /* 0x03081009000075a7 */ /* 0x008724000802017f */
[----:B----4-:R-:W-:Y:S05]  /*8c00*/  @!P1 NANOSLEEP.SYNCS 0x989680 ;  /* 0x009896800000995d */ /* 0x010fea0003900000 */
[----:B------:R-:W4:Y:S02]  /*8c10*/  @!P1 SYNCS.PHASECHK.TRANS64 P1, [R0+URZ+0x30810], R9 ;  /* 0x03081009000095a7 */ /* 0x000f24000802007f */
[----:B----4-:R-:W-:Y:S05]  /*8c20*/  @!P1 BRA `(.L_x_2822) ;  /* 0xfffffffc00f09947 */ /* 0x010fea000383ffff */
[----:B------:R-:W-:Y:S05]  /*8c30*/  BRA `(.L_x_2821) ;  /* 0xffffff8c00c87947 */ /* 0x000fea000383ffff */
.L_x_2826:
[----:B------:R1:W1:Y:S02]  /*8c40*/  SYNCS.PHASECHK.TRANS64.TRYWAIT P1, [R0+URZ+0x30830], R9 ;  /* 0x03083009000075a7 */ /* 0x000264000802017f */
[----:B-1----:R-:W-:Y:S05]  /*8c50*/  @!P1 NANOSLEEP.SYNCS 0x989680 ;  /* 0x009896800000995d */ /* 0x002fea0003900000 */
[----:B------:R-:W1:Y:S02]  /*8c60*/  @!P1 SYNCS.PHASECHK.TRANS64 P1, [R0+URZ+0x30830], R9 ;  /* 0x03083009000095a7 */ /* 0x000e64000802007f */
[----:B-1----:R-:W-:Y:S05]  /*8c70*/  @!P1 BRA `(.L_x_2826) ;  /* 0xfffffffc00f09947 */ /* 0x002fea000383ffff */
[----:B------:R-:W-:Y:S05]  /*8c80*/  BRA `(.L_x_2825) ;  /* 0xffffff9400207947 */ /* 0x000fea000383ffff */
.L_x_2833:
[----:B------:R-:W-:Y:S01]  /*8c90*/  BSSY B0, `(.L_x_2920) ;  /* 0x0000005000007945 */ /* 0x000fe20003800000 */
[----:B------:R-:W-:-:S07]  /*8ca0*/  IMAD.MOV.U32 R15, RZ, RZ, -0x1 ;  /* 0xffffffffff0f7424 */ /* 0x000fce00078e00ff */
[----:B-1----:R-:W-:Y:S05]  /*8cb0*/  WARPSYNC.COLLECTIVE R15, `(.L_x_2921) ;  /* 0x000000000f087348 */ /* 0x002fea0003c00000 */
[----:B------:R-:W-:Y:S01]  /*8cc0*/  NOP ;  /* 0x0000000000007918 */ /* 0x000fe20000000000 */
[----:B-1----:R-:W-:Y:S01]  /*8cd0*/  ENDCOLLECTIVE ;  /* 0x000000000000791b */ /* 0x002fe20003800000 */
.L_x_2921:
[----:B------:R-:W-:Y:S05]  /*8ce0*/  BSYNC B0 ;  /* 0x0000000000007941 */ /* 0x000fea0003800000 */
.L_x_2920:
[----:B------:R-:W-:Y:S05]  /*8cf0*/  BRA `(.L_x_2922) ;  /* 0xffffffb800f07947 */ /* 0x000fea000383ffff */
.L_x_2842:
[----:B------:R-:W-:Y:S01]  /*8d00*/  BSSY B0, `(.L_x_2923) ;  /* 0x0000005000007945 */ /* 0x000fe20003800000 */
[----:B------:R-:W-:-:S07]  /*8d10*/  IMAD.MOV.U32 R15, RZ, RZ, -0x1 ;  /* 0xffffffffff0f7424 */ /* 0x000fce00078e00ff */
[----:B-12---:R-:W-:Y:S05]  /*8d20*/  WARPSYNC.COLLECTIVE R15, `(.L_x_2924) ;  /* 0x000000000f087348 */ /* 0x006fea0003c00000 */
[----:B------:R-:W-:Y:S01]  /*8d30*/  NOP ;  /* 0x0000000000007918 */ /* 0x000fe20000000000 */
[----:B-12---:R-:W-:Y:S01]  /*8d40*/  ENDCOLLECTIVE ;  /* 0x000000000000791b */ /* 0x006fe20003800000 */
.L_x_2924:
[----:B------:R-:W-:Y:S05]  /*8d50*/  BSYNC B0 ;  /* 0x0000000000007941 */ /* 0x000fea0003800000 */
.L_x_2923:
[----:B------:R-:W-:Y:S05]  /*8d60*/  BRA `(.L_x_2925) ;  /* 0xffffffbc00f07947 */ /* 0x000fea000383ffff */
.L_x_2853:
[----:B------:R-:W-:Y:S01]  /*8d70*/  BSSY B0, `(.L_x_2926) ;  /* 0x0000005000007945 */ /* 0x000fe20003800000 */
[----:B------:R-:W-:-:S07]  /*8d80*/  IMAD.MOV.U32 R15, RZ, RZ, -0x1 ;  /* 0xffffffffff0f7424 */ /* 0x000fce00078e00ff */
[----:B------:R-:W-:Y:S05]  /*8d90*/  WARPSYNC.COLLECTIVE R15, `(.L_x_2927) ;  /* 0x000000000f087348 */ /* 0x000fea0003c00000 */
[----:B------:R-:W-:Y:S01]  /*8da0*/  NOP ;  /* 0x0000000000007918 */ /* 0x000fe20000000000 */
[----:B------:R-:W-:Y:S01]  /*8db0*/  ENDCOLLECTIVE ;  /* 0x000000000000791b */ /* 0x000fe20003800000 */
.L_x_2927:
[----:B------:R-:W-:Y:S05]  /*8dc0*/  BSYNC B0 ;  /* 0x0000000000007941 */ /* 0x000fea0003800000 */
.L_x_2926:
[----:B------:R-:W-:Y:S05]  /*8dd0*/  BRA `(.L_x_2928) ;  /* 0xffffffc800707947 */ /* 0x000fea000383ffff */
.L_x_2866:
[----:B------:R-:W-:Y:S01]  /*8de0*/  BSSY B0, `(.L_x_2929) ;  /* 0x0000005000007945 */ /* 0x000fe20003800000 */
[----:B------:R-:W-:-:S07]  /*8df0*/  IMAD.MOV.U32 R15, RZ, RZ, -0x1 ;  /* 0xffffffffff0f7424 */ /* 0x000fce00078e00ff */
[----:B------:R-:W-:Y:S05]  /*8e00*/  WARPSYNC.COLLECTIVE R15, `(.L_x_2930) ;  /* 0x000000000f087348 */ /* 0x000fea0003c00000 */
[----:B------:R-:W-:Y:S01]  /*8e10*/  NOP ;  /* 0x0000000000007918 */ /* 0x000fe20000000000 */
[----:B------:R-:W-:Y:S01]  /*8e20*/  ENDCOLLECTIVE ;  /* 0x000000000000791b */ /* 0x000fe20003800000 */
.L_x_2930:
[----:B------:R-:W-:Y:S05]  /*8e30*/  BSYNC B0 ;  /* 0x0000000000007941 */ /* 0x000fea0003800000 */
.L_x_2929:
[----:B------:R-:W-:Y:S05]  /*8e40*/  BRA `(.L_x_2931) ;  /* 0xffffffd000107947 */ /* 0x000fea000383ffff */
.L_x_2878:
[----:B------:R-:W-:Y:S01]  /*8e50*/  BSSY B0, `(.L_x_2932) ;  /* 0x0000005000007945 */ /* 0x000fe20003800000 */
[----:B------:R-:W-:-:S07]  /*8e60*/  IMAD.MOV.U32 R15, RZ, RZ, -0x1 ;  /* 0xffffffffff0f7424 */ /* 0x000fce00078e00ff */
[----:B------:R-:W-:Y:S05]  /*8e70*/  WARPSYNC.COLLECTIVE R15, `(.L_x_2933) ;  /* 0x000000000f087348 */ /* 0x000fea0003c00000 */
[----:B------:R-:W-:Y:S01]  /*8e80*/  NOP ;  /* 0x0000000000007918 */ /* 0x000fe20000000000 */
[----:B------:R-:W-:Y:S01]  /*8e90*/  ENDCOLLECTIVE ;  /* 0x000000000000791b */ /* 0x000fe20003800000 */
.L_x_2933:
[----:B------:R-:W-:Y:S05]  /*8ea0*/  BSYNC B0 ;  /* 0x0000000000007941 */ /* 0x000fea0003800000 */
.L_x_2932:
[----:B------:R-:W-:Y:S05]  /*8eb0*/  BRA `(.L_x_2934) ;  /* 0xffffffd400507947 */ /* 0x000fea000383ffff */
.L_x_2892:
[----:B-1----:R1:W2:Y:S02]  /*8ec0*/  SYNCS.PHASECHK.TRANS64.TRYWAIT P0, [R16+URZ+0x30820], R3 ;  /* 0x03082003100075a7 */ /* 0x0022a4000800017f */
[----:B--2---:R-:W-:Y:S05]  /*8ed0*/  @!P0 NANOSLEEP.SYNCS 0x989680 ;  /* 0x009896800000895d */ /* 0x004fea0003900000 */
[----:B------:R-:W2:Y:S02]  /*8ee0*/  @!P0 SYNCS.PHASECHK.TRANS64 P0, [R16+URZ+0x30820], R3 ;  /* 0x03082003100085a7 */ /* 0x000ea4000800007f */
[----:B--2---:R-:W-:Y:S05]  /*8ef0*/  @!P0 BRA `(.L_x_2892) ;  /* 0xfffffffc00f08947 */ /* 0x004fea000383ffff */
[----:B------:R-:W-:Y:S05]  /*8f00*/  BRA `(.L_x_2935) ;  /* 0xffffffdc00cc7947 */ /* 0x000fea000383ffff */
.L_x_2896:
[----:B-1----:R1:W3:Y:S02]  /*8f10*/  SYNCS.PHASECHK.TRANS64.TRYWAIT P1, [R16+URZ+0x30840], R21 ;  /* 0x03084015100075a7 */ /* 0x0022e4000802017f */
[----:B---3--:R-:W-:Y:S05]  /*8f20*/  @!P1 NANOSLEEP.SYNCS 0x989680 ;  /* 0x009896800000995d */ /* 0x008fea0003900000 */
[----:B------:R-:W3:Y:S02]  /*8f30*/  @!P1 SYNCS.PHASECHK.TRANS64 P1, [R16+URZ+0x30840], R21 ;  /* 0x03084015100095a7 */ /* 0x000ee4000802007f */
[----:B---3--:R-:W-:Y:S05]  /*8f40*/  @!P1 BRA `(.L_x_2896) ;  /* 0xfffffffc00f09947 */ /* 0x008fea000383ffff */
[----:B------:R-:W-:Y:S05]  /*8f50*/  BRA `(.L_x_2936) ;  /* 0xffffffe400847947 */ /* 0x000fea000383ffff */
.L_x_2898:
[----:B--2---:R2:W3:Y:S02]  /*8f60*/  SYNCS.PHASECHK.TRANS64.TRYWAIT P1, [R16+URZ+0x30828], R21 ;  /* 0x03082815100075a7 */ /* 0x0044e4000802017f */
[----:B---3--:R-:W-:Y:S05]  /*8f70*/  @!P1 NANOSLEEP.SYNCS 0x989680 ;  /* 0x009896800000995d */ /* 0x008fea0003900000 */
[----:B------:R-:W3:Y:S02]  /*8f80*/  @!P1 SYNCS.PHASECHK.TRANS64 P1, [R16+URZ+0x30828], R21 ;  /* 0x03082815100095a7 */ /* 0x000ee4000802007f */
[----:B---3--:R-:W-:Y:S05]  /*8f90*/  @!P1 BRA `(.L_x_2898) ;  /* 0xfffffffc00f09947 */ /* 0x008fea000383ffff */
[----:B------:R-:W-:Y:S05]  /*8fa0*/  BRA `(.L_x_2937) ;  /* 0xffffffe800187947 */ /* 0x000fea000383ffff */
.L_x_2900:
[----:B---3--:R3:W4:Y:S02]  /*8fb0*/  SYNCS.PHASECHK.TRANS64.TRYWAIT P1, [R16+URZ+0x30848], R21 ;  /* 0x03084815100075a7 */ /* 0x008724000802017f */
[----:B----4-:R-:W-:Y:S05]  /*8fc0*/  @!P1 NANOSLEEP.SYNCS 0x989680 ;  /* 0x009896800000995d */ /* 0x010fea0003900000 */
[----:B------:R-:W4:Y:S02]  /*8fd0*/  @!P1 SYNCS.PHASECHK.TRANS64 P1, [R16+URZ+0x30848], R21 ;  /* 0x03084815100095a7 */ /* 0x000f24000802007f */
[----:B----4-:R-:W-:Y:S05]  /*8fe0*/  @!P1 BRA `(.L_x_2900) ;  /* 0xfffffffc00f09947 */ /* 0x010fea000383ffff */
[----:B------:R-:W-:Y:S05]  /*8ff0*/  BRA `(.L_x_2938) ;  /* 0xffffffe800ac7947 */ /* 0x000fea000383ffff */
.L_x_2902:
[----:B------:R-:W-:-:S07]  /*9000*/  SHF.L.U32 R5, R11, 0x1f, RZ ;  /* 0x0000001f0b057819 */ /* 0x000fce00000006ff */
.L_x_2939:
[----:B------:R1:W1:Y:S02]  /*9010*/  SYNCS.PHASECHK.TRANS64.TRYWAIT P1, [R16+URZ+0x30820], R5 ;  /* 0x03082005100075a7 */ /* 0x000264000802017f */
[----:B-1----:R-:W-:Y:S05]  /*9020*/  @!P1 NANOSLEEP.SYNCS 0x989680 ;  /* 0x009896800000995d */ /* 0x002fea0003900000 */
[----:B------:R-:W1:Y:S02]  /*9030*/  @!P1 SYNCS.PHASECHK.TRANS64 P1, [R16+URZ+0x30820], R5 ;  /* 0x03082005100095a7 */ /* 0x000e64000802007f */
[----:B-1----:R-:W-:Y:S05]  /*9040*/  @!P1 BRA `(.L_x_2939) ;  /* 0xfffffffc00f09947 */ /* 0x002fea000383ffff */
[----:B------:R-:W-:Y:S05]  /*9050*/  BRA `(.L_x_2940) ;  /* 0xffffffec00287947 */ /* 0x000fea000383ffff */
.L_x_2905:
[----:B-1----:R1:W2:Y:S02]  /*9060*/  SYNCS.PHASECHK.TRANS64.TRYWAIT P1, [R16+URZ+0x30840], R13 ;  /* 0x0308400d100075a7 */ /* 0x0022a4000802017f */
[----:B--2---:R-:W-:Y:S05]  /*9070*/  @!P1 NANOSLEEP.SYNCS 0x989680 ;  /* 0x009896800000995d */ /* 0x004fea0003900000 */
[----:B------:R-:W2:Y:S02]  /*9080*/  @!P1 SYNCS.PHASECHK.TRANS64 P1, [R16+URZ+0x30840], R13 ;  /* 0x0308400d100095a7 */ /* 0x000ea4000802007f */
[----:B--2---:R-:W-:Y:S05]  /*9090*/  @!P1 BRA `(.L_x_2905) ;  /* 0xfffffffc00f09947 */ /* 0x004fea000383ffff */
[----:B------:R-:W-:Y:S05]  /*90a0*/  BRA `(.L_x_2941) ;  /* 0xffffffec00e07947 */ /* 0x000fea000383ffff */
.L_x_2907:
[----:B--2---:R2:W1:Y:S02]  /*90b0*/  SYNCS.PHASECHK.TRANS64.TRYWAIT P1, [R16+URZ+0x30828], R13 ;  /* 0x0308280d100075a7 */ /* 0x004464000802017f */
[----:B-1----:R-:W-:Y:S05]  /*90c0*/  @!P1 NANOSLEEP.SYNCS 0x989680 ;  /* 0x009896800000995d */ /* 0x002fea0003900000 */
[----:B------:R-:W1:Y:S02]  /*90d0*/  @!P1 SYNCS.PHASECHK.TRANS64 P1, [R16+URZ+0x30828], R13 ;  /* 0x0308280d100095a7 */ /* 0x000e64000802007f */
[----:B-1----:R-:W-:Y:S05]  /*90e0*/  @!P1 BRA `(.L_x_2907) ;  /* 0xfffffffc00f09947 */ /* 0x002fea000383ffff */
[----:B------:R-:W-:Y:S05]  /*90f0*/  BRA `(.L_x_2942) ;  /* 0xfffffff000687947 */ /* 0x000fea000383ffff */
.L_x_2909:
[----:B------:R1:W1:Y:S02]  /*9100*/  SYNCS.PHASECHK.TRANS64.TRYWAIT P0, [R3+URZ+0x30840], R0 ;  /* 0x03084000030075a7 */ /* 0x000264000800017f */
[----:B-1----:R-:W-:Y:S05]  /*9110*/  @!P0 NANOSLEEP.SYNCS 0x989680 ;  /* 0x009896800000895d */ /* 0x002fea0003900000 */
[----:B------:R-:W1:Y:S02]  /*9120*/  @!P0 SYNCS.PHASECHK.TRANS64 P0, [R3+URZ+0x30840], R0 ;  /* 0x03084000030085a7 */ /* 0x000e64000800007f */
[----:B-1----:R-:W-:Y:S05]  /*9130*/  @!P0 BRA `(.L_x_2909) ;  /* 0xfffffffc00f08947 */ /* 0x002fea000383ffff */
[----:B------:R-:W-:Y:S05]  /*9140*/  BRA `(.L_x_2943) ;  /* 0xfffffff4001c7947 */ /* 0x000fea000383ffff */
.L_x_2911:
[----:B------:R-:W-:Y:S01]  /*9150*/  BSSY B0, `(.L_x_2944) ;  /* 0x0000006000007945 */ /* 0x000fe20003800000 */
[----:B------:R-:W-:-:S07]  /*9160*/  IMAD.MOV.U32 R15, RZ, RZ, -0x1 ;  /* 0xffffffffff0f7424 */ /* 0x000fce00078e00ff */
[----:B------:R-:W-:Y:S05]  /*9170*/  WARPSYNC.COLLECTIVE R15, `(.L_x_2945) ;  /* 0x000000000f0c7348 */ /* 0x000fea0003c00000 */
[----:B------:R-:W-:Y:S02]  /*9180*/  ELECT P6, UR62, PT ;  /* 0x00000000003e782f */ /* 0x000fe400038c0000 */
[----:B------:R-:W-:Y:S01]  /*9190*/  MOV R14, UR62 ;  /* 0x0000003e000e7c02 */ /* 0x000fe20008000f00 */
[----:B------:R-:W-:Y:S10]  /*91a0*/  ENDCOLLECTIVE ;  /* 0x000000000000791b */ /* 0x000ff40003800000 */
.L_x_2945:
[----:B------:R-:W-:Y:S05]  /*91b0*/  BSYNC B0 ;  /* 0x0000000000007941 */ /* 0x000fea0003800000 */
.L_x_2944:
[----:B------:R-:W-:Y:S05]  /*91c0*/  BRA `(.L_x_2946) ;  /* 0xfffffff400c87947 */ /* 0x000fea000383ffff */
.L_x_2913:
[----:B-1----:R1:W2:Y:S02]  /*91d0*/  SYNCS.PHASECHK.TRANS64.TRYWAIT P0, [R6+URZ], R5 ;  /* 0x00000005060075a7 */ /* 0x0022a4000800017f */
[----:B--2---:R-:W-:Y:S05]  /*91e0*/  @!P0 NANOSLEEP.SYNCS 0x989680 ;  /* 0x009896800000895d */ /* 0x004fea0003900000 */
[----:B------:R-:W2:Y:S02]  /*91f0*/  @!P0 SYNCS.PHASECHK.TRANS64 P0, [R6+URZ], R5 ;  /* 0x00000005060085a7 */ /* 0x000ea4000800007f */
[----:B--2---:R-:W-:Y:S05]  /*9200*/  @!P0 BRA `(.L_x_2913) ;  /* 0xfffffffc00f08947 */ /* 0x004fea000383ffff */
[----:B------:R-:W-:Y:S05]  /*9210*/  BRA `(.L_x_2947) ;  /* 0xfffffff800087947 */ /* 0x000fea000383ffff */
.L_x_2914:
[----:B--2---:R2:W3:Y:S02]  /*9220*/  SYNCS.PHASECHK.TRANS64.TRYWAIT P0, [R3+URZ], R2 ;  /* 0x00000002030075a7 */ /* 0x0044e4000800017f */
[----:B---3--:R-:W-:Y:S05]  /*9230*/  @!P0 NANOSLEEP.SYNCS 0x989680 ;  /* 0x009896800000895d */ /* 0x008fea0003900000 */
[----:B------:R-:W3:Y:S02]  /*9240*/  @!P0 SYNCS.PHASECHK.TRANS64 P0, [R3+URZ], R2 ;  /* 0x00000002030085a7 */ /* 0x000ee4000800007f */
[----:B---3--:R-:W-:Y:S05]  /*9250*/  @!P0 BRA `(.L_x_2914) ;  /* 0xfffffffc00f08947 */ /* 0x008fea000383ffff */
[----:B------:R-:W-:Y:S05]  /*9260*/  BRA `(.L_x_2948) ;  /* 0xfffffff400fc7947 */ /* 0x000fea000383ffff */
.L_x_2916:
[----:B--2---:R2:W3:Y:S02]  /*9270*/  SYNCS.PHASECHK.TRANS64.TRYWAIT P0, [R0+URZ], R5 ;  /* 0x00000005000075a7 */ /* 0x0044e4000800017f */
[----:B---3--:R-:W-:Y:S05]  /*9280*/  @!P0 NANOSLEEP.SYNCS 0x989680 ;  /* 0x009896800000895d */ /* 0x008fea0003900000 */
[----:B------:R-:W3:Y:S02]  /*9290*/  @!P0 SYNCS.PHASECHK.TRANS64 P0, [R0+URZ], R5 ;  /* 0x00000005000085a7 */ /* 0x000ee4000800007f */
[----:B---3--:R-:W-:Y:S05]  /*92a0*/  @!P0 BRA `(.L_x_2916) ;  /* 0xfffffffc00f08947 */ /* 0x008fea000383ffff */
[----:B------:R-:W-:Y:S05]  /*92b0*/  BRA `(.L_x_2949) ;  /* 0xfffffff800007947 */ /* 0x000fea000383ffff */
.L_x_2950:
        /* <DEDUP_REMOVED lines=12> */
.L_x_3704:


//--------------------- .text._ZN7cutlass13device_kernelIN5flash22FlashAttnBwdPreprocessIN4cute5tupleIJNS3_1CILi64EEENS5_ILi128EEEEEENS_10bfloat16_tEfNS_4arch4Sm90ELb1ELb0EEEEEvNT_6ParamsE --------------------------
	.section	.text._ZN7cutlass13device_kernelIN5flash22FlashAttnBwdPreprocessIN4cute5tupleIJNS3_1CILi64EEENS5_ILi128EEEEEENS_10bfloat16_tEfNS_4arch4Sm90ELb1ELb0EEEEEvNT_6ParamsE,"ax",@progbits
	.align	128
.text._ZN7cutlass13device_kernelIN5flash22FlashAttnBwdPreprocessIN4cute5tupleIJNS3_1CILi64EEENS5_ILi128EEEEEENS_10bfloat16_tEfNS_4arch4Sm90ELb1ELb0EEEEEvNT_6ParamsE:
        .type           _ZN7cutlass13device_kernelIN5flash22FlashAttnBwdPreprocessIN4cute5tupleIJNS3_1CILi64EEENS5_ILi128EEEEEENS_10bfloat16_tEfNS_4arch4Sm90ELb1ELb0EEEEEvNT_6ParamsE,@function
        .size           _ZN7cutlass13device_kernelIN5flash22FlashAttnBwdPreprocessIN4cute5tupleIJNS3_1CILi64EEENS5_ILi128EEEEEENS_10bfloat16_tEfNS_4arch4Sm90ELb1ELb0EEEEEvNT_6ParamsE,(.L_x_3705 - _ZN7cutlass13device_kernelIN5flash22FlashAttnBwdPreprocessIN4cute5tupleIJNS3_1CILi64EEENS5_ILi128EEEEEENS_10bfloat16_tEfNS_4arch4Sm90ELb1ELb0EEEEEvNT_6ParamsE)
        .other          _ZN7cutlass13device_kernelIN5flash22FlashAttnBwdPreprocessIN4cute5tupleIJNS3_1CILi64EEENS5_ILi128EEEEEENS_10bfloat16_tEfNS_4arch4Sm90ELb1ELb0EEEEEvNT_6ParamsE,@"STO_CUDA_ENTRY STV_DEFAULT"
_ZN7cutlass13device_kernelIN5flash22FlashAttnBwdPreprocessIN4cute5tupleIJNS3_1CILi64EEENS5_ILi128EEEEEENS_10bfloat16_tEfNS_4arch4Sm90ELb1ELb0EEEEEvNT_6ParamsE:
[----:B------:R-:W-:Y:S01]  /*0000*/  LDC R1, c[0x0][0x28] ;  /* 0x00000a00ff017b82 */ /* 0x000fe20000000800 */
[----:B------:R-:W0:Y:S07]  /*0010*/  S2R R0, SR_TID.X ;  /* 0x0000000000007919 */ /* 0x000e2e0000002100 */
[----:B------:R-:W1:Y:S01]  /*0020*/  S2UR UR8, SR_CTAID.Y ;  /* 0x00000000000879c3 */ /* 0x000e620000002600 */
[----:B------:R-:W-:Y:S01]  /*0030*/  ULDC UR4, c[0x0][0x218] ;  /* 0x0000860000047ab9 */ /* 0x000fe20000000800 */
[----:B------:R-:W-:Y:S01]  /*0040*/  ULDC UR5, c[0x0][0x21c] ;  /* 0x0000870000057ab9 */ /* 0x000fe20000000800 */
[----:B------:R-:W2:Y:S01]  /*0050*/  S2R R2, SR_CTAID.X ;  /* 0x0000000000027919 */ /* 0x000ea20000002500 */
[----:B------:R-:W-:-:S04]  /*0060*/  ULDC.64 UR6, c[0x0][0x208] ;  /* 0x0000820000067ab9 */ /* 0x000fc80000000a00 */
[----:B------:R-:W3:Y:S08]  /*0070*/  LDC.64 R10, c[0x0][0x230] ;  /* 0x00008c00ff0a7b82 */ /* 0x000ef00000000a00 */
[----:B------:R-:W4:Y:S08]  /*0080*/  S2UR UR9, SR_CTAID.Z ;  /* 0x00000000000979c3 */ /* 0x000f300000002700 */
[----:B------:R-:W4:Y:S01]  /*0090*/  LDC.64 R18, c[0x0][0x250] ;  /* 0x00009400ff127b82 */ /* 0x000f220000000a00 */
[----:B-1----:R-:W-:Y:S01]  /*00a0*/  USHF.R.S32.HI UR10, URZ, 0x1f, UR8 ;  /* 0x0000001f3f0a7899 */ /* 0x002fe20008011408 */
[----:B0-----:R-:W-:-:S06]  /*00b0*/  SHF.R.S32.HI R3, RZ, 0x1f, R0 ;  /* 0x0000001fff037819 */ /* 0x001fcc0000011400 */
[----:B------:R-:W0:Y:S01]  /*00c0*/  LDC.64 R40, c[0x0][0x238] ;  /* 0x00008e00ff287b82 */ /* 0x000e220000000a00 */
[----:B---3--:R-:W-:Y:S01]  /*00d0*/  IMAD R4, R10, UR10, RZ ;  /* 0x0000000a0a047c24 */ /* 0x008fe2000f8e02ff */
[----:B------:R-:W-:Y:S01]  /*00e0*/  LEA.HI R46, R3, R0, RZ, 0x4 ;  /* 0x00000000032e7211 */ /* 0x000fe200078f20ff */
[----:B--2---:R-:W-:Y:S02]  /*00f0*/  IMAD.SHL.U32 R44, R2, 0x40, RZ ;  /* 0x00000040022c7824 */ /* 0x004fe400078e00ff */
[----:B------:R-:W-:Y:S01]  /*0100*/  IMAD R11, R11, UR8, R4 ;  /* 0x000000080b0b7c24 */ /* 0x000fe2000f8e0204 */
[----:B------:R-:W-:Y:S02]  /*0110*/  LOP3.LUT R5, R46, 0xfffffff0, RZ, 0xc0, !PT ;  /* 0xfffffff02e057812 */ /* 0x000fe400078ec0ff */
[----:B------:R-:W1:Y:S01]  /*0120*/  LDC.64 R42, c[0x0][0x258] ;  /* 0x00009600ff2a7b82 */ /* 0x000e620000000a00 */
[----:B------:R-:W-:Y:S01]  /*0130*/  IADD3 R3, -R44, UR4, RZ ;  /* 0x000000042c037c10 */ /* 0x000fe2000fffe1ff */
[----:B----4-:R-:W-:Y:S01]  /*0140*/  USHF.R.S32.HI UR11, URZ, 0x1f, UR9 ;  /* 0x0000001f3f0b7899 */ /* 0x010fe20008011409 */
[----:B------:R-:W-:Y:S01]  /*0150*/  SHF.R.S32.HI R46, RZ, 0x4, R46 ;  /* 0x00000004ff2e7819 */ /* 0x000fe2000001142e */
[----:B------:R-:W-:-:S03]  /*0160*/  IMAD.IADD R5, R0, 0x1, -R5 ;  /* 0x0000000100057824 */ /* 0x000fc600078e0a05 */
[C---:B------:R-:W-:Y:S01]  /*0170*/  ISETP.GE.AND P1, PT, R46.reuse, R3, PT ;  /* 0x000000032e00720c */ /* 0x040fe20003f26270 */
[----:B------:R-:W-:Y:S01]  /*0180*/  VIADD R4, R46, 0x10 ;  /* 0x000000102e047836 */ /* 0x000fe20000000000 */
[----:B------:R-:W-:Y:S01]  /*0190*/  SHF.L.U32 R8, R5, 0x3, RZ ;  /* 0x0000000305087819 */ /* 0x000fe200000006ff */
[----:B------:R-:W-:Y:S01]  /*01a0*/  IMAD R16, R18, UR10, RZ ;  /* 0x0000000a12107c24 */ /* 0x000fe2000f8e02ff */
[--C-:B------:R-:W-:Y:S02]  /*01b0*/  SHF.R.S32.HI R47, RZ, 0x1f, R46.reuse ;  /* 0x0000001fff2f7819 */ /* 0x100fe4000001142e */
[C---:B------:R-:W-:Y:S02]  /*01c0*/  ISETP.LT.AND P3, PT, R8.reuse, UR5, !P1 ;  /* 0x0000000508007c0c */ /* 0x040fe4000cf61270 */
[----:B------:R-:W-:Y:S01]  /*01d0*/  ISETP.GE.AND P0, PT, R8, UR5, PT ;  /* 0x0000000508007c0c */ /* 0x000fe2000bf06270 */
[----:B------:R-:W-:Y:S01]  /*01e0*/  IMAD.WIDE R48, R2, 0x40, R46 ;  /* 0x0000004002307825 */ /* 0x000fe200078e022e */
[----:B------:R-:W-:-:S02]  /*01f0*/  SHF.R.S32.HI R9, RZ, 0x1f, R8 ;  /* 0x0000001fff097819 */ /* 0x000fc40000011408 */
[----:B------:R-:W-:Y:S01]  /*0200*/  ISETP.LT.AND P2, PT, R4, R3, !P0 ;  /* 0x000000030400720c */ /* 0x000fe20004741270 */
[----:B------:R-:W-:-:S06]  /*0210*/  IMAD.WIDE.U32 R6, R10, UR8, R8 ;  /* 0x000000080a067c25 */ /* 0x000fcc000f8e0008 */
[----:B------:R-:W2:Y:S01]  /*0220*/  @P3 LDC.64 R14, c[0x0][0x228] ;  /* 0x00008a00ff0e3b82 */ /* 0x000ea20000000a00 */
[----:B0-----:R-:W-:Y:S02]  /*0230*/  IMAD R10, R40, UR11, RZ ;  /* 0x0000000b280a7c24 */ /* 0x001fe4000f8e02ff */
[----:B------:R-:W-:Y:S02]  /*0240*/  IMAD.IADD R7, R7, 0x1, R11 ;  /* 0x0000000107077824 */ /* 0x000fe400078e020b */
[----:B------:R-:W-:Y:S01]  /*0250*/  IMAD R11, R19, UR8, R16 ;  /* 0x00000008130b7c24 */ /* 0x000fe2000f8e0210 */
[----:B------:R-:W-:Y:S01]  /*0260*/  @P2 IADD3 R29, P4, R48, 0x10, RZ ;  /* 0x00000010301d2810 */ /* 0x000fe20007f9e0ff */
[----:B------:R-:W-:Y:S01]  /*0270*/  IMAD.WIDE.U32 R8, R18, UR8, R8 ;  /* 0x0000000812087c25 */ /* 0x000fe2000f8e0008 */
[----:B------:R-:W0:Y:S03]  /*0280*/  @P3 LDC.64 R12, c[0x0][0x248] ;  /* 0x00009200ff0c3b82 */ /* 0x000e260000000a00 */
[----:B------:R-:W-:Y:S01]  /*0290*/  IMAD R17, R41, UR9, R10 ;  /* 0x0000000929117c24 */ /* 0x000fe2000f8e020a */
[----:B------:R-:W-:Y:S01]  /*02a0*/  IADD3 R9, R9, R11, RZ ;  /* 0x0000000b09097210 */ /* 0x000fe20007ffe0ff */
[----:B------:R-:W-:-:S03]  /*02b0*/  IMAD.WIDE.U32 R40, R40, UR9, R6 ;  /* 0x0000000928287c25 */ /* 0x000fc6000f8e0006 */
[----:B------:R-:W3:Y:S01]  /*02c0*/  @P2 LDC.64 R6, c[0x0][0x228] ;  /* 0x00008a00ff062b82 */ /* 0x000ee20000000a00 */
[----:B-1----:R-:W-:Y:S02]  /*02d0*/  IMAD R16, R42, UR11, RZ ;  /* 0x0000000b2a107c24 */ /* 0x002fe4000f8e02ff */
[----:B------:R-:W-:Y:S01]  /*02e0*/  IMAD.IADD R41, R41, 0x1, R17 ;  /* 0x0000000129297824 */ /* 0x000fe200078e0211 */
[----:B------:R-:W-:Y:S01]  /*02f0*/  @P2 IADD3 R17, P5, R48, 0x10, RZ ;  /* 0x0000001030112810 */ /* 0x000fe20007fbe0ff */
[----:B------:R-:W-:Y:S02]  /*0300*/  IMAD R19, R43, UR9, R16 ;  /* 0x000000092b137c24 */ /* 0x000fe4000f8e0210 */
[----:B------:R-:W-:Y:S01]  /*0310*/  IMAD.WIDE.U32 R42, R42, UR9, R8 ;  /* 0x000000092a2a7c25 */ /* 0x000fe2000f8e0008 */
[----:B------:R-:W1:Y:S03]  /*0320*/  @P3 LDC.64 R10, c[0x0][0x240] ;  /* 0x00009000ff0a3b82 */ /* 0x000e660000000a00 */
[----:B--2---:R-:W-:-:S02]  /*0330*/  @P3 IMAD R16, R49, R14, RZ ;  /* 0x0000000e31103224 */ /* 0x004fc400078e02ff */
[----:B------:R-:W-:Y:S01]  /*0340*/  IMAD.IADD R43, R43, 0x1, R19 ;  /* 0x000000012b2b7824 */ /* 0x000fe200078e0213 */
[----:B------:R-:W-:Y:S01]  /*0350*/  @P2 IADD3.X R19, RZ, R49, RZ, P5, !PT ;  /* 0x00000031ff132210 */ /* 0x000fe20002ffe4ff */
[C---:B------:R-:W-:Y:S01]  /*0360*/  @P3 IMAD R23, R48.reuse, R15, R16 ;  /* 0x0000000f30173224 */ /* 0x040fe200078e0210 */
[----:B------:R-:W2:Y:S01]  /*0370*/  @P3 LDC.64 R20, c[0x0][0x210] ;  /* 0x00008400ff143b82 */ /* 0x000ea20000000a00 */
[----:B0-----:R-:W-:Y:S02]  /*0380*/  @P3 IMAD R16, R49, R12, RZ ;  /* 0x0000000c31103224 */ /* 0x001fe400078e02ff */
[----:B------:R-:W-:-:S04]  /*0390*/  @P3 IMAD.WIDE.U32 R14, R48, R14, R40 ;  /* 0x0000000e300e3225 */ /* 0x000fc800078e0028 */
[C---:B------:R-:W-:Y:S01]  /*03a0*/  @P3 IMAD R25, R48.reuse, R13, R16 ;  /* 0x0000000d30193224 */ /* 0x040fe200078e0210 */
[----:B------:R-:W0:Y:S01]  /*03b0*/  @P2 LDC.64 R8, c[0x0][0x248] ;  /* 0x00009200ff082b82 */ /* 0x000e220000000a00 */
[----:B------:R-:W-:-:S04]  /*03c0*/  @P3 IMAD.WIDE.U32 R12, R48, R12, R42 ;  /* 0x0000000c300c3225 */ /* 0x000fc800078e002a */
[----:B------:R-:W-:Y:S01]  /*03d0*/  @P3 IMAD.IADD R13, R13, 0x1, R25 ;  /* 0x000000010d0d3824 */ /* 0x000fe200078e0219 */
[----:B------:R-:W-:Y:S01]  /*03e0*/  @P2 MOV R25, R43 ;  /* 0x0000002b00192202 */ /* 0x000fe20000000f00 */
[----:B---3--:R-:W-:Y:S01]  /*03f0*/  @P2 IMAD R16, R19, R6, RZ ;  /* 0x0000000613102224 */ /* 0x008fe200078e02ff */
[C---:B-1----:R-:W-:Y:S01]  /*0400*/  @P3 LEA R10, P6, R12.reuse, R10, 0x1 ;  /* 0x0000000a0c0a3211 */ /* 0x042fe200078c08ff */
[----:B------:R-:W-:Y:S01]  /*0410*/  @P3 IMAD.IADD R15, R15, 0x1, R23 ;  /* 0x000000010f0f3824 */ /* 0x000fe200078e0217 */
[----:B------:R-:W-:Y:S01]  /*0420*/  @P2 IADD3.X R19, RZ, R49, RZ, P4, !PT ;  /* 0x00000031ff132210 */ /* 0x000fe200027fe4ff */
[----:B------:R-:W-:Y:S01]  /*0430*/  @P2 IMAD.MOV.U32 R22, RZ, RZ, R40 ;  /* 0x000000ffff162224 */ /* 0x000fe200078e0028 */
[----:B------:R-:W-:Y:S01]  /*0440*/  @P3 LEA.HI.X R11, R12, R11, R13, 0x1, P6 ;  /* 0x0000000b0c0b3211 */ /* 0x000fe200030f0c0d */
[----:B------:R-:W-:Y:S01]  /*0450*/  @P2 IMAD R7, R17, R7, R16 ;  /* 0x0000000711072224 */ /* 0x000fe200078e0210 */
[----:B------:R-:W-:Y:S01]  /*0460*/  @P2 MOV R23, R41 ;  /* 0x0000002900172202 */ /* 0x000fe20000000f00 */
[----:B------:R-:W1:Y:S01]  /*0470*/  @P2 LDC.64 R52, c[0x0][0x210] ;  /* 0x00008400ff342b82 */ /* 0x000e620000000a00 */
[----:B--2---:R-:W-:Y:S01]  /*0480*/  @P3 LEA R20, P5, R14, R20, 0x1 ;  /* 0x000000140e143211 */ /* 0x004fe200078a08ff */
[----:B------:R-:W-:-:S02]  /*0490*/  @P2 IMAD.MOV.U32 R24, RZ, RZ, R42 ;  /* 0x000000ffff182224 */ /* 0x000fc400078e002a */
[----:B------:R-:W-:Y:S01]  /*04a0*/  @P2 IMAD.WIDE.U32 R22, R17, R6, R22 ;  /* 0x0000000611162225 */ /* 0x000fe200078e0016 */
[----:B------:R-:W-:Y:S02]  /*04b0*/  @P3 LEA.HI.X R21, R14, R21, R15, 0x1, P5 ;  /* 0x000000150e153211 */ /* 0x000fe400028f0c0f */
[----:B------:R-:W-:Y:S02]  /*04c0*/  CS2R R14, SRZ ;  /* 0x00000000000e7805 */ /* 0x000fe4000001ff00 */
[----:B------:R-:W-:Y:S01]  /*04d0*/  CS2R R16, SRZ ;  /* 0x0000000000107805 */ /* 0x000fe2000001ff00 */
[----:B------:R-:W2:Y:S01]  /*04e0*/  @P2 LDC.64 R56, c[0x0][0x240] ;  /* 0x00009000ff382b82 */ /* 0x000ea20000000a00 */
[-C--:B0-----:R-:W-:Y:S01]  /*04f0*/  @P2 IMAD R12, R19, R8.reuse, RZ ;  /* 0x00000008130c2224 */ /* 0x081fe200078e02ff */
[----:B------:R-:W-:Y:S01]  /*0500*/  CS2R R18, SRZ ;  /* 0x0000000000127805 */ /* 0x000fe2000001ff00 */
[----:B------:R-:W-:-:S04]  /*0510*/  @P2 IMAD.WIDE.U32 R24, R29, R8, R24 ;  /* 0x000000081d182225 */ /* 0x000fc800078e0018 */
[----:B------:R-:W-:Y:S01]  /*0520*/  @P2 IMAD R27, R29, R9, R12 ;  /* 0x000000091d1b2224 */ /* 0x000fe200078e020c */
[----:B------:R-:W-:Y:S01]  /*0530*/  CS2R R12, SRZ ;  /* 0x00000000000c7805 */ /* 0x000fe2000001ff00 */
[----:B------:R-:W-:Y:S01]  /*0540*/  VIADD R6, R46, 0x20 ;  /* 0x000000202e067836 */ /* 0x000fe20000000000 */
[----:B------:R-:W3:Y:S04]  /*0550*/  @P3 LDG.E.128 R16, desc[UR6][R10.64] ;  /* 0x000000060a103981 */ /* 0x000ee8000c1e1d00 */
[----:B------:R0:W4:Y:S01]  /*0560*/  @P3 LDG.E.128 R12, desc[UR6][R20.64] ;  /* 0x00000006140c3981 */ /* 0x000122000c1e1d00 */
[----:B------:R-:W-:Y:S01]  /*0570*/  ISETP.LT.AND P3, PT, R6, R3, !P0 ;  /* 0x000000030600720c */ /* 0x000fe20004761270 */
[----:B------:R-:W-:Y:S01]  /*0580*/  @P2 IMAD.IADD R9, R23, 0x1, R7 ;  /* 0x0000000117092824 */ /* 0x000fe200078e0207 */
[----:B------:R-:W-:-:S02]  /*0590*/  IADD3 R8, R46, 0x30, RZ ;  /* 0x000000302e087810 */ /* 0x000fc40007ffe0ff */
[----:B-1----:R-:W-:Y:S02]  /*05a0*/  @P2 LEA R52, P4, R22, R52, 0x1 ;  /* 0x0000003416342211 */ /* 0x002fe400078808ff */
[----:B------:R-:W-:Y:S02]  /*05b0*/  @P2 IADD3 R7, R25, R27, RZ ;  /* 0x0000001b19072210 */ /* 0x000fe40007ffe0ff */
[----:B--2---:R-:W-:-:S05]  /*05c0*/  @P2 LEA R56, P5, R24, R56, 0x1 ;  /* 0x0000003818382211 */ /* 0x004fca00078a08ff */
[----:B------:R-:W1:Y:S01]  /*05d0*/  @P3 LDC.64 R34, c[0x0][0x228] ;  /* 0x00008a00ff223b82 */ /* 0x000e620000000a00 */
[----:B------:R-:W-:Y:S02]  /*05e0*/  ISETP.LT.AND P0, PT, R8, R3, !P0 ;  /* 0x000000030800720c */ /* 0x000fe40004701270 */
[----:B0-----:R-:W-:Y:S02]  /*05f0*/  CS2R R20, SRZ ;  /* 0x0000000000147805 */ /* 0x001fe4000001ff00 */
[----:B------:R-:W-:Y:S02]  /*0600*/  @P2 LEA.HI.X R53, R22, R53, R9, 0x1, P4 ;  /* 0x0000003516352211 */ /* 0x000fe400020f0c09 */
[----:B------:R-:W-:Y:S02]  /*0610*/  CS2R R22, SRZ ;  /* 0x0000000000167805 */ /* 0x000fe4000001ff00 */
[----:B------:R-:W-:Y:S02]  /*0620*/  @P2 LEA.HI.X R57, R24, R57, R7, 0x1, P5 ;  /* 0x0000003918392211 */ /* 0x000fe400028f0c07 */
[----:B------:R-:W-:-:S02]  /*0630*/  CS2R R24, SRZ ;  /* 0x0000000000187805 */ /* 0x000fc4000001ff00 */
[----:B------:R-:W-:Y:S01]  /*0640*/  CS2R R26, SRZ ;  /* 0x00000000001a7805 */ /* 0x000fe2000001ff00 */
[----:B------:R-:W0:Y:S01]  /*0650*/  @P3 LDC.64 R36, c[0x0][0x248] ;  /* 0x00009200ff243b82 */ /* 0x000e220000000a00 */
[----:B------:R2:W4:Y:S04]  /*0660*/  @P2 LDG.E.128 R20, desc[UR6][R52.64] ;  /* 0x0000000634142981 */ /* 0x000528000c1e1d00 */
[----:B------:R1:W4:Y:S01]  /*0670*/  @P2 LDG.E.128 R24, desc[UR6][R56.64] ;  /* 0x0000000638182981 */ /* 0x000322000c1e1d00 */
[C---:B------:R-:W-:Y:S02]  /*0680*/  @P3 IADD3 R55, P2, R48.reuse, 0x20, RZ ;  /* 0x0000002030373810 */ /* 0x040fe40007f5e0ff */
[----:B------:R-:W0:Y:S01]  /*0690*/  @P0 LDC.64 R38, c[0x0][0x228] ;  /* 0x00008a00ff260b82 */ /* 0x000e220000000a00 */
[----:B------:R-:W-:-:S02]  /*06a0*/  @P0 IADD3 R51, P4, R48, 0x30, RZ ;  /* 0x0000003030330810 */ /* 0x000fc40007f9e0ff */
[C---:B------:R-:W-:Y:S01]  /*06b0*/  @P3 IADD3 R50, P5, R48.reuse, 0x20, RZ ;  /* 0x0000002030323810 */ /* 0x040fe20007fbe0ff */
[--C-:B------:R-:W-:Y:S01]  /*06c0*/  @P3 IMAD.X R59, RZ, RZ, R49.reuse, P2 ;  /* 0x000000ffff3b3224 */ /* 0x100fe200010e0631 */
[----:B------:R-:W-:Y:S01]  /*06d0*/  @P0 IADD3 R7, P6, R48, 0x30, RZ ;  /* 0x0000003030070810 */ /* 0x000fe20007fde0ff */
[----:B--2---:R-:W-:Y:S01]  /*06e0*/  @P0 IMAD.X R53, RZ, RZ, R49, P4 ;  /* 0x000000ffff350224 */ /* 0x004fe200020e0631 */
[-C--:B------:R-:W-:Y:S01]  /*06f0*/  @P3 IADD3.X R61, RZ, R49.reuse, RZ, P5, !PT ;  /* 0x00000031ff3d3210 */ /* 0x080fe20002ffe4ff */
[----:B-1----:R-:W-:Y:S01]  /*0700*/  @P3 IMAD R54, R59, R34, RZ ;  /* 0x000000223b363224 */ /* 0x002fe200078e02ff */
[----:B------:R-:W-:Y:S01]  /*0710*/  @P0 IADD3.X R9, RZ, R49, RZ, P6, !PT ;  /* 0x00000031ff090210 */ /* 0x000fe200037fe4ff */
[----:B------:R-:W1:Y:S01]  /*0720*/  @P3 LDC.64 R10, c[0x0][0x210] ;  /* 0x00008400ff0a3b82 */ /* 0x000e620000000a00 */
[----:B------:R-:W-:Y:S01]  /*0730*/  @P3 MOV R49, R41 ;  /* 0x0000002900313202 */ /* 0x000fe20000000f00 */
[----:B------:R-:W-:Y:S02]  /*0740*/  @P3 IMAD.MOV.U32 R48, RZ, RZ, R40 ;  /* 0x000000ffff303224 */ /* 0x000fe400078e0028 */
[----:B------:R-:W-:-:S04]  /*0750*/  @P3 IMAD R57, R55, R35, R54 ;  /* 0x0000002337393224 */ /* 0x000fc800078e0236 */
[----:B------:R-:W2:Y:S01]  /*0760*/  @P0 LDC.64 R28, c[0x0][0x210] ;  /* 0x00008400ff1c0b82 */ /* 0x000ea20000000a00 */
[----:B------:R-:W-:Y:S01]  /*0770*/  @P3 IMAD.WIDE.U32 R34, R55, R34, R48 ;  /* 0x0000002237223225 */ /* 0x000fe200078e0030 */
[----:B------:R-:W-:-:S06]  /*0780*/  @P3 MOV R49, R43 ;  /* 0x0000002b00313202 */ /* 0x000fcc0000000f00 */
[----:B------:R-:W2:Y:S01]  /*0790*/  @P0 LDC.64 R32, c[0x0][0x248] ;  /* 0x00009200ff200b82 */ /* 0x000ea20000000a00 */
[----:B0-----:R-:W-:Y:S02]  /*07a0*/  @P3 IMAD R52, R61, R36, RZ ;  /* 0x000000243d343224 */ /* 0x001fe400078e02ff */
[----:B------:R-:W-:Y:S02]  /*07b0*/  @P3 IMAD.MOV.U32 R48, RZ, RZ, R42 ;  /* 0x000000ffff303224 */ /* 0x000fe400078e002a */
[----:B------:R-:W-:-:S03]  /*07c0*/  @P3 IMAD R55, R50, R37, R52 ;  /* 0x0000002532373224 */ /* 0x000fc600078e0234 */
[----:B------:R-:W0:Y:S01]  /*07d0*/  @P3 LDC.64 R30, c[0x0][0x240] ;  /* 0x00009000ff1e3b82 */ /* 0x000e220000000a00 */
[----:B------:R-:W-:-:S07]  /*07e0*/  @P3 IMAD.WIDE.U32 R48, R50, R36, R48 ;  /* 0x0000002432303225 */ /* 0x000fce00078e0030 */
[----:B------:R-:W0:Y:S01]  /*07f0*/  @P0 LDC.64 R36, c[0x0][0x240] ;  /* 0x00009000ff240b82 */ /* 0x000e220000000a00 */
[-C--:B------:R-:W-:Y:S02]  /*0800*/  @P0 IMAD R52, R53, R38.reuse, RZ ;  /* 0x0000002635340224 */ /* 0x080fe400078e02ff */
[----:B------:R-:W-:-:S04]  /*0810*/  @P0 IMAD.WIDE.U32 R40, R51, R38, R40 ;  /* 0x0000002633280225 */ /* 0x000fc800078e0028 */
[----:B------:R-:W-:Y:S01]  /*0820*/  @P0 IMAD R39, R51, R39, R52 ;  /* 0x0000002733270224 */ /* 0x000fe200078e0234 */
[----:B-1----:R-:W-:Y:S02]  /*0830*/  @P3 LEA R52, P2, R34, R10, 0x1 ;  /* 0x0000000a22343211 */ /* 0x002fe400078408ff */
[----:B--2---:R-:W-:Y:S01]  /*0840*/  @P0 LEA R10, P4, R40, R28, 0x1 ;  /* 0x0000001c280a0211 */ /* 0x004fe200078808ff */
[-C--:B------:R-:W-:Y:S02]  /*0850*/  @P0 IMAD R28, R9, R32.reuse, RZ ;  /* 0x00000020091c0224 */ /* 0x080fe400078e02ff */
[----:B------:R-:W-:Y:S02]  /*0860*/  @P3 IMAD.IADD R57, R35, 0x1, R57 ;  /* 0x0000000123393824 */ /* 0x000fe400078e0239 */
[C---:B------:R-:W-:Y:S02]  /*0870*/  @P0 IMAD R9, R7.reuse, R33, R28 ;  /* 0x0000002107090224 */ /* 0x040fe400078e021c */
[----:B------:R-:W-:Y:S01]  /*0880*/  @P0 IMAD.WIDE.U32 R42, R7, R32, R42 ;  /* 0x00000020072a0225 */ /* 0x000fe200078e002a */
[----:B------:R-:W-:-:S02]  /*0890*/  @P3 IADD3 R55, R49, R55, RZ ;  /* 0x0000003731373210 */ /* 0x000fc40007ffe0ff */
[----:B0-----:R-:W-:Y:S01]  /*08a0*/  @P3 LEA R50, P5, R48, R30, 0x1 ;  /* 0x0000001e30323211 */ /* 0x001fe200078a08ff */
[----:B------:R-:W-:Y:S01]  /*08b0*/  @P0 IMAD.IADD R39, R41, 0x1, R39 ;  /* 0x0000000129270824 */ /* 0x000fe200078e0227 */
[----:B------:R-:W-:Y:S02]  /*08c0*/  @P3 LEA.HI.X R53, R34, R11, R57, 0x1, P2 ;  /* 0x0000000b22353211 */ /* 0x000fe400010f0c39 */
[----:B------:R-:W-:Y:S02]  /*08d0*/  @P0 IADD3 R7, R43, R9, RZ ;  /* 0x000000092b070210 */ /* 0x000fe40007ffe0ff */
[----:B------:R-:W-:Y:S02]  /*08e0*/  @P0 LEA R54, P2, R42, R36, 0x1 ;  /* 0x000000242a360211 */ /* 0x000fe400078408ff */
[----:B------:R-:W-:Y:S02]  /*08f0*/  @P0 LEA.HI.X R11, R40, R29, R39, 0x1, P4 ;  /* 0x0000001d280b0211 */ /* 0x000fe400020f0c27 */
[----:B------:R-:W-:-:S02]  /*0900*/  CS2R R28, SRZ ;  /* 0x00000000001c7805 */ /* 0x000fc4000001ff00 */
[----:B------:R-:W-:Y:S02]  /*0910*/  @P3 LEA.HI.X R51, R48, R31, R55, 0x1, P5 ;  /* 0x0000001f30333211 */ /* 0x000fe400028f0c37 */
[----:B------:R-:W-:Y:S02]  /*0920*/  CS2R R30, SRZ ;  /* 0x00000000001e7805 */ /* 0x000fe4000001ff00 */
[----:B------:R-:W-:Y:S02]  /*0930*/  CS2R R32, SRZ ;  /* 0x0000000000207805 */ /* 0x000fe4000001ff00 */
[----:B------:R-:W-:Y:S02]  /*0940*/  CS2R R34, SRZ ;  /* 0x0000000000227805 */ /* 0x000fe4000001ff00 */
[----:B------:R-:W-:Y:S02]  /*0950*/  @P0 LEA.HI.X R55, R42, R37, R7, 0x1, P2 ;  /* 0x000000252a370211 */ /* 0x000fe400010f0c07 */
[----:B------:R-:W-:-:S02]  /*0960*/  CS2R R36, SRZ ;  /* 0x0000000000247805 */ /* 0x000fc4000001ff00 */
[----:B------:R-:W-:Y:S02]  /*0970*/  CS2R R38, SRZ ;  /* 0x0000000000267805 */ /* 0x000fe4000001ff00 */
[----:B------:R-:W-:Y:S02]  /*0980*/  CS2R R40, SRZ ;  /* 0x0000000000287805 */ /* 0x000fe4000001ff00 */
[----:B------:R-:W-:Y:S01]  /*0990*/  CS2R R42, SRZ ;  /* 0x00000000002a7805 */ /* 0x000fe2000001ff00 */
[----:B------:R-:W2:Y:S04]  /*09a0*/  @P3 LDG.E.128 R28, desc[UR6][R52.64] ;  /* 0x00000006341c3981 */ /* 0x000ea8000c1e1d00 */
[----:B------:R-:W2:Y:S04]  /*09b0*/  @P3 LDG.E.128 R32, desc[UR6][R50.64] ;  /* 0x0000000632203981 */ /* 0x000ea8000c1e1d00 */
[----:B------:R-:W2:Y:S04]  /*09c0*/  @P0 LDG.E.128 R36, desc[UR6][R10.64] ;  /* 0x000000060a240981 */ /* 0x000ea8000c1e1d00 */
[----:B------:R0:W2:Y:S01]  /*09d0*/  @P0 LDG.E.128 R40, desc[UR6][R54.64] ;  /* 0x0000000636280981 */ /* 0x0000a2000c1e1d00 */
[----:B------:R-:W-:-:S04]  /*09e0*/  ISETP.GT.AND P0, PT, R0, 0x3f, PT ;  /* 0x0000003f0000780c */ /* 0x000fc80003f04270 */
[----:B------:R-:W-:-:S13]  /*09f0*/  ISETP.GE.OR P2, PT, R0, R3, P0 ;  /* 0x000000030000720c */ /* 0x000fda0000746670 */
[----:B0-----:R-:W-:Y:S02]  /*0a00*/  @!P2 SHF.R.S32.HI R55, RZ, 0x1f, R0 ;  /* 0x0000001fff37a819 */ /* 0x001fe40000011400 */
[----:B---3--:R-:W-:Y:S02]  /*0a10*/  LOP3.LUT R48, R16, 0xffff0000, RZ, 0xc0, !PT ;  /* 0xffff000010307812 */ /* 0x008fe400078ec0ff */
[C---:B----4-:R-:W-:Y:S01]  /*0a20*/  LOP3.LUT R7, R12.reuse, 0xffff0000, RZ, 0xc0, !PT ;  /* 0xffff00000c077812 */ /* 0x050fe200078ec0ff */
[----:B------:R-:W-:Y:S01]  /*0a30*/  IMAD.U32 R12, R12, 0x10000, RZ ;  /* 0x000100000c0c7824 */ /* 0x000fe200078e00ff */
[----:B------:R-:W-:-:S03]  /*0a40*/  SHF.L.U32 R9, R16, 0x10, RZ ;  /* 0x0000001010097819 */ /* 0x000fc600000006ff */
[----:B------:R-:W-:Y:S02]  /*0a50*/  FMUL.FTZ R51, R7, R48 ;  /* 0x0000003007337220 */ /* 0x000fe40000410000 */
[----:B------:R-:W0:Y:S01]  /*0a60*/  @!P2 LDC.64 R48, c[0x0][0x290] ;  /* 0x0000a400ff30ab82 */ /* 0x000e220000000a00 */
        /* <DEDUP_REMOVED lines=9> */
[C---:B------:R-:W-:Y:S01]  /*0b00*/  IMAD.U32 R9, R15.reuse, 0x10000, RZ ;  /* 0x000100000f097824 */ /* 0x040fe200078e00ff */
[----:B------:R-:W-:Y:S02]  /*0b10*/  LOP3.LUT R7, R15, 0xffff0000, RZ, 0xc0, !PT ;  /* 0xffff00000f077812 */ /* 0x000fe400078ec0ff */
[----:B------:R-:W-:Y:S01]  /*0b20*/  FFMA.FTZ R51, R10, R11, R13 ;  /* 0x0000000b0a337223 */ /* 0x000fe2000001000d */
[----:B------:R-:W-:Y:S01]  /*0b30*/  LOP3.LUT R10, R20, 0xffff0000, RZ, 0xc0, !PT ;  /* 0xffff0000140a7812 */ /* 0x000fe200078ec0ff */
[----:B------:R-:W1:Y:S01]  /*0b40*/  @!P2 LDC.64 R12, c[0x0][0x298] ;  /* 0x0000a600ff0cab82 */ /* 0x000e620000000a00 */
[C---:B------:R-:W-:Y:S01]  /*0b50*/  LOP3.LUT R15, R24.reuse, 0xffff0000, RZ, 0xc0, !PT ;  /* 0xffff0000180f7812 */ /* 0x040fe200078ec0ff */
[----:B------:R-:W-:Y:S01]  /*0b60*/  IMAD.U32 R11, R24, 0x10000, RZ ;  /* 0x00010000180b7824 */ /* 0x000fe200078e00ff */
[----:B------:R-:W-:-:S03]  /*0b70*/  SHF.L.U32 R20, R20, 0x10, RZ ;  /* 0x0000001014147819 */ /* 0x000fc600000006ff */
[----:B------:R-:W-:Y:S01]  /*0b80*/  FMUL.FTZ R53, R10, R15 ;  /* 0x0000000f0a357220 */ /* 0x000fe20000410000 */
[----:B0-----:R-:W-:Y:S01]  /*0b90*/  @!P2 IMAD R10, R48, UR10, RZ ;  /* 0x0000000a300aac24 */ /* 0x001fe2000f8e02ff */
[----:B------:R-:W-:Y:S02]  /*0ba0*/  LOP3.LUT R16, R14, 0xffff0000, RZ, 0xc0, !PT ;  /* 0xffff00000e107812 */ /* 0x000fe400078ec0ff */
[----:B------:R-:W-:Y:S01]  /*0bb0*/  FFMA.FTZ R50, R20, R11, R53 ;  /* 0x0000000b14327223 */ /* 0x000fe20000010035 */
[----:B------:R-:W-:Y:S02]  /*0bc0*/  @!P2 IMAD R49, R49, UR8, R10 ;  /* 0x000000083131ac24 */ /* 0x000fe4000f8e020a */
[----:B------:R-:W0:Y:S01]  /*0bd0*/  @!P2 LDC.64 R10, c[0x0][0x288] ;  /* 0x0000a200ff0aab82 */ /* 0x000e220000000a00 */
[----:B------:R-:W-:Y:S02]  /*0be0*/  @!P2 IADD3 R14, P3, R44, R0, RZ ;  /* 0x000000002c0ea210 */ /* 0x000fe40007f7e0ff */
[----:B------:R-:W-:-:S02]  /*0bf0*/  LOP3.LUT R17, R18, 0xffff0000, RZ, 0xc0, !PT ;  /* 0xffff000012117812 */ /* 0x000fc400078ec0ff */
[----:B------:R-:W-:Y:S01]  /*0c00*/  @!P2 LEA.HI.X.SX32 R15, R44, R55, 0x1, P3 ;  /* 0x000000372c0fa211 */ /* 0x000fe200018f0eff */
[----:B------:R-:W-:Y:S02]  /*0c10*/  IMAD.U32 R18, R25, 0x10000, RZ ;  /* 0x0001000019127824 */ /* 0x000fe400078e00ff */
[----:B------:R-:W-:Y:S01]  /*0c20*/  FFMA.FTZ R16, R16, R17, R51 ;  /* 0x0000001110107223 */ /* 0x000fe20000010033 */
[----:B------:R-:W-:Y:S01]  /*0c30*/  SHF.L.U32 R17, R21, 0x10, RZ ;  /* 0x0000001015117819 */ /* 0x000fe200000006ff */
[----:B------:R-:W-:Y:S01]  /*0c40*/  @!P2 IMAD.WIDE.U32 R14, R48, UR8, R14 ;  /* 0x00000008300eac25 */ /* 0x000fe2000f8e000e */
[----:B------:R-:W-:Y:S02]  /*0c50*/  SHF.L.U32 R24, R19, 0x10, RZ ;  /* 0x0000001013187819 */ /* 0x000fe400000006ff */
[----:B------:R-:W-:Y:S01]  /*0c60*/  LOP3.LUT R21, R21, 0xffff0000, RZ, 0xc0, !PT ;  /* 0xffff000015157812 */ /* 0x000fe200078ec0ff */
[----:B-1----:R-:W-:Y:S01]  /*0c70*/  @!P2 IMAD R48, R12, UR11, RZ ;  /* 0x0000000b0c30ac24 */ /* 0x002fe2000f8e02ff */
[----:B------:R-:W-:Y:S01]  /*0c80*/  LOP3.LUT R20, R25, 0xffff0000, RZ, 0xc0, !PT ;  /* 0xffff000019147812 */ /* 0x000fe200078ec0ff */
[----:B------:R-:W-:Y:S01]  /*0c90*/  FFMA.FTZ R50, R17, R18, R50 ;  /* 0x0000001211327223 */ /* 0x000fe20000010032 */
[----:B------:R-:W-:-:S02]  /*0ca0*/  @!P2 IMAD.IADD R15, R15, 0x1, R49 ;  /* 0x000000010f0fa824 */ /* 0x000fc400078e0231 */
[----:B------:R-:W-:Y:S01]  /*0cb0*/  FFMA.FTZ R24, R9, R24, R16 ;  /* 0x0000001809187223 */ /* 0x000fe20000010010 */
[----:B------:R-:W-:Y:S01]  /*0cc0*/  SHF.L.U32 R9, R22, 0x10, RZ ;  /* 0x0000001016097819 */ /* 0x000fe200000006ff */
[----:B------:R-:W-:Y:S02]  /*0cd0*/  @!P2 IMAD R17, R13, UR9, R48 ;  /* 0x000000090d11ac24 */ /* 0x000fe4000f8e0230 */
[----:B------:R-:W-:Y:S01]  /*0ce0*/  FFMA.FTZ R20, R21, R20, R50 ;  /* 0x0000001415147223 */ /* 0x000fe20000010032 */
[----:B------:R-:W-:Y:S02]  /*0cf0*/  IMAD.U32 R16, R26, 0x10000, RZ ;  /* 0x000100001a107824 */ /* 0x000fe400078e00ff */
[----:B------:R-:W-:Y:S01]  /*0d00*/  @!P2 IMAD.WIDE.U32 R12, R12, UR9, R14 ;  /* 0x000000090c0cac25 */ /* 0x000fe2000f8e000e */
[----:B------:R-:W-:-:S03]  /*0d10*/  LOP3.LUT R22, R22, 0xffff0000, RZ, 0xc0, !PT ;  /* 0xffff000016167812 */ /* 0x000fc600078ec0ff */
[----:B------:R-:W-:Y:S01]  /*0d20*/  FFMA.FTZ R9, R9, R16, R20 ;  /* 0x0000001009097223 */ /* 0x000fe20000010014 */
[----:B------:R-:W-:Y:S02]  /*0d30*/  LOP3.LUT R15, R26, 0xffff0000, RZ, 0xc0, !PT ;  /* 0xffff00001a0f7812 */ /* 0x000fe400078ec0ff */
[----:B------:R-:W-:Y:S02]  /*0d40*/  @!P2 IADD3 R13, R13, R17, RZ ;  /* 0x000000110d0da210 */ /* 0x000fe40007ffe0ff */
[----:B0-----:R-:W-:Y:S02]  /*0d50*/  @!P2 LEA R14, P3, R12, R10, 0x2 ;  /* 0x0000000a0c0ea211 */ /* 0x001fe400078610ff */
[----:B------:R-:W-:Y:S01]  /*0d60*/  LOP3.LUT R18, R19, 0xffff0000, RZ, 0xc0, !PT ;  /* 0xffff000013127812 */ /* 0x000fe200078ec0ff */
[----:B------:R-:W-:Y:S01]  /*0d70*/  FFMA.FTZ R22, R22, R15, R9 ;  /* 0x0000000f16167223 */ /* 0x000fe20000010009 */
[----:B------:R-:W-:Y:S01]  /*0d80*/  IMAD.MOV.U32 R17, RZ, RZ, 0x7f800000 ;  /* 0x7f800000ff117424 */ /* 0x000fe200078e00ff */
[----:B------:R-:W-:-:S02]  /*0d90*/  @!P2 LEA.HI.X R15, R12, R11, R13, 0x2, P3 ;  /* 0x0000000b0c0fa211 */ /* 0x000fc400018f140d */
[----:B------:R-:W-:Y:S01]  /*0da0*/  FFMA.FTZ R7, R7, R18, R24 ;  /* 0x0000001207077223 */ /* 0x000fe20000010018 */
[----:B------:R-:W-:Y:S01]  /*0db0*/  SHF.L.U32 R16, R27, 0x10, RZ ;  /* 0x000000101b107819 */ /* 0x000fe200000006ff */
[----:B------:R-:W-:Y:S01]  /*0dc0*/  IMAD.U32 R9, R23, 0x10000, RZ ;  /* 0x0001000017097824 */ /* 0x000fe200078e00ff */
[----:B------:R0:W5:Y:S01]  /*0dd0*/  @!P2 LDG.E R17, desc[UR6][R14.64] ;  /* 0x000000060e11a981 */ /* 0x000162000c1e1900 */
[----:B------:R-:W-:Y:S02]  /*0de0*/  LOP3.LUT R10, R27, 0xffff0000, RZ, 0xc0, !PT ;  /* 0xffff00001b0a7812 */ /* 0x000fe400078ec0ff */
[----:B------:R-:W-:Y:S01]  /*0df0*/  FFMA.FTZ R12, R9, R16, R22 ;  /* 0x00000010090c7223 */ /* 0x000fe20000010016 */
[C---:B--2---:R-:W-:Y:S02]  /*0e00*/  SHF.L.U32 R18, R28.reuse, 0x10, RZ ;  /* 0x000000101c127819 */ /* 0x044fe400000006ff */
[----:B------:R-:W-:Y:S02]  /*0e10*/  LOP3.LUT R28, R28, 0xffff0000, RZ, 0xc0, !PT ;  /* 0xffff00001c1c7812 */ /* 0x000fe400078ec0ff */
[----:B------:R-:W-:-:S02]  /*0e20*/  LOP3.LUT R25, R32, 0xffff0000, RZ, 0xc0, !PT ;  /* 0xffff000020197812 */ /* 0x000fc400078ec0ff */
[----:B------:R-:W-:Y:S02]  /*0e30*/  SHF.L.U32 R21, R32, 0x10, RZ ;  /* 0x0000001020157819 */ /* 0x000fe400000006ff */
[----:B0-----:R-:W-:Y:S01]  /*0e40*/  LOP3.LUT R15, R36, 0xffff0000, RZ, 0xc0, !PT ;  /* 0xffff0000240f7812 */ /* 0x001fe200078ec0ff */
[----:B------:R-:W-:Y:S01]  /*0e50*/  FMUL.FTZ R27, R28, R25 ;  /* 0x000000191c1b7220 */ /* 0x000fe20000410000 */
[C---:B------:R-:W-:Y:S01]  /*0e60*/  LOP3.LUT R20, R40.reuse, 0xffff0000, RZ, 0xc0, !PT ;  /* 0xffff000028147812 */ /* 0x040fe200078ec0ff */
[C---:B------:R-:W-:Y:S01]  /*0e70*/  IMAD.U32 R22, R33.reuse, 0x10000, RZ ;  /* 0x0001000021167824 */ /* 0x040fe200078e00ff */
[----:B------:R-:W-:Y:S01]  /*0e80*/  LOP3.LUT R24, R33, 0xffff0000, RZ, 0xc0, !PT ;  /* 0xffff000021187812 */ /* 0x000fe200078ec0ff */
[----:B------:R-:W-:Y:S01]  /*0e90*/  IMAD.U32 R25, R40, 0x10000, RZ ;  /* 0x0001000028197824 */ /* 0x000fe200078e00ff */
[----:B------:R-:W-:Y:S01]  /*0ea0*/  SHF.L.U32 R36, R36, 0x10, RZ ;  /* 0x0000001024247819 */ /* 0x000fe200000006ff */
[----:B------:R-:W-:Y:S01]  /*0eb0*/  FMUL.FTZ R33, R15, R20 ;  /* 0x000000140f217220 */ /* 0x000fe20000410000 */
[----:B------:R-:W-:-:S02]  /*0ec0*/  IMAD.U32 R19, R29, 0x10000, RZ ;  /* 0x000100001d137824 */ /* 0x000fc400078e00ff */
[----:B------:R-:W-:Y:S01]  /*0ed0*/  FFMA.FTZ R20, R18, R21, R27 ;  /* 0x0000001512147223 */ /* 0x000fe2000001001b */
[----:B------:R-:W-:Y:S01]  /*0ee0*/  SHF.L.U32 R15, R37, 0x10, RZ ;  /* 0x00000010250f7819 */ /* 0x000fe200000006ff */
[----:B------:R-:W-:Y:S02]  /*0ef0*/  IMAD.U32 R18, R41, 0x10000, RZ ;  /* 0x0001000029127824 */ /* 0x000fe400078e00ff */
[----:B------:R-:W-:Y:S01]  /*0f00*/  FFMA.FTZ R36, R36, R25, R33 ;  /* 0x0000001924247223 */ /* 0x000fe20000010021 */
[----:B------:R-:W-:Y:S01]  /*0f10*/  LOP3.LUT R29, R29, 0xffff0000, RZ, 0xc0, !PT ;  /* 0xffff00001d1d7812 */ /* 0x000fe200078ec0ff */
[----:B------:R-:W-:Y:S01]  /*0f20*/  FFMA.FTZ R22, R19, R22, R20 ;  /* 0x0000001613167223 */ /* 0x000fe20000010014 */
[----:B------:R-:W-:Y:S01]  /*0f30*/  LOP3.LUT R37, R37, 0xffff0000, RZ, 0xc0, !PT ;  /* 0xffff000025257812 */ /* 0x000fe200078ec0ff */
[----:B------:R-:W-:Y:S01]  /*0f40*/  FFMA.FTZ R36, R15, R18, R36 ;  /* 0x000000120f247223 */ /* 0x000fe20000010024 */
[----:B------:R-:W-:Y:S01]  /*0f50*/  LOP3.LUT R20, R41, 0xffff0000, RZ, 0xc0, !PT ;  /* 0xffff000029147812 */ /* 0x000fe200078ec0ff */
[----:B------:R-:W-:Y:S01]  /*0f60*/  FFMA.FTZ R22, R29, R24, R22 ;  /* 0x000000181d167223 */ /* 0x000fe20000010016 */
[----:B------:R-:W-:-:S02]  /*0f70*/  SHF.L.U32 R11, R30, 0x10, RZ ;  /* 0x000000101e0b7819 */ /* 0x000fc400000006ff */
        /* <DEDUP_REMOVED lines=8> */
[----:B------:R-:W-:Y:S02]  /*1000*/  LOP3.LUT R38, R38, 0xffff0000, RZ, 0xc0, !PT ;  /* 0xffff000026267812 */ /* 0x000fe400078ec0ff */
[----:B------:R-:W-:Y:S01]  /*1010*/  LOP3.LUT R19, R42, 0xffff0000, RZ, 0xc0, !PT ;  /* 0xffff00002a137812 */ /* 0x000fe200078ec0ff */
[----:B------:R-:W-:-:S02]  /*1020*/  IMAD.U32 R9, R31, 0x10000, RZ ;  /* 0x000100001f097824 */ /* 0x000fc400078e00ff */
        /* <DEDUP_REMOVED lines=11> */
[----:B------:R-:W-:Y:S01]  /*10e0*/  LOP3.LUT R16, R43, 0xffff0000, RZ, 0xc0, !PT ;  /* 0xffff00002b107812 */ /* 0x000fe200078ec0ff */
[----:B------:R-:W-:Y:S01]  /*10f0*/  FFMA.FTZ R12, R23, R10, R12 ;  /* 0x0000000a170c7223 */ /* 0x000fe2000001000c */
[----:B------:R-:W-:-:S03]  /*1100*/  FFMA.FTZ R30, R31, R14, R30 ;  /* 0x0000000e1f1e7223 */ /* 0x000fc6000001001e */
[----:B------:R-:W-:Y:S01]  /*1110*/  FFMA.FTZ R18, R39, R16, R18 ;  /* 0x0000001027127223 */ /* 0x000fe20000010012 */
[----:B------:R-:W0:Y:S04]  /*1120*/  SHFL.BFLY PT, R9, R12, 0x8, 0x1f ;  /* 0x0d001f000c097f89 */ /* 0x000e2800000e0000 */
[----:B------:R-:W1:Y:S04]  /*1130*/  SHFL.BFLY PT, R10, R7, 0x8, 0x1f ;  /* 0x0d001f00070a7f89 */ /* 0x000e6800000e0000 */
[----:B------:R-:W2:Y:S04]  /*1140*/  SHFL.BFLY PT, R13, R30, 0x8, 0x1f ;  /* 0x0d001f001e0d7f89 */ /* 0x000ea800000e0000 */
[----:B------:R-:W3:Y:S01]  /*1150*/  SHFL.BFLY PT, R19, R18, 0x8, 0x1f ;  /* 0x0d001f0012137f89 */ /* 0x000ee200000e0000 */
[----:B0-----:R-:W-:Y:S01]  /*1160*/  FADD.FTZ R11, R12, R9 ;  /* 0x000000090c0b7221 */ /* 0x001fe20000010000 */
[----:B-1----:R-:W-:Y:S01]  /*1170*/  FADD.FTZ R10, R7, R10 ;  /* 0x0000000a070a7221 */ /* 0x002fe20000010000 */
[----:B--2---:R-:W-:Y:S01]  /*1180*/  FADD.FTZ R15, R30, R13 ;  /* 0x0000000d1e0f7221 */ /* 0x004fe20000010000 */
[----:B---3--:R-:W-:-:S02]  /*1190*/  FADD.FTZ R20, R18, R19 ;  /* 0x0000001312147221 */ /* 0x008fc40000010000 */
        /* <DEDUP_REMOVED lines=16> */
[----:B------:R-:W0:Y:S01]  /*12a0*/  SHFL.BFLY PT, R16, R15, 0x1, 0x1f ;  /* 0x0c201f000f107f89 */ /* 0x000e2200000e0000 */
[----:B------:R-:W1:Y:S03]  /*12b0*/  LDC.64 R12, c[0x0][0x2d0] ;  /* 0x0000b400ff0c7b82 */ /* 0x000e660000000a00 */
[----:B------:R-:W2:Y:S04]  /*12c0*/  SHFL.BFLY PT, R14, R7, 0x1, 0x1f ;  /* 0x0c201f00070e7f89 */ /* 0x000ea800000e0000 */
[----:B------:R-:W3:Y:S01]  /*12d0*/  SHFL.BFLY PT, R20, R19, 0x1, 0x1f ;  /* 0x0c201f0013147f89 */ /* 0x000ee200000e0000 */
[----:B------:R-:W4:Y:S03]  /*12e0*/  LDC.64 R10, c[0x0][0x2d8] ;  /* 0x0000b600ff0a7b82 */ /* 0x000f260000000a00 */
[----:B------:R-:W3:Y:S01]  /*12f0*/  SHFL.BFLY PT, R9, R22, 0x1, 0x1f ;  /* 0x0c201f0016097f89 */ /* 0x000ee200000e0000 */
[----:B------:R-:W-:Y:S01]  /*1300*/  ISETP.NE.AND P2, PT, R5, RZ, PT ;  /* 0x000000ff0500720c */ /* 0x000fe20003f45270 */
[----:B------:R-:W-:Y:S01]  /*1310*/  BSSY B0, `(.L_x_2951) ;  /* 0x0000022000007945 */ /* 0x000fe20003800000 */
[----:B------:R-:W-:Y:S01]  /*1320*/  SHF.L.U32 R21, R0, 0x2, RZ ;  /* 0x0000000200157819 */ /* 0x000fe200000006ff */
[----:B0-----:R-:W-:Y:S01]  /*1330*/  FADD.FTZ R27, R15, R16 ;  /* 0x000000100f1b7221 */ /* 0x001fe20000010000 */
[----:B------:R-:W-:-:S02]  /*1340*/  IMAD.SHL.U32 R16, R2, 0x2000, RZ ;  /* 0x0000200002107824 */ /* 0x000fc400078e00ff */
[----:B--2---:R-:W-:Y:S01]  /*1350*/  FADD.FTZ R26, R7, R14 ;  /* 0x0000000e071a7221 */ /* 0x004fe20000010000 */
[----:B---3--:R-:W-:Y:S01]  /*1360*/  FADD.FTZ R20, R19, R20 ;  /* 0x0000001413147221 */ /* 0x008fe20000010000 */
[----:B------:R-:W-:-:S05]  /*1370*/  FADD.FTZ R9, R22, R9 ;  /* 0x0000000916097221 */ /* 0x000fca0000010000 */
[----:B------:R-:W-:Y:S05]  /*1380*/  @P2 BRA `(.L_x_2952) ;  /* 0x0000000000682947 */ /* 0x000fea0003800000 */
[----:B------:R-:W0:Y:S01]  /*1390*/  LDC.64 R22, c[0x0][0x278] ;  /* 0x00009e00ff167b82 */ /* 0x000e220000000a00 */
[----:B------:R-:W-:Y:S01]  /*13a0*/  SHF.R.S32.HI R45, RZ, 0x1f, R44 ;  /* 0x0000001fff2d7819 */ /* 0x000fe2000001142c */
[----:B------:R-:W-:Y:S01]  /*13b0*/  ULDC.64 UR12, c[0x0][0x260] ;  /* 0x00009800000c7ab9 */ /* 0x000fe20000000a00 */
[-C--:B------:R-:W-:Y:S02]  /*13c0*/  ISETP.GE.AND P4, PT, R4, R3.reuse, PT ;  /* 0x000000030400720c */ /* 0x080fe40003f86270 */
[----:B------:R-:W-:-:S03]  /*13d0*/  ISETP.GE.AND P3, PT, R6, R3, PT ;  /* 0x000000030600720c */ /* 0x000fc60003f66270 */
[----:B------:R-:W2:Y:S01]  /*13e0*/  LDC.64 R24, c[0x0][0x280] ;  /* 0x0000a000ff187b82 */ /* 0x000ea20000000a00 */
[C---:B0-----:R-:W-:Y:S02]  /*13f0*/  IMAD R18, R22.reuse, UR10, RZ ;  /* 0x0000000a16127c24 */ /* 0x041fe4000f8e02ff */
[----:B------:R-:W-:-:S04]  /*1400*/  IMAD.WIDE.U32 R14, R22, UR8, R44 ;  /* 0x00000008160e7c25 */ /* 0x000fc8000f8e002c */
[----:B------:R-:W-:Y:S02]  /*1410*/  IMAD R5, R23, UR8, R18 ;  /* 0x0000000817057c24 */ /* 0x000fe4000f8e0212 */
[----:B--2---:R-:W-:-:S03]  /*1420*/  IMAD R18, R24, UR11, RZ ;  /* 0x0000000b18127c24 */ /* 0x004fc6000f8e02ff */
        /* <DEDUP_REMOVED lines=12> */
[----:B------:R-:W-:-:S03]  /*14f0*/  FSEL R9, R9, RZ, !P2 ;  /* 0x000000ff09097208 */ /* 0x000fc60005000000 */
[----:B------:R0:W-:Y:S04]  /*1500*/  STG.E desc[UR6][R14.64+0x40], R5 ;  /* 0x000040050e007986 */ /* 0x0001e8000c101906 */
[----:B------:R0:W-:Y:S04]  /*1510*/  STG.E desc[UR6][R14.64+0x80], R7 ;  /* 0x000080070e007986 */ /* 0x0001e8000c101906 */
[----:B------:R0:W-:Y:S02]  /*1520*/  STG.E desc[UR6][R14.64+0xc0], R9 ;  /* 0x0000c0090e007986 */ /* 0x0001e4000c101906 */
.L_x_2952:
[----:B------:R-:W-:Y:S05]  /*1530*/  BSYNC B0 ;  /* 0x0000000000007941 */ /* 0x000fea0003800000 */
.L_x_2951:
[----:B------:R-:W-:Y:S01]  /*1540*/  UIADD3 UR4, UR4, 0x3f, URZ ;  /* 0x0000003f04047890 */ /* 0x000fe2000fffe03f */
[----:B0-----:R-:W-:Y:S01]  /*1550*/  SHF.R.S32.HI R3, RZ, 0x1f, R21 ;  /* 0x0000001fff037819 */ /* 0x001fe20000011415 */
[----:B-1----:R-:W-:Y:S01]  /*1560*/  IMAD R6, R12, UR10, RZ ;  /* 0x0000000a0c067c24 */ /* 0x002fe2000f8e02ff */
[C---:B------:R-:W-:Y:S01]  /*1570*/  IADD3 R4, P1, R16.reuse, R21, RZ ;  /* 0x0000001510047210 */ /* 0x040fe20007f3e0ff */
[----:B------:R-:W-:Y:S01]  /*1580*/  USHF.R.S32.HI UR5, URZ, 0x1f, UR4 ;  /* 0x0000001f3f057899 */ /* 0x000fe20008011404 */
[----:B------:R-:W-:Y:S02]  /*1590*/  BSSY B0, `(.L_x_2953) ;  /* 0x0000022000007945 */ /* 0x000fe40003800000 */
[----:B------:R-:W-:Y:S01]  /*15a0*/  LEA.HI.X.SX32 R5, R16, R3, 0x1, P1 ;  /* 0x0000000310057211 */ /* 0x000fe200008f0eff */
[----:B------:R-:W-:Y:S01]  /*15b0*/  ULEA.HI UR5, UR5, UR4, URZ, 0x6 ;  /* 0x0000000405057291 */ /* 0x000fe2000f8f303f */
[----:B------:R-:W-:-:S03]  /*15c0*/  IMAD R3, R13, UR8, R6 ;  /* 0x000000080d037c24 */ /* 0x000fc6000f8e0206 */
[----:B------:R-:W-:Y:S01]  /*15d0*/  ULOP3.LUT UR5, UR5, 0xffffffc0, URZ, 0xc0, !UPT ;  /* 0xffffffc005057892 */ /* 0x000fe2000f8ec03f */
[----:B------:R-:W-:-:S04]  /*15e0*/  IMAD.WIDE.U32 R12, R12, UR8, R4 ;  /* 0x000000080c0c7c25 */ /* 0x000fc8000f8e0004 */
[----:B------:R-:W-:Y:S01]  /*15f0*/  IMAD.IADD R13, R13, 0x1, R3 ;  /* 0x000000010d0d7824 */ /* 0x000fe200078e0203 */
[----:B------:R-:W-:Y:S01]  /*1600*/  IADD3 R3, -R44, UR5, RZ ;  /* 0x000000052c037c10 */ /* 0x000fe2000fffe1ff */
[----:B----4-:R-:W-:-:S03]  /*1610*/  IMAD R4, R10, UR11, RZ ;  /* 0x0000000b0a047c24 */ /* 0x010fc6000f8e02ff */
[----:B------:R-:W-:Y:S01]  /*1620*/  ISETP.GE.OR P0, PT, R0, R3, P0 ;  /* 0x000000030000720c */ /* 0x000fe20000706670 */
[----:B------:R-:W-:Y:S02]  /*1630*/  IMAD R9, R11, UR9, R4 ;  /* 0x000000090b097c24 */ /* 0x000fe4000f8e0204 */
[----:B------:R-:W-:-:S05]  /*1640*/  IMAD.WIDE.U32 R10, R10, UR9, R12 ;  /* 0x000000090a0a7c25 */ /* 0x000fca000f8e000c */
[----:B------:R-:W-:-:S05]  /*1650*/  IADD3 R9, R11, R9, RZ ;  /* 0x000000090b097210 */ /* 0x000fca0007ffe0ff */
[----:B------:R-:W-:Y:S05]  /*1660*/  @P0 BRA `(.L_x_2954) ;  /* 0x0000000000500947 */ /* 0x000fea0003800000 */
[----:B------:R-:W0:Y:S01]  /*1670*/  LDC.64 R12, c[0x0][0x2a8] ;  /* 0x0000aa00ff0c7b82 */ /* 0x000e220000000a00 */
[----:B------:R-:W-:Y:S01]  /*1680*/  SHF.R.S32.HI R3, RZ, 0x1f, R0 ;  /* 0x0000001fff037819 */ /* 0x000fe20000011400 */
[----:B------:R-:W-:Y:S01]  /*1690*/  ULDC.64 UR4, c[0x0][0x2a0] ;  /* 0x0000a80000047ab9 */ /* 0x000fe20000000a00 */
[----:B------:R-:W-:-:S04]  /*16a0*/  IADD3 R4, P0, R44, R0, RZ ;  /* 0x000000002c047210 */ /* 0x000fc80007f1e0ff */
[----:B------:R-:W-:Y:S01]  /*16b0*/  LEA.HI.X.SX32 R5, R44, R3, 0x1, P0 ;  /* 0x000000032c057211 */ /* 0x000fe200000f0eff */
[----:B------:R-:W1:Y:S01]  /*16c0*/  LDC.64 R14, c[0x0][0x2b0] ;  /* 0x0000ac00ff0e7b82 */ /* 0x000e620000000a00 */
[----:B-----5:R-:W-:Y:S01]  /*16d0*/  FSETP.NEU.FTZ.AND P0, PT, R17, -INF , PT ;  /* 0xff8000001100780b */ /* 0x020fe20003f1d000 */
[C---:B0-----:R-:W-:Y:S02]  /*16e0*/  IMAD R6, R12.reuse, UR10, RZ ;  /* 0x0000000a0c067c24 */ /* 0x041fe4000f8e02ff */
[----:B------:R-:W-:-:S04]  /*16f0*/  IMAD.WIDE.U32 R4, R12, UR8, R4 ;  /* 0x000000080c047c25 */ /* 0x000fc8000f8e0004 */
[----:B------:R-:W-:Y:S02]  /*1700*/  IMAD R3, R13, UR8, R6 ;  /* 0x000000080d037c24 */ /* 0x000fe4000f8e0206 */
[C---:B-1----:R-:W-:Y:S02]  /*1710*/  IMAD R6, R14.reuse, UR11, RZ ;  /* 0x0000000b0e067c24 */ /* 0x042fe4000f8e02ff */
        /* <DEDUP_REMOVED lines=9> */
.L_x_2954:
[----:B------:R-:W-:Y:S05]  /*17b0*/  BSYNC B0 ;  /* 0x0000000000007941 */ /* 0x000fea0003800000 */
.L_x_2953:
[----:B------:R-:W-:Y:S01]  /*17c0*/  ULDC.64 UR12, c[0x0][0x2e8] ;  /* 0x0000ba00000c7ab9 */ /* 0x000fe20000000a00 */
[----:B------:R-:W-:Y:S01]  /*17d0*/  ULDC.64 UR4, c[0x0][0x2b8] ;  /* 0x0000ae0000047ab9 */ /* 0x000fe20000000a00 */
[----:B------:R-:W-:Y:S02]  /*17e0*/  ISETP.NE.U32.AND P0, PT, RZ, UR12, PT ;  /* 0x0000000cff007c0c */ /* 0x000fe4000bf05070 */
[C---:B------:R-:W-:Y:S02]  /*17f0*/  LEA R4, P1, R10.reuse, UR4, 0x2 ;  /* 0x000000040a047c11 */ /* 0x040fe4000f8210ff */
        /* <DEDUP_REMOVED lines=12> */
[----:B0-----:R-:W0:Y:S08]  /*18c0*/  LDC R3, c[0x0][0x2e0] ;  /* 0x0000b800ff037b82 */ /* 0x001e300000000800 */
[----:B------:R-:W2:Y:S08]  /*18d0*/  LDC R7, c[0x0][0x220] ;  /* 0x00008800ff077b82 */ /* 0x000eb00000000800 */
[----:B-1----:R-:W1:Y:S01]  /*18e0*/  LDC.64 R4, c[0x0][0x2e8] ;  /* 0x0000ba00ff047b82 */ /* 0x002e620000000a00 */
[----:B0-----:R-:W-:-:S04]  /*18f0*/  IMAD R2, R2, R3, UR9 ;  /* 0x0000000902027e24 */ /* 0x001fc8000f8e0203 */
[----:B--2---:R-:W-:-:S04]  /*1900*/  IMAD R3, R2, R7, UR8 ;  /* 0x0000000802037e24 */ /* 0x004fc8000f8e0207 */
[----:B-1----:R-:W-:-:S05]  /*1910*/  IMAD.WIDE R2, R3, 0x4, R4 ;  /* 0x0000000403027825 */ /* 0x002fca00078e0204 */
[----:B------:R-:W-:Y:S01]  /*1920*/  STG.E desc[UR6][R2.64], RZ ;  /* 0x000000ff02007986 */ /* 0x000fe2000c101906 */
[----:B------:R-:W-:Y:S05]  /*1930*/  EXIT ;  /* 0x000000000000794d */ /* 0x000fea0003800000 */
.L_x_2955:
        /* <DEDUP_REMOVED lines=12> */
.L_x_3705:


//--------------------- .text._ZN7cutlass13device_kernelIN5flash11enable_sm90INS1_16FlashAttnBwdSm90INS1_25CollectiveMainloopBwdSm90ILi2ELi2ELi2EN4cute5tupleIJNS5_1CILi1EEES8_S8_EEENS6_IJNS7_ILi64EEENS7_ILi128EEESB_EEENS_10bfloat16_tEfNS_4arch4Sm90ELb1ELb0ELb0ELb1ELb0ELb1ELb0ELb0ELi2ELi1ELi2ELi1ELb0EEENS1_21CollectiveEpilogueBwdISC_SD_SF_Li256ELb1ELb0ELi1EEENS1_25SingleTileBwdLPTSchedulerILb1ELi128ELb0EEEEEEEEEvNT_6ParamsE --------------------------
	.section	.text._ZN7cutlass13device_kernelIN5flash11enable_sm90INS1_16FlashAttnBwdSm90INS1_25CollectiveMainloopBwdSm90ILi2ELi2ELi2EN4cute5tupleIJNS5_1CILi1EEES8_S8_EEENS6_IJNS7_ILi64EEENS7_ILi128EEESB_EEENS_10bfloat16_tEfNS_4arch4Sm90ELb1ELb0ELb0ELb1ELb0ELb1ELb0ELb0ELi2ELi1ELi2ELi1ELb0EEENS1_21CollectiveEpilogueBwdISC_SD_SF_Li256ELb1ELb0ELi1EEENS1_25SingleTileBwdLPTSchedulerILb1ELi128ELb0EEEEEEEEEvNT_6ParamsE,"ax",@progbits
	.align	128
.text._ZN7cutlass13device_kernelIN5flash11enable_sm90INS1_16FlashAttnBwdSm90INS1_25CollectiveMainloopBwdSm90ILi2ELi2ELi2EN4cute5tupleIJNS5_1CILi1EEES8_S8_EEENS6_IJNS7_ILi64EEENS7_ILi128EEESB_EEENS_10bfloat16_tEfNS_4arch4Sm90ELb1ELb0ELb0ELb1ELb0ELb1ELb0ELb0ELi2ELi1ELi2ELi1ELb0EEENS1_21CollectiveEpilogueBwdISC_SD_SF_Li256ELb1ELb0ELi1EEENS1_25SingleTileBwdLPTSchedulerILb1ELi128ELb0EEEEEEEEEvNT_6ParamsE:
        .type           _ZN7cutlass13device_kernelIN5flash11enable_sm90INS1_16FlashAttnBwdSm90INS1_25CollectiveMainloopBwdSm90ILi2ELi2ELi2EN4cute5tupleIJNS5_1CILi1EEES8_S8_EEENS6_IJNS7_ILi64EEENS7_ILi128EEESB_EEENS_10bfloat16_tEfNS_4arch4Sm90ELb1ELb0ELb0ELb1ELb0ELb1ELb0ELb0ELi2ELi1ELi2ELi1ELb0EEENS1_21CollectiveEpilogueBwdISC_SD_SF_Li256ELb1ELb0ELi1EEENS1_25SingleTileBwdLPTSchedulerILb1ELi128ELb0EEEEEEEEEvNT_6ParamsE,@function
        .size           _ZN7cutlass13device_kernelIN5flash11enable_sm90INS1_16FlashAttnBwdSm90INS1_25CollectiveMainloopBwdSm90ILi2ELi2ELi2EN4cute5tupleIJNS5_1CILi1EEES8_S8_EEENS6_IJNS7_ILi64EEENS7_ILi128EEESB_EEENS_10bfloat16_tEfNS_4arch4Sm90ELb1ELb0ELb0ELb1ELb0ELb1ELb0ELb0ELi2ELi1ELi2ELi1ELb0EEENS1_21CollectiveEpilogueBwdISC_SD_SF_Li256ELb1ELb0ELi1EEENS1_25SingleTileBwdLPTSchedulerILb1ELi128ELb0EEEEEEEEEvNT_6ParamsE,(.L_x_3706 - _ZN7cutlass13device_kernelIN5flash11enable_sm90INS1_16FlashAttnBwdSm90INS1_25CollectiveMainloopBwdSm90ILi2ELi2ELi2EN4cute5tupleIJNS5_1CILi1EEES8_S8_EEENS6_IJNS7_ILi64EEENS7_ILi128EEESB_EEENS_10bfloat16_tEfNS_4arch4Sm90ELb1ELb0ELb0ELb1ELb0ELb1ELb0ELb0ELi2ELi1ELi2ELi1ELb0EEENS1_21CollectiveEpilogueBwdISC_SD_SF_Li256ELb1ELb0ELi1EEENS1_25SingleTileBwdLPTSchedulerILb1ELi128ELb0EEEEEEEEEvNT_6ParamsE)
        .other          _ZN7cutlass13device_kernelIN5flash11enable_sm90INS1_16FlashAttnBwdSm90INS1_25CollectiveMainloopBwdSm90ILi2ELi2ELi2EN4cute5tupleIJNS5_1CILi1EEES8_S8_EEENS6_IJNS7_ILi64EEENS7_ILi128EEESB_EEENS_10bfloat16_tEfNS_4arch4Sm90ELb1ELb0ELb0ELb1ELb0ELb1ELb0ELb0ELi2ELi1ELi2ELi1ELb0EEENS1_21CollectiveEpilogueBwdISC_SD_SF_Li256ELb1ELb0ELi1EEENS1_25SingleTileBwdLPTSchedulerILb1ELi128ELb0EEEEEEEEEvNT_6ParamsE,@"STO_CUDA_ENTRY STV_DEFAULT"
_ZN7cutlass13device_kernelIN5flash11enable_sm90INS1_16FlashAttnBwdSm90INS1_25CollectiveMainloopBwdSm90ILi2ELi2ELi2EN4cute5tupleIJNS5_1CILi1EEES8_S8_EEENS6_IJNS7_ILi64EEENS7_ILi128EEESB_EEENS_10bfloat16_tEfNS_4arch4Sm90ELb1ELb0ELb0ELb1ELb0ELb1ELb0ELb0ELi2ELi1ELi2ELi1ELb0EEENS1_21CollectiveEpilogueBwdISC_SD_SF_Li256ELb1ELb0ELi1EEENS1_25SingleTileBwdLPTSchedulerILb1ELi128ELb0EEEEEEEEEvNT_6ParamsE:
        /* <DEDUP_REMOVED lines=24> */
.L_x_2957:
[----:B------:R-:W-:Y:S05]  /*0180*/  BSYNC B0 ;  /* 0x0000000000007941 */ /* 0x000fea0003800000 */
.L_x_2956:
        /* <DEDUP_REMOVED lines=37> */
.L_x_2958:
        /* <DEDUP_REMOVED lines=22> */
.L_x_2959:
[----:B------:R-:W-:Y:S01]  /*0540*/  PLOP3.LUT P0, PT, PT, PT, UP0, 0x80, 0x0 ;  /* 0x000000000000781c */ /* 0x000fe20003f0f008 */
[----:B------:R-:W-:Y:S01]  /*0550*/  NOP ;  /* 0x0000000000007918 */ /* 0x000fe20000000000 */
[----:B------:R-:W-:Y:S01]  /*0560*/  ULDC.64 UR46, c[0x0][0x208] ;  /* 0x00008200002e7ab9 */ /* 0x000fe20000000a00 */
[----:B------:R-:W-:Y:S01]  /*0570*/  BSSY B6, `(.L_x_2960) ;  /* 0x0000b72000067945 */ /* 0x000fe20003800000 */
[----:B-12-4-:R-:W-:Y:S09]  /*0580*/  BAR.SYNC.DEFER_BLOCKING 0x0 ;  /* 0x0000000000007b1d */ /* 0x016ff20000010000 */
[----:B------:R-:W-:Y:S05]  /*0590*/  @!P0 BRA `(.L_x_2961) ;  /* 0x0000007800048947 */ /* 0x000fea0003800000 */
.L_x_2962:
        /* <DEDUP_REMOVED lines=32> */
.L_x_2963:
[----:B------:R-:W-:Y:S01]  /*07a0*/  ULDC UR7, c[0x0][0x8c4] ;  /* 0x0002310000077ab9 */ /* 0x000fe20000000800 */
[----:B------:R-:W-:Y:S01]  /*07b0*/  UMOV UR36, UR10 ;  /* 0x0000000a00247c82 */ /* 0x000fe20008000000 */
[----:B------:R-:W-:-:S11]  /*07c0*/  UISETP.NE.AND UP0, UPT, UR7, 0x1, UPT ;  /* 0x000000010700788c */ /* 0x000fd6000bf05270 */
[----:B------:R-:W-:Y:S02]  /*07d0*/  @UP0 ULDC.64 UR8, c[0x0][0x8c8] ;  /* 0x0002320000080ab9 */ /* 0x000fe40000000a00 */
[----:B------:R-:W-:-:S04]  /*07e0*/  UIMAD.WIDE.U32 UR4, UR10, UR8, URZ ;  /* 0x000000080a0472a5 */ /* 0x000fc8000f8e003f */
[----:B------:R-:W-:-:S04]  /*07f0*/  @UP0 USHF.R.U32.HI UR36, URZ, UR9, UR5 ;  /* 0x000000093f240299 */ /* 0x000fc80008011605 */
[----:B------:R-:W-:-:S12]  /*0800*/  UIMAD UR4, UR36, UR7, URZ ;  /* 0x00000007240472a4 */ /* 0x000fd8000f8e023f */
.L_x_2964:
        /* <DEDUP_REMOVED lines=9> */
[----:B------:R-:W-:-:S03]  /*08a0*/  @UP0 USHF.R.U32.HI UR39, URZ, UR7, UR5 ;  /* 0x000000073f270299 */ /* 0x000fc60008011605 */
[----:B------:R-:W-:Y:S02]  /*08b0*/  ULDC.64 UR4, c[0x0][0x8f8] ;  /* 0x00023e0000047ab9 */ /* 0x000fe40000000a00 */
[----:B------:R-:W-:Y:S01]  /*08c0*/  ISETP.NE.U32.AND P0, PT, RZ, UR4, PT ;  /* 0x00000004ff007c0c */ /* 0x000fe2000bf05070 */
[----:B------:R-:W-:-:S03]  /*08d0*/  UIADD3 UR4, -UR39, URZ, URZ ;  /* 0x0000003f27047290 */ /* 0x000fc6000fffe13f */
[----:B------:R-:W-:Y:S01]  /*08e0*/  ISETP.NE.AND.EX P0, PT, RZ, UR5, PT, P0 ;  /* 0x00000005ff007c0c */ /* 0x000fe2000bf05300 */
[----:B------:R-:W-:-:S12]  /*08f0*/  UIMAD UR37, UR37, UR4, UR6 ;  /* 0x00000004252572a4 */ /* 0x000fd8000f8e0206 */
        /* <DEDUP_REMOVED lines=8> */
.L_x_2965:
        /* <DEDUP_REMOVED lines=14> */
.L_x_2967:
[----:B------:R-:W-:-:S05]  /*0a60*/  ULDC UR4, c[0x0][0x8ec] ;  /* 0x00023b0000047ab9 */ /* 0x000fca0000000800 */
.L_x_2966:
[----:B------:R-:W-:-:S04]  /*0a70*/  UIADD3 UR4, UR4, 0x7f, URZ ;  /* 0x0000007f04047890 */ /* 0x000fc8000fffe03f */
[----:B------:R-:W-:-:S04]  /*0a80*/  USHF.R.S32.HI UR5, URZ, 0x1f, UR4 ;  /* 0x0000001f3f057899 */ /* 0x000fc80008011404 */
[----:B------:R-:W-:-:S04]  /*0a90*/  ULEA.HI UR5, UR5, UR4, URZ, 0x7 ;  /* 0x0000000405057291 */ /* 0x000fc8000f8f383f */
[----:B------:R-:W-:-:S04]  /*0aa0*/  USHF.R.S32.HI UR5, URZ, 0x7, UR5 ;  /* 0x000000073f057899 */ /* 0x000fc80008011405 */
[----:B------:R-:W-:-:S04]  /*0ab0*/  UISETP.GE.AND UP0, UPT, UR36, UR5, UPT ;  /* 0x000000052400728c */ /* 0x000fc8000bf06270 */
[----:B------:R-:W-:-:S06]  /*0ac0*/  USEL UR39, UR39, 0xffffffff, !UP0 ;  /* 0xffffffff27277887 */ /* 0x000fcc000c000000 */
[----:B------:R-:W-:-:S13]  /*0ad0*/  ISETP.LE.AND P0, PT, RZ, UR39, PT ;  /* 0x00000027ff007c0c */ /* 0x000fda000bf03270 */
[----:B------:R-:W-:Y:S05]  /*0ae0*/  @!P0 BRA `(.L_x_2968) ;  /* 0x000000b000688947 */ /* 0x000fea0003800000 */
[----:B------:R-:W-:Y:S01]  /*0af0*/  ULDC.64 UR4, c[0x0][0x780] ;  /* 0x0001e00000047ab9 */ /* 0x000fe20000000a00 */
[----:B------:R-:W-:Y:S01]  /*0b00*/  USHF.R.S32.HI UR40, URZ, 0x1f, UR37 ;  /* 0x0000001f3f287899 */ /* 0x000fe20008011425 */
[----:B------:R-:W-:Y:S01]  /*0b10*/  ISETP.NE.U32.AND P0, PT, RZ, UR4, PT ;  /* 0x00000004ff007c0c */ /* 0x000fe2000bf05070 */
[----:B------:R-:W-:-:S03]  /*0b20*/  ULDC UR41, c[0x0][0x290] ;  /* 0x0000a40000297ab9 */ /* 0x000fc60000000800 */
        /* <DEDUP_REMOVED lines=9> */
.L_x_2969:
        /* <DEDUP_REMOVED lines=14> */
.L_x_2970:
        /* <DEDUP_REMOVED lines=11> */
.L_x_2971:
        /* <DEDUP_REMOVED lines=13> */
.L_x_2972:
[----:B------:R-:W-:Y:S01]  /*0e20*/  UIADD3 UR5, UR42, -UR41, URZ ;  /* 0x800000292a057290 */ /* 0x000fe2000fffe03f */
[----:B------:R-:W-:Y:S01]  /*0e30*/  PLOP3.LUT P0, PT, PT, PT, PT, 0x80, 0x0 ;  /* 0x000000000000781c */ /* 0x000fe20003f0f070 */
[----:B------:R-:W-:Y:S01]  /*0e40*/  ULDC UR6, c[0x0][0x74c] ;  /* 0x0001d30000067ab9 */ /* 0x000fe20000000800 */
[----:B------:R-:W-:Y:S01]  /*0e50*/  UIADD3 UR4, UR42, 0x3f, URZ ;  /* 0x0000003f2a047890 */ /* 0x000fe2000fffe03f */
[----:B------:R-:W-:Y:S01]  /*0e60*/  CS2R R86, SRZ ;  /* 0x0000000000567805 */ /* 0x000fe2000001ff00 */
[----:B------:R-:W-:Y:S01]  /*0e70*/  ULEA UR5, UR36, UR5, 0x7 ;  /* 0x0000000524057291 */ /* 0x000fe2000f8e383f */
[----:B------:R-:W-:Y:S02]  /*0e80*/  CS2R R84, SRZ ;  /* 0x0000000000547805 */ /* 0x000fe4000001ff00 */
[----:B------:R-:W-:Y:S02]  /*0e90*/  CS2R R82, SRZ ;  /* 0x0000000000527805 */ /* 0x000fe4000001ff00 */
[----:B------:R-:W-:Y:S01]  /*0ea0*/  CS2R R80, SRZ ;  /* 0x0000000000507805 */ /* 0x000fe2000001ff00 */
[----:B------:R-:W-:Y:S01]  /*0eb0*/  UIADD3 UR5, UR5, -UR6, URZ ;  /* 0x8000000605057290 */ /* 0x000fe2000fffe03f */
[----:B------:R-:W-:-:S02]  /*0ec0*/  CS2R R78, SRZ ;  /* 0x00000000004e7805 */ /* 0x000fc4000001ff00 */
[----:B------:R-:W-:Y:S02]  /*0ed0*/  CS2R R76, SRZ ;  /* 0x00000000004c7805 */ /* 0x000fe4000001ff00 */
[----:B------:R-:W-:Y:S01]  /*0ee0*/  CS2R R74, SRZ ;  /* 0x00000000004a7805 */ /* 0x000fe2000001ff00 */
[----:B------:R-:W-:Y:S01]  /*0ef0*/  USHF.R.S32.HI UR6, URZ, 0x1f, UR5 ;  /* 0x0000001f3f067899 */ /* 0x000fe20008011405 */
[----:B------:R-:W-:Y:S02]  /*0f00*/  CS2R R72, SRZ ;  /* 0x0000000000487805 */ /* 0x000fe4000001ff00 */
        /* <DEDUP_REMOVED lines=24> */
[----:B------:R-:W-:Y:S01]  /*1090*/  PLOP3.LUT P1, PT, PT, PT, UP0, 0x80, 0x0 ;  /* 0x000000000000781c */ /* 0x000fe20003f2f008 */
[----:B------:R-:W-:Y:S01]  /*10a0*/  IMAD.MOV.U32 R12, RZ, RZ, RZ ;  /* 0x000000ffff0c7224 */ /* 0x000fe200078e00ff */
[----:B------:R-:W-:Y:S02]  /*10b0*/  CS2R R10, SRZ ;  /* 0x00000000000a7805 */ /* 0x000fe4000001ff00 */
[----:B------:R-:W-:Y:S02]  /*10c0*/  CS2R R36, SRZ ;  /* 0x0000000000247805 */ /* 0x000fe4000001ff00 */
[----:B------:R-:W-:Y:S02]  /*10d0*/  CS2R R8, SRZ ;  /* 0x0000000000087805 */ /* 0x000fe4000001ff00 */
[----:B------:R-:W-:-:S02]  /*10e0*/  CS2R R32, SRZ ;  /* 0x0000000000207805 */ /* 0x000fc4000001ff00 */
[----:B------:R-:W-:Y:S01]  /*10f0*/  CS2R R6, SRZ ;  /* 0x0000000000067805 */ /* 0x000fe2000001ff00 */
[----:B------:R-:W-:Y:S01]  /*1100*/  IMAD.MOV.U32 R29, RZ, RZ, RZ ;  /* 0x000000ffff1d7224 */ /* 0x000fe200078e00ff */
[----:B------:R-:W-:Y:S01]  /*1110*/  CS2R R4, SRZ ;  /* 0x0000000000047805 */ /* 0x000fe2000001ff00 */
[----:B------:R-:W-:Y:S01]  /*1120*/  IMAD.MOV.U32 R2, RZ, RZ, RZ ;  /* 0x000000ffff027224 */ /* 0x000fe200078e00ff */
[----:B------:R-:W-:Y:S01]  /*1130*/  CS2R R150, SRZ ;  /* 0x0000000000967805 */ /* 0x000fe2000001ff00 */
[----:B------:R-:W-:Y:S01]  /*1140*/  IMAD.MOV.U32 R25, RZ, RZ, RZ ;  /* 0x000000ffff197224 */ /* 0x000fe200078e00ff */
        /* <DEDUP_REMOVED lines=52> */
.L_x_2975:
        /* <DEDUP_REMOVED lines=15> */
.L_x_2974:
        /* <DEDUP_REMOVED lines=22> */
.L_x_2977:
        /* <DEDUP_REMOVED lines=15> */
.L_x_2976:
        /* <DEDUP_REMOVED lines=8> */
.L_x_3122:
        /* <DEDUP_REMOVED lines=15> */
.L_x_2979:
[----:B------:R-:W-:Y:S01]  /*1940*/  SHF.R.S32.HI R8, RZ, 0x4, R3 ;  /* 0x00000004ff087819 */ /* 0x000fe20000011403 */
[----:B------:R-:W-:Y:S01]  /*1950*/  UIMAD UR4, UR36, -0x80, UR41 ;  /* 0xffffff80240478a4 */ /* 0x000fe2000f8e0229 */
[----:B------:R-:W-:Y:S01]  /*1960*/  SHF.R.S32.HI R0, RZ, 0x1f, R5 ;  /* 0x0000001fff007819 */ /* 0x000fe20000011405 */
[----:B------:R-:W-:Y:S01]  /*1970*/  IMAD.U32 R231, RZ, RZ, UR38 ;  /* 0x00000026ffe77e24 */ /* 0x000fe2000f8e00ff */
[----:B---3--:R-:W-:Y:S02]  /*1980*/  LOP3.LUT R9, R7, 0x8, R2, 0xf8, !PT ;  /* 0x0000000807097812 */ /* 0x008fe400078ef802 */
[----:B------:R-:W-:Y:S02]  /*1990*/  CS2R R86, SRZ ;  /* 0x0000000000567805 */ /* 0x000fe4000001ff00 */
[----:B------:R-:W-:Y:S01]  /*19a0*/  LEA.HI R3, R3, R8, RZ, 0x1 ;  /* 0x0000000803037211 */ /* 0x000fe200078f08ff */
[----:B------:R-:W-:Y:S01]  /*19b0*/  IMAD.U32 R15, RZ, RZ, UR4 ;  /* 0x00000004ff0f7e24 */ /* 0x000fe2000f8e00ff */
[----:B------:R-:W-:-:S02]  /*19c0*/  LEA.HI R2, R0, R5, RZ, 0x2 ;  /* 0x0000000500027211 */ /* 0x000fc400078f10ff */
[----:B------:R-:W-:Y:S02]  /*19d0*/  CS2R R84, SRZ ;  /* 0x0000000000547805 */ /* 0x000fe4000001ff00 */
[----:B------:R-:W-:Y:S02]  /*19e0*/  LEA.HI R0, R0, R5, RZ, 0x5 ;  /* 0x0000000500007211 */ /* 0x000fe400078f28ff */
[----:B------:R-:W-:Y:S02]  /*19f0*/  CS2R R82, SRZ ;  /* 0x0000000000527805 */ /* 0x000fe4000001ff00 */
[----:B------:R-:W-:Y:S02]  /*1a00*/  SHF.R.U32.HI R4, RZ, 0x3, R4 ;  /* 0x00000003ff047819 */ /* 0x000fe40000011604 */
[----:B------:R-:W-:Y:S02]  /*1a10*/  CS2R R80, SRZ ;  /* 0x0000000000507805 */ /* 0x000fe4000001ff00 */
[----:B------:R-:W-:-:S02]  /*1a20*/  LEA.HI R7, R13, R13, RZ, 0x1 ;  /* 0x0000000d0d077211 */ /* 0x000fc400078f08ff */
[----:B------:R-:W-:Y:S02]  /*1a30*/  CS2R R78, SRZ ;  /* 0x00000000004e7805 */ /* 0x000fe4000001ff00 */
[----:B------:R-:W-:Y:S02]  /*1a40*/  LOP3.LUT R11, R3, 0x7ffffe, RZ, 0xc0, !PT ;  /* 0x007ffffe030b7812 */ /* 0x000fe400078ec0ff */
[----:B------:R-:W-:Y:S02]  /*1a50*/  CS2R R76, SRZ ;  /* 0x00000000004c7805 */ /* 0x000fe4000001ff00 */
[--C-:B------:R-:W-:Y:S02]  /*1a60*/  SHF.R.S32.HI R6, RZ, 0x2, R2.reuse ;  /* 0x00000002ff067819 */ /* 0x100fe40000011402 */
[----:B------:R-:W-:Y:S02]  /*1a70*/  CS2R R74, SRZ ;  /* 0x00000000004a7805 */ /* 0x000fe4000001ff00 */
[----:B------:R-:W-:Y:S01]  /*1a80*/  SHF.R.S32.HI R3, RZ, 0x1f, R2 ;  /* 0x0000001fff037819 */ /* 0x000fe20000011402 */
[----:B------:R-:W-:Y:S01]  /*1a90*/  IMAD.IADD R11, R8, 0x1, -R11 ;  /* 0x00000001080b7824 */ /* 0x000fe200078e0a0b */
[----:B------:R-:W-:-:S02]  /*1aa0*/  SHF.R.S32.HI R0, RZ, 0x5, R0 ;  /* 0x00000005ff007819 */ /* 0x000fc40000011400 */
[----:B------:R-:W-:Y:S02]  /*1ab0*/  CS2R R72, SRZ ;  /* 0x0000000000487805 */ /* 0x000fe4000001ff00 */
[----:B------:R-:W-:Y:S02]  /*1ac0*/  LOP3.LUT R229, R9, R4, RZ, 0x3c, !PT ;  /* 0x0000000409e57212 */ /* 0x000fe400078e3cff */
[----:B------:R-:W-:Y:S02]  /*1ad0*/  CS2R R70, SRZ ;  /* 0x0000000000467805 */ /* 0x000fe4000001ff00 */
[----:B------:R-:W-:Y:S01]  /*1ae0*/  LOP3.LUT R4, R7, 0xfffffffe, RZ, 0xc0, !PT ;  /* 0xfffffffe07047812 */ /* 0x000fe200078ec0ff */
[----:B------:R-:W-:Y:S01]  /*1af0*/  IMAD R9, R0, -0x10, R15 ;  /* 0xfffffff000097824 */ /* 0x000fe200078e020f */
[----:B------:R-:W-:Y:S02]  /*1b00*/  LEA.HI R3, R3, R6, RZ, 0x3 ;  /* 0x0000000603037211 */ /* 0x000fe400078f18ff */
[----:B------:R-:W-:-:S02]  /*1b10*/  CS2R R68, SRZ ;  /* 0x0000000000447805 */ /* 0x000fc4000001ff00 */
[----:B--2---:R-:W-:Y:S01]  /*1b20*/  LEA.HI R0, R14, R14, RZ, 0x1 ;  /* 0x0000000e0e007211 */ /* 0x004fe200078f08ff */
[----:B------:R-:W-:Y:S01]  /*1b30*/  IMAD.IADD R8, R13, 0x1, -R4 ;  /* 0x000000010d087824 */ /* 0x000fe200078e0a04 */
[----:B------:R-:W-:Y:S01]  /*1b40*/  LOP3.LUT R7, R3, 0xfffffff8, RZ, 0xc0, !PT ;  /* 0xfffffff803077812 */ /* 0x000fe200078ec0ff */
[----:B------:R-:W-:Y:S01]  /*1b50*/  IMAD.SHL.U32 R4, R13, 0x1000, RZ ;  /* 0x000010000d047824 */ /* 0x000fe200078e00ff */
[----:B------:R-:W-:Y:S02]  /*1b60*/  LOP3.LUT R2, R2, 0xfffffffc, RZ, 0xc0, !PT ;  /* 0xfffffffc02027812 */ /* 0x000fe400078ec0ff */
        /* <DEDUP_REMOVED lines=65> */
[----:B------:R-:W-:Y:S02]  /*1f80*/  IMAD R2, R9, 0x4, R228 ;  /* 0x0000000409027824 */ /* 0x000fe400078e02e4 */
[----:B------:R-:W-:-:S07]  /*1f90*/  IMAD.SHL.U32 R227, R227, 0x2, RZ ;  /* 0x00000002e3e37824 */ /* 0x000fce00078e00ff */
.L_x_2991:
[----:B------:R-:W-:-:S13]  /*1fa0*/  ISETP.NE.AND P0, PT, R231, 0x3, PT ;  /* 0x00000003e700780c */ /* 0x000fda0003f05270 */
[----:B------:R-:W-:Y:S05]  /*1fb0*/  @!P0 BRA `(.L_x_2981) ;  /* 0x0000000000048947 */ /* 0x000fea0003800000 */
[----:B------:R-:W-:Y:S01]  /*1fc0*/  BPT.TRAP 0x1 ;  /* 0x000000040000795c */ /* 0x000fe20000300000 */
.L_x_2981:
[----:B------:R-:W-:Y:S01]  /*1fd0*/  IMAD R0, R3, 0x8, R228 ;  /* 0x0000000803007824 */ /* 0x000fe200078e02e4 */
[----:B------:R-:W-:-:S04]  /*1fe0*/  SHF.L.U32 R9, R4, 0x1f, RZ ;  /* 0x0000001f04097819 */ /* 0x000fc800000006ff */
[----:B------:R2:W3:Y:S01]  /*1ff0*/  SYNCS.PHASECHK.TRANS64.TRYWAIT P1, [R0+URZ+0x30810], R9 ;  /* 0x03081009000075a7 */ /* 0x0004e2000802017f */
[----:B------:R-:W-:Y:S05]  /*2000*/  @!P0 BRA `(.L_x_2982) ;  /* 0x0000000000048947 */ /* 0x000fea0003800000 */
[----:B------:R-:W-:Y:S01]  /*2010*/  BPT.TRAP 0x1 ;  /* 0x000000040000795c */ /* 0x000fe20000300000 */
.L_x_2982:
[----:B---3--:R-:W-:Y:S05]  /*2020*/  @P1 BRA `(.L_x_2983) ;  /* 0x0000000000081947 */ /* 0x008fea0003800000 */
[----:B------:R-:W3:Y:S02]  /*2030*/  SYNCS.PHASECHK.TRANS64.TRYWAIT P1, [R0+URZ+0x30810], R9 ;  /* 0x03081009000075a7 */ /* 0x000ee4000802017f */
[----:B---3--:R-:W-:Y:S05]  /*2040*/  @!P1 BRA `(.L_x_2984) ;  /* 0x0000009c00489947 */ /* 0x008fea0003800000 */
.L_x_2983:
        /* <DEDUP_REMOVED lines=81> */
.L_x_2985:
[----:B------:R1:W1:Y:S01]  /*2560*/  SYNCS.PHASECHK.TRANS64.TRYWAIT P1, [R0+URZ+0x30830], R9 ;  /* 0x03083009000075a7 */ /* 0x000262000802017f */
[----:B------:R-:W-:Y:S05]  /*2570*/  @!P0 BRA `(.L_x_2986) ;  /* 0x0000000000048947 */ /* 0x000fea0003800000 */
[----:B------:R-:W-:Y:S01]  /*2580*/  BPT.TRAP 0x1 ;  /* 0x000000040000795c */ /* 0x000fe20000300000 */
.L_x_2986:
[----:B------:R-:W-:-:S05]  /*2590*/  VIADD R6, R228, 0x20000 ;  /* 0x00020000e4067836 */ /* 0x000fca0000000000 */
[----:B------:R-:W-:-:S04]  /*25a0*/  SHF.R.U32.HI R6, RZ, 0x4, R6 ;  /* 0x00000004ff067819 */ /* 0x000fc80000011606 */
[----:B------:R-:W-:-:S04]  /*25b0*/  LOP3.LUT R225, R6, 0x3fff, RZ, 0xc0, !PT ;  /* 0x00003fff06e17812 */ /* 0x000fc800078ec0ff */
[----:B------:R-:W-:Y:S01]  /*25c0*/  LOP3.LUT R6, R225, 0x10000, RZ, 0xfc, !PT ;  /* 0x00010000e1067812 */ /* 0x000fe200078efcff */
[----:B-1----:R-:W-:Y:S06]  /*25d0*/  @P1 BRA `(.L_x_2987) ;  /* 0x0000000000081947 */ /* 0x002fec0003800000 */
[----:B------:R-:W1:Y:S02]  /*25e0*/  SYNCS.PHASECHK.TRANS64.TRYWAIT P1, [R0+URZ+0x30830], R9 ;  /* 0x03083009000075a7 */ /* 0x000e64000802017f */
[----:B-1----:R-:W-:Y:S05]  /*25f0*/  @!P1 BRA `(.L_x_2988) ;  /* 0x0000009400f09947 */ /* 0x002fea0003800000 */
.L_x_2987:
        /* <DEDUP_REMOVED lines=312> */
[----:B------:R-:W-:Y:S01]  /*3980*/  R2UR UR7, R7 ;  /* 0x00000000070772ca */ /* 0x000fe200000e0000 */
[----:B------:R-:W-:Y:S01]  /*3990*/  UIADD3 UR6, UR6, 0x180, URZ ;  /* 0x0000018006067890 */ /* 0x000fe2000fffe03f */
[----:B------:R-:W-:-:S04]  /*39a0*/  LOP3.LUT R6, R6, 0x3fff, RZ, 0xc0, !PT ;  /* 0x00003fff06067812 */ /* 0x000fc800078ec0ff */
[----:B------:R-:W-:-:S05]  /*39b0*/  LOP3.LUT R6, R6, 0x10000, RZ, 0xfc, !PT ;  /* 0x0001000006067812 */ /* 0x000fca00078efcff */
[----:B------:R-:W-:Y:S02]  /*39c0*/  IMAD R6, R3, 0x400, R6 ;  /* 0x0000040003067824 */ /* 0x000fe400078e0206 */
[----:B------:R-:W-:-:S03]  /*39d0*/  USHF.R.U32.HI UR7, URZ, 0x4, UR7 ;  /* 0x000000043f077899 */ /* 0x000fc60008011607 */
[----:B------:R-:W-:Y:S01]  /*39e0*/  R2UR UR5, R6 ;  /* 0x00000000060572ca */ /* 0x000fe200000e0000 */
[----:B------:R-:W-:-:S03]  /*39f0*/  ULOP3.LUT UR12, UR7, 0x3fff, URZ, 0xc0, !UPT ;  /* 0x00003fff070c7892 */ /* 0x000fc6000f8ec03f */
[----:B------:R-:W-:Y:S01]  /*3a00*/  UMOV UR7, 0x40000040 ;  /* 0x4000004000077882 */ /* 0x000fe20000000000 */
        /* <DEDUP_REMOVED lines=84> */
.L_x_2989:
        /* <DEDUP_REMOVED lines=49> */
.L_x_2990:
        /* <DEDUP_REMOVED lines=78> */
.L_x_2973:
        /* <DEDUP_REMOVED lines=8> */
[----:B------:R-:W-:Y:S01]  /*47c0*/  F2FP.BF16.F32.PACK_AB R90, R93, R92 ;  /* 0x0000005c5d5a723e */ /* 0x000fe200000010ff */
[----:B------:R-:W-:Y:S01]  /*47d0*/  ULDC.64 UR8, c[0x0][0x878] ;  /* 0x00021e0000087ab9 */ /* 0x000fe20000000a00 */
[----:B------:R-:W-:Y:S01]  /*47e0*/  F2FP.BF16.F32.PACK_AB R91, R95, R94 ;  /* 0x0000005e5f5b723e */ /* 0x000fe200000010ff */
[----:B------:R-:W-:Y:S01]  /*47f0*/  UISETP.NE.U32.AND UP1, UPT, UR8, URZ, UPT ;  /* 0x0000003f0800728c */ /* 0x000fe2000bf25070 */
[----:B------:R-:W-:Y:S02]  /*4800*/  F2FP.BF16.F32.PACK_AB R97, R99, R98 ;  /* 0x000000626361723e */ /* 0x000fe400000010ff */
[----:B------:R-:W-:Y:S01]  /*4810*/  F2FP.BF16.F32.PACK_AB R104, R105, R104 ;  /* 0x000000686968723e */ /* 0x000fe200000010ff */
[----:B------:R-:W-:Y:S01]  /*4820*/  UISETP.NE.AND.EX UP1, UPT, UR9, URZ, UPT, UP1 ;  /* 0x0000003f0900728c */ /* 0x000fe2000bf25310 */
[----:B------:R-:W-:-:S02]  /*4830*/  F2FP.BF16.F32.PACK_AB R98, R101, R100 ;  /* 0x000000646562723e */ /* 0x000fc400000010ff */
        /* <DEDUP_REMOVED lines=94> */
[----:B-1----:R-:W-:Y:S01]  /*4e20*/  IMAD.U32 R4, RZ, RZ, UR4 ;  /* 0x00000004ff047e24 */ /* 0x002fe2000f8e00ff */
[----:B------:R-:W-:Y:S01]  /*4e30*/  F2FP.BF16.F32.PACK_AB R65, R67, R66 ;  /* 0x000000424341723e */ /* 0x000fe200000010ff */
[----:B------:R-:W-:Y:S01]  /*4e40*/  IMAD.U32 R5, RZ, RZ, UR5 ;  /* 0x00000005ff057e24 */ /* 0x000fe2000f8e00ff */
[----:B------:R-:W-:Y:S01]  /*4e50*/  F2FP.BF16.F32.PACK_AB R72, R73, R72 ;  /* 0x000000484948723e */ /* 0x000fe200000010ff */
[----:B------:R3:W-:Y:S01]  /*4e60*/  STSM.16.M88.4 [R15+0x4000], R56 ;  /* 0x004000380f007844 */ /* 0x0007e20000000200 */
[----:B------:R-:W-:Y:S01]  /*4e70*/  F2FP.BF16.F32.PACK_AB R66, R69, R68 ;  /* 0x000000444542723e */ /* 0x000fe200000010ff */
[----:B------:R-:W-:Y:S01]  /*4e80*/  @UP1 ULDC.64 UR4, c[0x0][0x878] ;  /* 0x00021e0000041ab9 */ /* 0x000fe20000000a00 */
        /* <DEDUP_REMOVED lines=10> */
[----:B------:R-:W-:-:S03]  /*4f30*/  PLOP3.LUT P0, PT, PT, PT, UP0, 0x80, 0x0 ;  /* 0x000000000000781c */ /* 0x000fc60003f0f008 */
[----:B------:R3:W-:Y:S01]  /*4f40*/  STSM.16.M88.4 [R17+-0x4000], R80 ;  /* 0xffc0005011007844 */ /* 0x0007e20000000200 */
[----:B------:R-:W-:Y:S01]  /*4f50*/  BAR.SYNC.DEFER_BLOCKING 0x1, 0x100 ;  /* 0x0044000000007b1d */ /* 0x000fe20000010000 */
[----:B------:R-:W-:Y:S01]  /*4f60*/  PLOP3.LUT P1, PT, PT, PT, UP1, 0x80, 0x0 ;  /* 0x000000000000781c */ /* 0x000fe20003f2f018 */
[----:B------:R-:W-:-:S06]  /*4f70*/  @UP1 UIMAD.WIDE UR4, UR39, 0x4, UR4 ;  /* 0x00000004270418a5 */ /* 0x000fcc000f8e0204 */
[----:B------:R-:W-:Y:S01]  /*4f80*/  IMAD.U32 R6, RZ, RZ, UR4 ;  /* 0x00000004ff067e24 */ /* 0x000fe2000f8e00ff */
[----:B--2---:R-:W2:Y:S01]  /*4f90*/  @P0 LDG.E R9, desc[UR46][R4.64] ;  /* 0x0000002e04090981 */ /* 0x004ea2000c1e1900 */
[----:B------:R-:W-:-:S05]  /*4fa0*/  IMAD.U32 R7, RZ, RZ, UR5 ;  /* 0x00000005ff077e24 */ /* 0x000fca000f8e00ff */
[----:B------:R-:W4:Y:S01]  /*4fb0*/  @P1 LDG.E R6, desc[UR46][R6.64] ;  /* 0x0000002e06061981 */ /* 0x000f22000c1e1900 */
[----:B------:R-:W-:Y:S01]  /*4fc0*/  LEA.HI R8, R19, R20, RZ, 0x7 ;  /* 0x0000001413087211 */ /* 0x000fe200078f38ff */
[----:B------:R-:W-:Y:S01]  /*4fd0*/  IMAD.SHL.U32 R2, R0, 0x40, RZ ;  /* 0x0000004000027824 */ /* 0x000fe200078e00ff */
[----:B------:R-:W-:Y:S01]  /*4fe0*/  ULDC UR6, c[0x0][0x808] ;  /* 0x0002020000067ab9 */ /* 0x000fe20000000800 */
[----:B------:R-:W-:Y:S01]  /*4ff0*/  IMAD.SHL.U32 R14, R14, 0x8, RZ ;  /* 0x000000080e0e7824 */ /* 0x000fe200078e00ff */
[----:B------:R-:W-:Y:S01]  /*5000*/  UMOV UR4, URZ ;  /* 0x0000003f00047c82 */ /* 0x000fe20008000000 */
[----:B------:R-:W-:Y:S01]  /*5010*/  IMAD.SHL.U32 R8, R8, 0x4, RZ ;  /* 0x0000000408087824 */ /* 0x000fe200078e00ff */
[----:B------:R-:W-:-:S04]  /*5020*/  UMOV UR5, URZ ;  /* 0x0000003f00057c82 */ /* 0x000fc80008000000 */
[----:B------:R-:W-:-:S05]  /*5030*/  LOP3.LUT R8, R8, 0x7ffffe00, RZ, 0xc0, !PT ;  /* 0x7ffffe0008087812 */ /* 0x000fca00078ec0ff */
[----:B------:R-:W-:Y:S01]  /*5040*/  IMAD R8, R13, 0x2000, R8 ;  /* 0x000020000d087824 */ /* 0x000fe200078e0208 */
[----:B--2---:R-:W-:Y:S02]  /*5050*/  @P0 R2UR UR8, R9 ;  /* 0x00000000090802ca */ /* 0x004fe400000e0000 */
[----:B------:R-:W-:-:S04]  /*5060*/  LOP3.LUT R9, R2, 0x1c0, RZ, 0xc0, !PT ;  /* 0x000001c002097812 */ /* 0x000fc800078ec0ff */
[----:B------:R-:W-:Y:S02]  /*5070*/  LOP3.LUT R14, R9, 0x38, R14, 0xf8, !PT ;  /* 0x00000038090e7812 */ /* 0x000fe400078ef80e */
[----:B------:R-:W-:Y:S02]  /*5080*/  SHF.R.U32.HI R9, RZ, 0x3, R9 ;  /* 0x00000003ff097819 */ /* 0x000fe40000011609 */
[----:B----4-:R-:W-:Y:S02]  /*5090*/  @P1 R2UR UR6, R6 ;  /* 0x00000000060612ca */ /* 0x010fe400000e0000 */
[----:B------:R-:W-:Y:S01]  /*50a0*/  LOP3.LUT R9, R14, R9, RZ, 0x3c, !PT ;  /* 0x000000090e097212 */ /* 0x000fe200078e3cff */
[----:B------:R-:W-:Y:S02]  /*50b0*/  @UP0 USHF.R.S32.HI UR9, URZ, 0x1f, UR8 ;  /* 0x0000001f3f090899 */ /* 0x000fe40008011408 */
[----:B------:R-:W-:Y:S02]  /*50c0*/  @UP0 UMOV UR4, UR8 ;  /* 0x0000000800040c82 */ /* 0x000fe40008000000 */
[----:B------:R-:W-:-:S03]  /*50d0*/  IMAD.IADD R8, R8, 0x1, R9 ;  /* 0x0000000108087824 */ /* 0x000fc600078e0209 */
[----:B------:R-:W-:Y:S01]  /*50e0*/  @UP0 UMOV UR5, UR9 ;  /* 0x0000000900050c82 */ /* 0x000fe20008000000 */
[----:B---3--:R-:W-:Y:S05]  /*50f0*/  @P1 BRA `(.L_x_2993) ;  /* 0x0000000000181947 */ /* 0x008fea0003800000 */
[----:B------:R-:W-:Y:S05]  /*5100*/  @!P0 BRA `(.L_x_2993) ;  /* 0x0000000000148947 */ /* 0x000fea0003800000 */
[----:B------:R-:W2:Y:S04]  /*5110*/  LDG.E R6, desc[UR46][R4.64] ;  /* 0x0000002e04067981 */ /* 0x000ea8000c1e1900 */
[----:B------:R-:W3:Y:S01]  /*5120*/  LDG.E R2, desc[UR46][R4.64+0x4] ;  /* 0x0000042e04027981 */ /* 0x000ee2000c1e1900 */
[----:B--2---:R-:W-:Y:S02]  /*5130*/  R2UR UR8, R6 ;  /* 0x00000000060872ca */ /* 0x004fe400000e0000 */
[----:B---3--:R-:W-:-:S13]  /*5140*/  R2UR UR6, R2 ;  /* 0x00000000020672ca */ /* 0x008fda00000e0000 */
[----:B------:R-:W-:-:S12]  /*5150*/  UIADD3 UR6, -UR8, UR6, URZ ;  /* 0x0000000608067290 */ /* 0x000fd8000fffe13f */
.L_x_2993:
[----:B------:R-:W-:Y:S01]  /*5160*/  LEA R46, R8, UR7, 0x1 ;  /* 0x00000007082e7c11 */ /* 0x000fe2000f8e08ff */
[----:B------:R-:W-:Y:S01]  /*5170*/  UIMAD UR6, UR36, -0x80, UR6 ;  /* 0xffffff80240678a4 */ /* 0x000fe2000f8e0206 */
[----:B------:R-:W-:Y:S01]  /*5180*/  IMAD.SHL.U32 R36, R3, 0x8, RZ ;  /* 0x0000000803247824 */ /* 0x000fe200078e00ff */
[----:B------:R-:W-:Y:S01]  /*5190*/  ULDC.64 UR10, c[0x0][0x850] ;  /* 0x00021400000a7ab9 */ /* 0x000fe20000000a00 */
[C---:B------:R-:W-:Y:S01]  /*51a0*/  VIADD R32, R0.reuse, 0x20 ;  /* 0x0000002000207836 */ /* 0x040fe20000000000 */
[----:B------:R-:W-:Y:S01]  /*51b0*/  UISETP.LT.AND UP1, UPT, UR6, 0x80, UPT ;  /* 0x000000800600788c */ /* 0x000fe2000bf21270 */
[----:B------:R1:W2:Y:S01]  /*51c0*/  LDS.128 R28, [R46+0x8800] ;  /* 0x008800002e1c7984 */ /* 0x0002a20000000c00 */
[C---:B------:R-:W-:Y:S01]  /*51d0*/  VIADD R2, R0.reuse, 0x10 ;  /* 0x0000001000027836 */ /* 0x040fe20000000000 */
[----:B------:R-:W-:Y:S01]  /*51e0*/  UIMAD UR7, UR40, UR10, URZ ;  /* 0x0000000a280772a4 */ /* 0x000fe2000f8e023f */
[--C-:B------:R-:W-:Y:S01]  /*51f0*/  SHF.R.S32.HI R37, RZ, 0x1f, R36.reuse ;  /* 0x0000001fff257819 */ /* 0x100fe20000011424 */
[----:B------:R1:W3:Y:S01]  /*5200*/  LDS.128 R24, [R46+0x1000] ;  /* 0x001000002e187984 */ /* 0x0002e20000000c00 */
[----:B------:R-:W-:Y:S01]  /*5210*/  USEL UR8, UR6, 0x80, UP1 ;  /* 0x0000008006087887 */ /* 0x000fe20008800000 */
[----:B------:R-:W-:Y:S01]  /*5220*/  IMAD.U32 R3, RZ, RZ, UR10 ;  /* 0x0000000aff037e24 */ /* 0x000fe2000f8e00ff */
[----:B------:R-:W-:Y:S01]  /*5230*/  UIMAD UR7, UR37, UR11, UR7 ;  /* 0x0000000b250772a4 */ /* 0x000fe2000f8e0207 */
[----:B------:R1:W4:Y:S01]  /*5240*/  LDS.128 R20, [R46+0x1800] ;  /* 0x001800002e147984 */ /* 0x0003220000000c00 */
[----:B------:R-:W-:Y:S01]  /*5250*/  VIADD R33, R0, 0x30 ;  /* 0x0000003000217836 */ /* 0x000fe20000000000 */
[----:B------:R-:W-:Y:S01]  /*5260*/  USHF.R.S32.HI UR6, URZ, 0x1f, UR39 ;  /* 0x0000001f3f067899 */ /* 0x000fe20008011427 */
[----:B------:R-:W-:Y:S01]  /*5270*/  ISETP.GE.AND P0, PT, R32, UR8, PT ;  /* 0x0000000820007c0c */ /* 0x000fe2000bf06270 */
[----:B------:R1:W1:Y:S01]  /*5280*/  LDS.128 R16, [R46+0x2000] ;  /* 0x002000002e107984 */ /* 0x0002620000000c00 */
[----:B------:R-:W-:Y:S01]  /*5290*/  VIADD R32, R0, 0x40 ;  /* 0x0000004000207836 */ /* 0x000fe20000000000 */
[----:B------:R-:W-:Y:S01]  /*52a0*/  ISETP.GE.AND P6, PT, R2, UR8, PT ;  /* 0x0000000802007c0c */ /* 0x000fe2000bfc6270 */
[----:B------:R-:W-:Y:S01]  /*52b0*/  IMAD.WIDE.U32 R2, R3, UR37, R36 ;  /* 0x0000002503027c25 */ /* 0x000fe2000f8e0024 */
[----:B------:R1:W1:Y:S01]  /*52c0*/  LDS.128 R12, [R46+0x2800] ;  /* 0x002800002e0c7984 */ /* 0x0002620000000c00 */
[----:B------:R-:W-:Y:S01]  /*52d0*/  ISETP.GE.AND P5, PT, R33, UR8, PT ;  /* 0x0000000821007c0c */ /* 0x000fe2000bfa6270 */
[----:B------:R-:W-:Y:S01]  /*52e0*/  ULDC.64 UR10, c[0x0][0x858] ;  /* 0x00021600000a7ab9 */ /* 0x000fe20000000a00 */
[----:B------:R-:W-:Y:S01]  /*52f0*/  ISETP.GE.AND P1, PT, R32, UR8, PT ;  /* 0x0000000820007c0c */ /* 0x000fe2000bf26270 */
[----:B------:R1:W1:Y:S01]  /*5300*/  LDS.128 R8, [R46+0x3000] ;  /* 0x003000002e087984 */ /* 0x0002620000000c00 */
[----:B------:R-:W-:Y:S01]  /*5310*/  IMAD.MOV.U32 R32, RZ, RZ, R2 ;  /* 0x000000ffff207224 */ /* 0x000fe200078e0002 */
[C---:B------:R-:W-:Y:S01]  /*5320*/  ISETP.GE.AND P2, PT, R0.reuse, UR8, PT ;  /* 0x0000000800007c0c */ /* 0x040fe2000bf46270 */
[----:B------:R-:W-:Y:S01]  /*5330*/  VIADD R33, R3, UR7 ;  /* 0x0000000703217c36 */ /* 0x000fe20008000000 */
[----:B------:R1:W1:Y:S01]  /*5340*/  LDS.128 R4, [R46+0x3800] ;  /* 0x003800002e047984 */ /* 0x0002620000000c00 */
[----:B------:R-:W-:Y:S01]  /*5350*/  IADD3 R2, P3, R0, UR4, RZ ;  /* 0x0000000400027c10 */ /* 0x000fe2000ff7e0ff */
[----:B------:R-:W-:Y:S01]  /*5360*/  USEL UR7, UR6, URZ, !UP0 ;  /* 0x0000003f06077287 */ /* 0x000fe2000c000000 */
[----:B------:R-:W-:Y:S01]  /*5370*/  IMAD.U32 R45, RZ, RZ, UR10 ;  /* 0x0000000aff2d7e24 */ /* 0x000fe2000f8e00ff */
[----:B------:R-:W-:Y:S01]  /*5380*/  ULDC UR4, c[0x0][0x83c] ;  /* 0x00020f0000047ab9 */ /* 0x000fe20000000800 */
[----:B------:R-:W-:Y:S01]  /*5390*/  USEL UR39, UR39, URZ, !UP0 ;  /* 0x0000003f27277287 */ /* 0x000fe2000c000000 */
[----:B------:R-:W-:Y:S01]  /*53a0*/  ISETP.GE.OR P4, PT, R36, UR4, P2 ;  /* 0x0000000424007c0c */ /* 0x000fe20009786670 */
[----:B------:R-:W-:Y:S01]  /*53b0*/  UIMAD UR6, UR7, UR10, URZ ;  /* 0x0000000a070672a4 */ /* 0x000fe2000f8e023f */
[----:B------:R-:W-:Y:S01]  /*53c0*/  LEA.HI.X.SX32 R3, R0, UR5, 0x1, P3 ;  /* 0x0000000500037c11 */ /* 0x000fe200098f0eff */
[----:B------:R-:W-:Y:S01]  /*53d0*/  IMAD.U32 R35, RZ, RZ, UR36 ;  /* 0x00000024ff237e24 */ /* 0x000fe2000f8e00ff */
[----:B------:R-:W-:Y:S01]  /*53e0*/  BSSY B0, `(.L_x_2994) ;  /* 0x0000014000007945 */ /* 0x000fe20003800000 */
[----:B------:R-:W-:-:S02]  /*53f0*/  UIMAD UR6, UR39, UR11, UR6 ;  /* 0x0000000b270672a4 */ /* 0x000fc4000f8e0206 */
[----:B------:R-:W-:Y:S01]  /*5400*/  IMAD.WIDE.U32 R44, R45, UR39, R32 ;  /* 0x000000272d2c7c25 */ /* 0x000fe2000f8e0020 */
[----:B------:R-:W-:Y:S02]  /*5410*/  P2R R47, PR, RZ, 0x40 ;  /* 0x00000040ff2f7803 */ /* 0x000fe40000000000 */
[----:B------:R-:W-:Y:S01]  /*5420*/  P2R R48, PR, RZ, 0x20 ;  /* 0x00000020ff307803 */ /* 0x000fe20000000000 */
[----:B------:R-:W-:Y:S01]  /*5430*/  IMAD.WIDE R2, R35, 0x80, R2 ;  /* 0x0000008023027825 */ /* 0x000fe200078e0202 */
[----:B------:R-:W-:-:S03]  /*5440*/  ISETP.GE.OR P3, PT, R36, UR4, P6 ;  /* 0x0000000424007c0c */ /* 0x000fc6000b766670 */
[----:B------:R-:W-:Y:S01]  /*5450*/  VIADD R41, R45, UR6 ;  /* 0x000000062d297c36 */ /* 0x000fe20008000000 */
[----:B--23--:R-:W-:Y:S09]  /*5460*/  @P4 BRA `(.L_x_2995) ;  /* 0x00000000002c4947 */ /* 0x00cff20003800000 */
        /* <DEDUP_REMOVED lines=11> */
.L_x_2995:
[----:B------:R-:W-:Y:S05]  /*5520*/  BSYNC B0 ;  /* 0x0000000000007941 */ /* 0x000fea0003800000 */
.L_x_2994:
        /* <DEDUP_REMOVED lines=15> */
.L_x_2997:
[----:B------:R-:W-:Y:S05]  /*5620*/  BSYNC B0 ;  /* 0x0000000000007941 */ /* 0x000fea0003800000 */
.L_x_2996:
        /* <DEDUP_REMOVED lines=18> */
.L_x_2999:
[----:B------:R-:W-:Y:S05]  /*5750*/  BSYNC B0 ;  /* 0x0000000000007941 */ /* 0x000fea0003800000 */
.L_x_2998:
[----:B-1-3--:R1:W3:Y:S01]  /*5760*/  LDS.128 R28, [R46+0x9800] ;  /* 0x009800002e1c7984 */ /* 0x00a2e20000000c00 */
[----:B------:R-:W-:Y:S01]  /*5770*/  BSSY B0, `(.L_x_3000) ;  /* 0x0000010000007945 */ /* 0x000fe20003800000 */
[----:B------:R-:W-:-:S03]  /*5780*/  VIADD R38, R0, 0x50 ;  /* 0x0000005000267836 */ /* 0x000fc60000000000 */
        /* <DEDUP_REMOVED lines=14> */
.L_x_3001:
[----:B------:R-:W-:Y:S05]  /*5870*/  BSYNC B0 ;  /* 0x0000000000007941 */ /* 0x000fea0003800000 */
.L_x_3000:
[----:B--23--:R2:W3:Y:S01]  /*5880*/  LDS.128 R28, [R46+0xa000] ;  /* 0x00a000002e1c7984 */ /* 0x00c4e20000000c00 */
[----:B------:R-:W-:Y:S01]  /*5890*/  ISETP.GE.OR P4, PT, R36, UR4, P1 ;  /* 0x0000000424007c0c */ /* 0x000fe20008f86670 */
[----:B------:R-:W-:Y:S01]  /*58a0*/  BSSY B0, `(.L_x_3002) ;  /* 0x0000010000007945 */ /* 0x000fe20003800000 */
[----:B------:R-:W-:-:S11]  /*58b0*/  ISETP.GE.AND P3, PT, R38, UR8, PT ;  /* 0x0000000826007c0c */ /* 0x000fd6000bf66270 */
        /* <DEDUP_REMOVED lines=14> */
.L_x_3003:
[----:B------:R-:W-:Y:S05]  /*59a0*/  BSYNC B0 ;  /* 0x0000000000007941 */ /* 0x000fea0003800000 */
.L_x_3002:
        /* <DEDUP_REMOVED lines=18> */
.L_x_3005:
[----:B------:R-:W-:Y:S05]  /*5ad0*/  BSYNC B0 ;  /* 0x0000000000007941 */ /* 0x000fea0003800000 */
.L_x_3004:
[----:B--23--:R2:W3:Y:S01]  /*5ae0*/  LDS.128 R28, [R46+0xb000] ;  /* 0x00b000002e1c7984 */ /* 0x00c4e20000000c00 */
[----:B------:R-:W-:Y:S01]  /*5af0*/  ISETP.GE.AND P4, PT, R38, UR8, PT ;  /* 0x0000000826007c0c */ /* 0x000fe2000bf86270 */
[----:B------:R-:W-:Y:S01]  /*5b00*/  BSSY B0, `(.L_x_3006) ;  /* 0x0000011000007945 */ /* 0x000fe20003800000 */
[----:B------:R-:W-:Y:S02]  /*5b10*/  VIADD R0, R0, 0x70 ;  /* 0x0000007000007836 */ /* 0x000fe40000000000 */
        /* <DEDUP_REMOVED lines=15> */
.L_x_3007:
[----:B------:R-:W-:Y:S05]  /*5c10*/  BSYNC B0 ;  /* 0x0000000000007941 */ /* 0x000fea0003800000 */
.L_x_3006:
[----:B--23--:R2:W3:Y:S01]  /*5c20*/  LDS.128 R28, [R46+0xb800] ;  /* 0x00b800002e1c7984 */ /* 0x00c4e20000000c00 */
[----:B------:R-:W-:Y:S01]  /*5c30*/  ISETP.GE.AND P5, PT, R0, UR8, PT ;  /* 0x0000000800007c0c */ /* 0x000fe2000bfa6270 */
[----:B------:R-:W-:Y:S03]  /*5c40*/  BSSY B0, `(.L_x_3008) ;  /* 0x0000010000007945 */ /* 0x000fe60003800000 */
        /* <DEDUP_REMOVED lines=15> */
.L_x_3009:
[----:B------:R-:W-:Y:S05]  /*5d40*/  BSYNC B0 ;  /* 0x0000000000007941 */ /* 0x000fea0003800000 */
.L_x_3008:
[----:B------:R-:W-:Y:S01]  /*5d50*/  ULDC.64 UR4, c[0x0][0x820] ;  /* 0x0002080000047ab9 */ /* 0x000fe20000000a00 */
[----:B------:R-:W-:Y:S01]  /*5d60*/  ULDC.64 UR8, c[0x0][0x828] ;  /* 0x00020a0000087ab9 */ /* 0x000fe20000000a00 */
[----:B------:R-:W-:Y:S02]  /*5d70*/  UIMAD UR40, UR40, UR4, URZ ;  /* 0x00000004282872a4 */ /* 0x000fe4000f8e023f */
[----:B--23--:R-:W-:Y:S01]  /*5d80*/  IMAD.U32 R29, RZ, RZ, UR4 ;  /* 0x00000004ff1d7e24 */ /* 0x00cfe2000f8e00ff */
[----:B------:R-:W-:Y:S01]  /*5d90*/  ULDC UR6, c[0x0][0x80c] ;  /* 0x0002030000067ab9 */ /* 0x000fe20000000800 */
[----:B------:R-:W-:Y:S01]  /*5da0*/  IMAD.U32 R39, RZ, RZ, UR8 ;  /* 0x00000008ff277e24 */ /* 0x000fe2000f8e00ff */
[----:B------:R-:W-:Y:S02]  /*5db0*/  UIMAD UR40, UR37, UR5, UR40 ;  /* 0x00000005252872a4 */ /* 0x000fe4000f8e0228 */
[----:B------:R-:W-:Y:S01]  /*5dc0*/  IMAD.WIDE.U32 R28, R29, UR37, R36 ;  /* 0x000000251d1c7c25 */ /* 0x000fe2000f8e0024 */
[----:B------:R-:W-:Y:S01]  /*5dd0*/  ISETP.GE.OR P2, PT, R36, UR6, P2 ;  /* 0x0000000624007c0c */ /* 0x000fe20009746670 */
[----:B------:R-:W-:Y:S01]  /*5de0*/  UIMAD UR4, UR7, UR8, URZ ;  /* 0x00000008070472a4 */ /* 0x000fe2000f8e023f */
[----:B------:R-:W-:Y:S01]  /*5df0*/  P2R R0, PR, RZ, 0x20 ;  /* 0x00000020ff007803 */ /* 0x000fe20000000000 */
[----:B------:R-:W-:Y:S01]  /*5e00*/  BSSY B0, `(.L_x_3010) ;  /* 0x000001c000007945 */ /* 0x000fe20003800000 */
[----:B------:R-:W-:Y:S01]  /*5e10*/  VIADD R29, R29, UR40 ;  /* 0x000000281d1d7c36 */ /* 0x000fe20008000000 */
[----:B------:R-:W-:Y:S01]  /*5e20*/  ISETP.NE.AND P5, PT, R47, RZ, PT ;  /* 0x000000ff2f00720c */ /* 0x000fe20003fa5270 */
[----:B------:R-:W-:Y:S01]  /*5e30*/  UIMAD UR4, UR39, UR9, UR4 ;  /* 0x00000009270472a4 */ /* 0x000fe2000f8e0204 */
[----:B------:R-:W-:Y:S01]  /*5e40*/  ISETP.NE.AND P6, PT, R48, RZ, PT ;  /* 0x000000ff3000720c */ /* 0x000fe20003fc5270 */
[----:B------:R-:W-:Y:S01]  /*5e50*/  IMAD.WIDE.U32 R38, R39, UR39, R28 ;  /* 0x0000002727267c25 */ /* 0x000fe2000f8e001c */
[C---:B------:R-:W-:Y:S01]  /*5e60*/  ISETP.GE.OR P5, PT, R36.reuse, UR6, P5 ;  /* 0x0000000624007c0c */ /* 0x040fe2000afa6670 */
[----:B------:R2:W3:Y:S01]  /*5e70*/  LDS.128 R28, [R46] ;  /* 0x000000002e1c7984 */ /* 0x0004e20000000c00 */
[----:B------:R-:W-:Y:S01]  /*5e80*/  ISETP.GE.OR P0, PT, R36, UR6, P0 ;  /* 0x0000000624007c0c */ /* 0x000fe20008706670 */
[----:B------:R-:W-:Y:S01]  /*5e90*/  VIADD R35, R39, UR4 ;  /* 0x0000000427237c36 */ /* 0x000fe20008000000 */
[----:B------:R-:W-:-:S02]  /*5ea0*/  P2R R40, PR, RZ, 0x20 ;  /* 0x00000020ff287803 */ /* 0x000fc40000000000 */
[----:B------:R-:W-:Y:S02]  /*5eb0*/  ISETP.NE.AND P5, PT, R0, RZ, PT ;  /* 0x000000ff0000720c */ /* 0x000fe40003fa5270 */
[C---:B------:R-:W-:Y:S02]  /*5ec0*/  ISETP.GE.OR P6, PT, R36.reuse, UR6, P6 ;  /* 0x0000000624007c0c */ /* 0x040fe4000b7c6670 */
[C---:B------:R-:W-:Y:S02]  /*5ed0*/  ISETP.GE.OR P1, PT, R36.reuse, UR6, P1 ;  /* 0x0000000624007c0c */ /* 0x040fe40008f26670 */
[C---:B------:R-:W-:Y:S02]  /*5ee0*/  ISETP.GE.OR P3, PT, R36.reuse, UR6, P3 ;  /* 0x0000000624007c0c */ /* 0x040fe40009f66670 */
[C---:B------:R-:W-:Y:S02]  /*5ef0*/  ISETP.GE.OR P4, PT, R36.reuse, UR6, P4 ;  /* 0x0000000624007c0c */ /* 0x040fe4000a786670 */
[----:B------:R-:W-:Y:S01]  /*5f00*/  ISETP.GE.OR P5, PT, R36, UR6, P5 ;  /* 0x0000000624007c0c */ /* 0x000fe2000afa6670 */
[----:B--2---:R-:W-:-:S12]  /*5f10*/  @P2 BRA `(.L_x_3011) ;  /* 0x0000000000282947 */ /* 0x004fd80003800000 */
        /* <DEDUP_REMOVED lines=10> */
.L_x_3011:
[----:B------:R-:W-:Y:S05]  /*5fc0*/  BSYNC B0 ;  /* 0x0000000000007941 */ /* 0x000fea0003800000 */
.L_x_3010:
[----:B--23--:R2:W3:Y:S01]  /*5fd0*/  LDS.128 R28, [R46+0x800] ;  /* 0x000800002e1c7984 */ /* 0x00c4e20000000c00 */
[----:B------:R-:W-:Y:S01]  /*5fe0*/  ISETP.NE.AND P2, PT, R40, RZ, PT ;  /* 0x000000ff2800720c */ /* 0x000fe20003f45270 */
[----:B------:R-:W-:-:S12]  /*5ff0*/  BSSY B0, `(.L_x_3012) ;  /* 0x000000f000007945 */ /* 0x000fd80003800000 */
        /* <DEDUP_REMOVED lines=14> */
.L_x_3013:
[----:B------:R-:W-:Y:S05]  /*60e0*/  BSYNC B0 ;  /* 0x0000000000007941 */ /* 0x000fea0003800000 */
.L_x_3012:
        /* <DEDUP_REMOVED lines=15> */
.L_x_3015:
[----:B------:R-:W-:Y:S05]  /*61e0*/  BSYNC B0 ;  /* 0x0000000000007941 */ /* 0x000fea0003800000 */
.L_x_3014:
[----:B------:R-:W-:Y:S04]  /*61f0*/  BSSY B0, `(.L_x_3016) ;  /* 0x000000f000007945 */ /* 0x000fe80003800000 */
        /* <DEDUP_REMOVED lines=14> */
.L_x_3017:
[----:B------:R-:W-:Y:S05]  /*62e0*/  BSYNC B0 ;  /* 0x0000000000007941 */ /* 0x000fea0003800000 */
.L_x_3016:
[----:B------:R-:W-:Y:S04]  /*62f0*/  BSSY B0, `(.L_x_3018) ;  /* 0x000000f000007945 */ /* 0x000fe80003800000 */
[----:B------:R-:W-:Y:S05]  /*6300*/  @P1 BRA `(.L_x_3019) ;  /* 0x0000000000341947 */ /* 0x000fea0003800000 */
[----:B--2-4-:R-:W-:Y:S01]  /*6310*/  IADD3 R23, P0, R2, 0x40, RZ ;  /* 0x0000004002177810 */ /* 0x014fe20007f1e0ff */
        /* <DEDUP_REMOVED lines=12> */
.L_x_3019:
[----:B------:R-:W-:Y:S05]  /*63e0*/  BSYNC B0 ;  /* 0x0000000000007941 */ /* 0x000fea0003800000 */
.L_x_3018:
        /* <DEDUP_REMOVED lines=15> */
.L_x_3021:
[----:B------:R-:W-:Y:S05]  /*64e0*/  BSYNC B0 ;  /* 0x0000000000007941 */ /* 0x000fea0003800000 */
.L_x_3020:
        /* <DEDUP_REMOVED lines=15> */
.L_x_3023:
[----:B------:R-:W-:Y:S05]  /*65e0*/  BSYNC B0 ;  /* 0x0000000000007941 */ /* 0x000fea0003800000 */
.L_x_3022:
[----:B------:R-:W-:Y:S05]  /*65f0*/  @P5 BRA `(.L_x_2968) ;  /* 0x0000005400a45947 */ /* 0x000fea0003800000 */
[----:B--2---:R-:W-:Y:S01]  /*6600*/  IADD3 R9, P0, R2, 0x70, RZ ;  /* 0x0000007002097810 */ /* 0x004fe20007f1e0ff */
        /* <DEDUP_REMOVED lines=13> */
.L_x_2992:
[----:B------:R-:W-:Y:S01]  /*66e0*/  ULDC.64 UR4, c[0x0][0x870] ;  /* 0x00021c0000047ab9 */ /* 0x000fe20000000a00 */
[----:B------:R-:W-:Y:S01]  /*66f0*/  ULDC.64 UR6, c[0x0][0x878] ;  /* 0x00021e0000067ab9 */ /* 0x000fe20000000a00 */
[----:B------:R-:W-:Y:S02]  /*6700*/  UISETP.NE.U32.AND UP0, UPT, UR4, URZ, UPT ;  /* 0x0000003f0400728c */ /* 0x000fe4000bf05070 */
[----:B------:R-:W-:Y:S02]  /*6710*/  UISETP.NE.U32.AND UP1, UPT, UR6, URZ, UPT ;  /* 0x0000003f0600728c */ /* 0x000fe4000bf25070 */
[----:B------:R-:W-:Y:S02]  /*6720*/  UISETP.NE.AND.EX UP0, UPT, UR5, URZ, UPT, UP0 ;  /* 0x0000003f0500728c */ /* 0x000fe4000bf05300 */
[----:B------:R-:W-:Y:S01]  /*6730*/  UISETP.NE.AND.EX UP1, UPT, UR7, URZ, UPT, UP1 ;  /* 0x0000003f0700728c */ /* 0x000fe2000bf25310 */
[----:B------:R-:W-:-:S03]  /*6740*/  ULDC.64 UR4, c[0x0][0x870] ;  /* 0x00021c0000047ab9 */ /* 0x000fc60000000a00 */
[----:B------:R-:W-:Y:S01]  /*6750*/  PLOP3.LUT P0, PT, PT, PT, UP0, 0x80, 0x0 ;  /* 0x000000000000781c */ /* 0x000fe20003f0f008 */
[----:B------:R-:W-:-:S06]  /*6760*/  UIMAD.WIDE UR4, UR39, 0x4, UR4 ;  /* 0x00000004270478a5 */ /* 0x000fcc000f8e0204 */
[----:B------:R-:W-:Y:S02]  /*6770*/  IMAD.U32 R2, RZ, RZ, UR4 ;  /* 0x00000004ff027e24 */ /* 0x000fe4000f8e00ff */
[----:B------:R-:W-:Y:S01]  /*6780*/  IMAD.U32 R3, RZ, RZ, UR5 ;  /* 0x00000005ff037e24 */ /* 0x000fe2000f8e00ff */
[----:B------:R-:W-:-:S04]  /*6790*/  @UP1 ULDC.64 UR4, c[0x0][0x878] ;  /* 0x00021e0000041ab9 */ /* 0x000fc80000000a00 */
[----:B------:R-:W2:Y:S01]  /*67a0*/  @P0 LDG.E R6, desc[UR46][R2.64] ;  /* 0x0000002e02060981 */ /* 0x000ea2000c1e1900 */
[----:B------:R-:W-:Y:S01]  /*67b0*/  PLOP3.LUT P1, PT, PT, PT, UP1, 0x80, 0x0 ;  /* 0x000000000000781c */ /* 0x000fe20003f2f018 */
[----:B------:R-:W-:-:S06]  /*67c0*/  @UP1 UIMAD.WIDE UR4, UR39, 0x4, UR4 ;  /* 0x00000004270418a5 */ /* 0x000fcc000f8e0204 */
[----:B------:R-:W-:Y:S02]  /*67d0*/  IMAD.U32 R4, RZ, RZ, UR4 ;  /* 0x00000004ff047e24 */ /* 0x000fe4000f8e00ff */
[----:B------:R-:W-:-:S05]  /*67e0*/  IMAD.U32 R5, RZ, RZ, UR5 ;  /* 0x00000005ff057e24 */ /* 0x000fca000f8e00ff */
[----:B------:R-:W3:Y:S01]  /*67f0*/  @P1 LDG.E R4, desc[UR46][R4.64] ;  /* 0x0000002e04041981 */ /* 0x000ee2000c1e1900 */
[----:B------:R-:W-:Y:S01]  /*6800*/  ULDC UR6, c[0x0][0x808] ;  /* 0x0002020000067ab9 */ /* 0x000fe20000000800 */
[----:B------:R-:W-:Y:S01]  /*6810*/  UMOV UR4, URZ ;  /* 0x0000003f00047c82 */ /* 0x000fe20008000000 */
[----:B------:R-:W-:Y:S01]  /*6820*/  UMOV UR5, URZ ;  /* 0x0000003f00057c82 */ /* 0x000fe20008000000 */
[----:B------:R-:W1:Y:S02]  /*6830*/  S2R R0, SR_TID.X ;  /* 0x0000000000007919 */ /* 0x000e640000002100 */
[----:B-1----:R-:W-:-:S05]  /*6840*/  VIADD R7, R0, 0xffffff80 ;  /* 0xffffff8000077836 */ /* 0x002fca0000000000 */
[----:B------:R-:W-:Y:S02]  /*6850*/  SHF.R.S32.HI R0, RZ, 0x1f, R7 ;  /* 0x0000001fff007819 */ /* 0x000fe40000011407 */
[----:B--2---:R-:W-:Y:S02]  /*6860*/  @P0 R2UR UR7, R6 ;  /* 0x00000000060702ca */ /* 0x004fe400000e0000 */
[----:B------:R-:W-:-:S04]  /*6870*/  LEA.HI R6, R0, R7, RZ, 0x4 ;  /* 0x0000000700067211 */ /* 0x000fc800078f20ff */
[----:B------:R-:W-:Y:S02]  /*6880*/  LOP3.LUT R0, R6, 0x1ffffff0, RZ, 0xc0, !PT ;  /* 0x1ffffff006007812 */ /* 0x000fe400078ec0ff */
[----:B------:R-:W-:-:S03]  /*6890*/  SHF.R.S32.HI R12, RZ, 0x4, R6 ;  /* 0x00000004ff0c7819 */ /* 0x000fc60000011406 */
[----:B------:R-:W-:Y:S02]  /*68a0*/  IMAD.IADD R0, R7, 0x1, -R0 ;  /* 0x0000000107007824 */ /* 0x000fe400078e0a00 */
[----:B------:R-:W-:Y:S01]  /*68b0*/  @UP0 USHF.R.S32.HI UR8, URZ, 0x1f, UR7 ;  /* 0x0000001f3f080899 */ /* 0x000fe20008011407 */
[----:B------:R-:W-:Y:S01]  /*68c0*/  VIADD R6, R12, 0x10 ;  /* 0x000000100c067836 */ /* 0x000fe20000000000 */
[----:B---3--:R-:W-:Y:S01]  /*68d0*/  @P1 R2UR UR6, R4 ;  /* 0x00000000040612ca */ /* 0x008fe200000e0000 */
[----:B------:R-:W-:-:S04]  /*68e0*/  @UP0 UMOV UR4, UR7 ;  /* 0x0000000700040c82 */ /* 0x000fc80008000000 */
[----:B------:R-:W-:Y:S01]  /*68f0*/  @UP0 UMOV UR5, UR8 ;  /* 0x0000000800050c82 */ /* 0x000fe20008000000 */
[----:B------:R-:W-:Y:S09]  /*6900*/  @P1 BRA `(.L_x_3024) ;  /* 0x0000000000181947 */ /* 0x000ff20003800000 */
[----:B------:R-:W-:Y:S05]  /*6910*/  @!P0 BRA `(.L_x_3024) ;  /* 0x0000000000148947 */ /* 0x000fea0003800000 */
[----:B------:R-:W2:Y:S04]  /*6920*/  LDG.E R5, desc[UR46][R2.64] ;  /* 0x0000002e02057981 */ /* 0x000ea8000c1e1900 */
[----:B------:R-:W3:Y:S01]  /*6930*/  LDG.E R4, desc[UR46][R2.64+0x4] ;  /* 0x0000042e02047981 */ /* 0x000ee2000c1e1900 */
[----:B--2---:R-:W-:Y:S02]  /*6940*/  R2UR UR7, R5 ;  /* 0x00000000050772ca */ /* 0x004fe400000e0000 */
[----:B---3--:R-:W-:-:S13]  /*6950*/  R2UR UR6, R4 ;  /* 0x00000000040672ca */ /* 0x008fda00000e0000 */
[----:B------:R-:W-:-:S12]  /*6960*/  UIADD3 UR6, -UR7, UR6, URZ ;  /* 0x0000000607067290 */ /* 0x000fd8000fffe13f */
.L_x_3024:
[----:B------:R-:W-:Y:S01]  /*6970*/  IMAD.SHL.U32 R4, R0, 0x8, RZ ;  /* 0x0000000800047824 */ /* 0x000fe200078e00ff */
[----:B------:R-:W-:Y:S01]  /*6980*/  UIMAD UR7, UR36, -0x80, UR6 ;  /* 0xffffff80240778a4 */ /* 0x000fe2000f8e0206 */
[----:B------:R-:W-:Y:S01]  /*6990*/  VIADD R0, R12, 0x20 ;  /* 0x000000200c007836 */ /* 0x000fe20000000000 */
[----:B------:R-:W-:Y:S01]  /*69a0*/  ULDC.64 UR8, c[0x0][0x820] ;  /* 0x0002080000087ab9 */ /* 0x000fe20000000a00 */
[----:B------:R-:W-:Y:S01]  /*69b0*/  ULDC.64 UR10, c[0x0][0x828] ;  /* 0x00020a00000a7ab9 */ /* 0x000fe20000000a00 */
[----:B------:R-:W-:Y:S01]  /*69c0*/  UIMAD UR6, UR40, UR8, URZ ;  /* 0x00000008280672a4 */ /* 0x000fe2000f8e023f */
[----:B------:R-:W-:Y:S01]  /*69d0*/  SHF.R.S32.HI R5, RZ, 0x1f, R4 ;  /* 0x0000001fff057819 */ /* 0x000fe20000011404 */
[----:B------:R-:W-:Y:S01]  /*69e0*/  IMAD.U32 R3, RZ, RZ, UR8 ;  /* 0x00000008ff037e24 */ /* 0x000fe2000f8e00ff */
[----:B------:R-:W-:Y:S01]  /*69f0*/  ISETP.GE.AND P6, PT, R6, UR7, PT ;  /* 0x0000000706007c0c */ /* 0x000fe2000bfc6270 */
[----:B------:R-:W-:Y:S01]  /*6a00*/  VIADD R6, R12, 0x30 ;  /* 0x000000300c067836 */ /* 0x000fe20000000000 */
[----:B------:R-:W-:-:S02]  /*6a10*/  UIMAD UR8, UR37, UR9, UR6 ;  /* 0x00000009250872a4 */ /* 0x000fc4000f8e0206 */
[----:B------:R-:W-:Y:S01]  /*6a20*/  IMAD.WIDE.U32 R2, R3, UR37, R4 ;  /* 0x0000002503027c25 */ /* 0x000fe2000f8e0004 */
[----:B------:R-:W-:Y:S01]  /*6a30*/  USHF.R.S32.HI UR6, URZ, 0x1f, UR39 ;  /* 0x0000001f3f067899 */ /* 0x000fe20008011427 */
[----:B------:R-:W-:Y:S01]  /*6a40*/  ISETP.GE.AND P2, PT, R12, UR7, PT ;  /* 0x000000070c007c0c */ /* 0x000fe2000bf46270 */
[----:B------:R-:W-:Y:S01]  /*6a50*/  USEL UR39, UR39, URZ, !UP0 ;  /* 0x0000003f27277287 */ /* 0x000fe2000c000000 */
[----:B------:R-:W-:Y:S01]  /*6a60*/  ISETP.GE.AND P0, PT, R6, UR7, PT ;  /* 0x0000000706007c0c */ /* 0x000fe2000bf06270 */
[----:B------:R-:W-:Y:S01]  /*6a70*/  IMAD.MOV.U32 R6, RZ, RZ, R2 ;  /* 0x000000ffff067224 */ /* 0x000fe200078e0002 */
[C---:B------:R-:W-:Y:S01]  /*6a80*/  IADD3 R2, P3, R12.reuse, UR4, RZ ;  /* 0x000000040c027c10 */ /* 0x040fe2000ff7e0ff */
[----:B------:R-:W-:Y:S01]  /*6a90*/  VIADD R7, R3, UR8 ;  /* 0x0000000803077c36 */ /* 0x000fe20008000000 */
[----:B------:R-:W-:Y:S01]  /*6aa0*/  USEL UR8, UR6, URZ, !UP0 ;  /* 0x0000003f06087287 */ /* 0x000fe2000c000000 */
[----:B------:R-:W-:Y:S01]  /*6ab0*/  IMAD.U32 R11, RZ, RZ, UR10 ;  /* 0x0000000aff0b7e24 */ /* 0x000fe2000f8e00ff */
[----:B------:R-:W-:Y:S01]  /*6ac0*/  ULDC UR4, c[0x0][0x80c] ;  /* 0x0002030000047ab9 */ /* 0x000fe20000000800 */
[----:B------:R-:W-:Y:S01]  /*6ad0*/  LEA.HI.X.SX32 R3, R12, UR5, 0x1, P3 ;  /* 0x000000050c037c11 */ /* 0x000fe200098f0eff */
[----:B------:R-:W-:Y:S01]  /*6ae0*/  UIMAD UR6, UR8, UR10, URZ ;  /* 0x0000000a080672a4 */ /* 0x000fe2000f8e023f */
[----:B------:R-:W-:Y:S01]  /*6af0*/  ISETP.GE.OR P4, PT, R4, UR4, P2 ;  /* 0x0000000404007c0c */ /* 0x000fe20009786670 */
[----:B------:R-:W-:Y:S01]  /*6b00*/  IMAD.U32 R9, RZ, RZ, UR36 ;  /* 0x00000024ff097e24 */ /* 0x000fe2000f8e00ff */
[----:B------:R-:W-:Y:S01]  /*6b10*/  ISETP.GE.AND P5, PT, R0, UR7, PT ;  /* 0x0000000700007c0c */ /* 0x000fe2000bfa6270 */
[----:B------:R-:W-:-:S02]  /*6b20*/  UIMAD UR6, UR39, UR11, UR6 ;  /* 0x0000000b270672a4 */ /* 0x000fc4000f8e0206 */
[----:B------:R-:W-:Y:S01]  /*6b30*/  IMAD.WIDE.U32 R10, R11, UR39, R6 ;  /* 0x000000270b0a7c25 */ /* 0x000fe2000f8e0006 */
[----:B------:R-:W-:Y:S01]  /*6b40*/  BSSY B0, `(.L_x_3025) ;  /* 0x0000013000007945 */ /* 0x000fe20003800000 */
[----:B------:R-:W-:Y:S02]  /*6b50*/  P2R R14, PR, RZ, 0x40 ;  /* 0x00000040ff0e7803 */ /* 0x000fe40000000000 */
[----:B------:R-:W-:Y:S01]  /*6b60*/  VIADD R0, R12, 0x40 ;  /* 0x000000400c007836 */ /* 0x000fe20000000000 */
[----:B------:R-:W-:Y:S01]  /*6b70*/  P2R R15, PR, RZ, 0x20 ;  /* 0x00000020ff0f7803 */ /* 0x000fe20000000000 */
[----:B------:R-:W-:Y:S01]  /*6b80*/  IMAD.WIDE R2, R9, 0x80, R2 ;  /* 0x0000008009027825 */ /* 0x000fe200078e0202 */
[----:B------:R-:W-:Y:S02]  /*6b90*/  ISETP.GE.OR P3, PT, R4, UR4, P6 ;  /* 0x0000000404007c0c */ /* 0x000fe4000b766670 */
[----:B------:R-:W-:Y:S01]  /*6ba0*/  ISETP.GE.AND P1, PT, R0, UR7, PT ;  /* 0x0000000700007c0c */ /* 0x000fe2000bf26270 */
[----:B------:R-:W-:Y:S01]  /*6bb0*/  VIADD R9, R11, UR6 ;  /* 0x000000060b097c36 */ /* 0x000fe20008000000 */
[----:B------:R-:W-:Y:S11]  /*6bc0*/  @P4 BRA `(.L_x_3026) ;  /* 0x0000000000284947 */ /* 0x000ff60003800000 */
        /* <DEDUP_REMOVED lines=10> */
.L_x_3026:
[----:B------:R-:W-:Y:S05]  /*6c70*/  BSYNC B0 ;  /* 0x0000000000007941 */ /* 0x000fea0003800000 */
.L_x_3025:
        /* <DEDUP_REMOVED lines=16> */
.L_x_3028:
[----:B------:R-:W-:Y:S05]  /*6d80*/  BSYNC B0 ;  /* 0x0000000000007941 */ /* 0x000fea0003800000 */
.L_x_3027:
        /* <DEDUP_REMOVED lines=12> */
[----:B-12---:R-:W-:Y:S01]  /*6e50*/  LEA R16, P4, R6, UR10, 0x1 ;  /* 0x0000000a06107c11 */ /* 0x006fe2000f8808ff */
[----:B------:R-:W-:-:S05]  /*6e60*/  IMAD.IADD R7, R7, 0x1, R13 ;  /* 0x0000000107077824 */ /* 0x000fca00078e020d */
[----:B------:R-:W-:-:S05]  /*6e70*/  LEA.HI.X R17, R6, UR11, R7, 0x1, P4 ;  /* 0x0000000b06117c11 */ /* 0x000fca000a0f0c07 */
[----:B------:R3:W-:Y:S02]  /*6e80*/  STG.E.128 desc[UR46][R16.64], RZ ;  /* 0x000000ff10007986 */ /* 0x0007e4000c101d2e */
.L_x_3030:
[----:B------:R-:W-:Y:S05]  /*6e90*/  BSYNC B0 ;  /* 0x0000000000007941 */ /* 0x000fea0003800000 */
.L_x_3029:
        /* <DEDUP_REMOVED lines=13> */
[----:B-123--:R-:W-:Y:S01]  /*6f70*/  LEA R16, P3, R6, UR10, 0x1 ;  /* 0x0000000a06107c11 */ /* 0x00efe2000f8608ff */
[----:B------:R-:W-:-:S05]  /*6f80*/  IMAD.IADD R7, R7, 0x1, R13 ;  /* 0x0000000107077824 */ /* 0x000fca00078e020d */
[----:B------:R-:W-:-:S05]  /*6f90*/  LEA.HI.X R17, R6, UR11, R7, 0x1, P3 ;  /* 0x0000000b06117c11 */ /* 0x000fca00098f0c07 */
[----:B------:R4:W-:Y:S02]  /*6fa0*/  STG.E.128 desc[UR46][R16.64], RZ ;  /* 0x000000ff10007986 */ /* 0x0009e4000c101d2e */
.L_x_3032:
[----:B------:R-:W-:Y:S05]  /*6fb0*/  BSYNC B0 ;  /* 0x0000000000007941 */ /* 0x000fea0003800000 */
.L_x_3031:
        /* <DEDUP_REMOVED lines=16> */
.L_x_3034:
[----:B------:R-:W-:Y:S05]  /*70c0*/  BSYNC B0 ;  /* 0x0000000000007941 */ /* 0x000fea0003800000 */
.L_x_3033:
[----:B------:R-:W-:Y:S01]  /*70d0*/  ISETP.GE.OR P4, PT, R4, UR4, P3 ;  /* 0x0000000404007c0c */ /* 0x000fe20009f86670 */
[----:B------:R-:W-:Y:S01]  /*70e0*/  BSSY B0, `(.L_x_3035) ;  /* 0x0000010000007945 */ /* 0x000fe20003800000 */
[----:B------:R-:W-:-:S11]  /*70f0*/  VIADD R18, R12, 0x60 ;  /* 0x000000600c127836 */ /* 0x000fd60000000000 */
        /* <DEDUP_REMOVED lines=14> */
.L_x_3036:
[----:B------:R-:W-:Y:S05]  /*71e0*/  BSYNC B0 ;  /* 0x0000000000007941 */ /* 0x000fea0003800000 */
.L_x_3035:
[----:B------:R-:W-:Y:S01]  /*71f0*/  ISETP.GE.AND P4, PT, R18, UR7, PT ;  /* 0x0000000712007c0c */ /* 0x000fe2000bf86270 */
[----:B------:R-:W-:Y:S01]  /*7200*/  BSSY B0, `(.L_x_3037) ;  /* 0x0000011000007945 */ /* 0x000fe20003800000 */
[----:B------:R-:W-:Y:S02]  /*7210*/  VIADD R12, R12, 0x70 ;  /* 0x000000700c0c7836 */ /* 0x000fe40000000000 */
        /* <DEDUP_REMOVED lines=15> */
.L_x_3038:
[----:B------:R-:W-:Y:S05]  /*7310*/  BSYNC B0 ;  /* 0x0000000000007941 */ /* 0x000fea0003800000 */
.L_x_3037:
[----:B------:R-:W-:Y:S01]  /*7320*/  ISETP.GE.AND P5, PT, R12, UR7, PT ;  /* 0x000000070c007c0c */ /* 0x000fe2000bfa6270 */
        /* <DEDUP_REMOVED lines=16> */
.L_x_3040:
[----:B------:R-:W-:Y:S05]  /*7430*/  BSYNC B0 ;  /* 0x0000000000007941 */ /* 0x000fea0003800000 */
.L_x_3039:
[----:B------:R-:W-:Y:S01]  /*7440*/  ULDC.64 UR4, c[0x0][0x850] ;  /* 0x0002140000047ab9 */ /* 0x000fe20000000a00 */
[----:B------:R-:W-:Y:S01]  /*7450*/  ULDC UR9, c[0x0][0x83c] ;  /* 0x00020f0000097ab9 */ /* 0x000fe20000000800 */
[----:B------:R-:W-:Y:S01]  /*7460*/  IMAD.U32 R7, RZ, RZ, UR4 ;  /* 0x00000004ff077e24 */ /* 0x000fe2000f8e00ff */
[----:B------:R-:W-:Y:S01]  /*7470*/  UIMAD UR4, UR40, UR4, URZ ;  /* 0x00000004280472a4 */ /* 0x000fe2000f8e023f */
[----:B------:R-:W-:Y:S01]  /*7480*/  ISETP.GE.OR P2, PT, R4, UR9, P2 ;  /* 0x0000000904007c0c */ /* 0x000fe20009746670 */
[----:B------:R-:W-:Y:S01]  /*7490*/  ULDC.64 UR6, c[0x0][0x858] ;  /* 0x0002160000067ab9 */ /* 0x000fe20000000a00 */
[----:B------:R-:W-:Y:S01]  /*74a0*/  IMAD.WIDE.U32 R6, R7, UR37, R4 ;  /* 0x0000002507067c25 */ /* 0x000fe2000f8e0004 */
[----:B------:R-:W-:Y:S01]  /*74b0*/  UIMAD UR4, UR37, UR5, UR4 ;  /* 0x00000005250472a4 */ /* 0x000fe2000f8e0204 */
[----:B------:R-:W-:Y:S01]  /*74c0*/  P2R R0, PR, RZ, 0x20 ;  /* 0x00000020ff007803 */ /* 0x000fe20000000000 */
[----:B------:R-:W-:Y:S01]  /*74d0*/  BSSY B0, `(.L_x_3041) ;  /* 0x000001d000007945 */ /* 0x000fe20003800000 */
[----:B------:R-:W-:Y:S01]  /*74e0*/  ISETP.NE.AND P5, PT, R14, RZ, PT ;  /* 0x000000ff0e00720c */ /* 0x000fe20003fa5270 */
[----:B-1----:R-:W-:Y:S01]  /*74f0*/  IMAD.U32 R9, RZ, RZ, UR6 ;  /* 0x00000006ff097e24 */ /* 0x002fe2000f8e00ff */
[----:B------:R-:W-:Y:S01]  /*7500*/  ISETP.NE.AND P6, PT, R15, RZ, PT ;  /* 0x000000ff0f00720c */ /* 0x000fe20003fc5270 */
[----:B------:R-:W-:Y:S01]  /*7510*/  VIADD R7, R7, UR4 ;  /* 0x0000000407077c36 */ /* 0x000fe20008000000 */
[----:B------:R-:W-:Y:S01]  /*7520*/  UIMAD UR4, UR8, UR6, URZ ;  /* 0x00000006080472a4 */ /* 0x000fe2000f8e023f */
[----:B------:R-:W-:Y:S01]  /*7530*/  ISETP.GE.OR P5, PT, R4, UR9, P5 ;  /* 0x0000000904007c0c */ /* 0x000fe2000afa6670 */
[----:B------:R-:W-:-:S02]  /*7540*/  IMAD.WIDE.U32 R8, R9, UR39, R6 ;  /* 0x0000002709087c25 */ /* 0x000fc4000f8e0006 */
[----:B------:R-:W-:Y:S01]  /*7550*/  UIMAD UR4, UR39, UR7, UR4 ;  /* 0x00000007270472a4 */ /* 0x000fe2000f8e0204 */
[----:B------:R-:W-:Y:S02]  /*7560*/  P2R R10, PR, RZ, 0x20 ;  /* 0x00000020ff0a7803 */ /* 0x000fe40000000000 */
[----:B------:R-:W-:Y:S02]  /*7570*/  ISETP.NE.AND P5, PT, R0, RZ, PT ;  /* 0x000000ff0000720c */ /* 0x000fe40003fa5270 */
[C---:B------:R-:W-:Y:S01]  /*7580*/  ISETP.GE.OR P6, PT, R4.reuse, UR9, P6 ;  /* 0x0000000904007c0c */ /* 0x040fe2000b7c6670 */
[----:B------:R-:W-:Y:S01]  /*7590*/  VIADD R7, R9, UR4 ;  /* 0x0000000409077c36 */ /* 0x000fe20008000000 */
[C---:B------:R-:W-:Y:S02]  /*75a0*/  ISETP.GE.OR P0, PT, R4.reuse, UR9, P0 ;  /* 0x0000000904007c0c */ /* 0x040fe40008706670 */
[C---:B------:R-:W-:Y:S02]  /*75b0*/  ISETP.GE.OR P1, PT, R4.reuse, UR9, P1 ;  /* 0x0000000904007c0c */ /* 0x040fe40008f26670 */
[----:B------:R-:W-:-:S02]  /*75c0*/  ISETP.GE.OR P3, PT, R4, UR9, P3 ;  /* 0x0000000904007c0c */ /* 0x000fc40009f66670 */
        /* <DEDUP_REMOVED lines=13> */
.L_x_3042:
[----:B------:R-:W-:Y:S05]  /*76a0*/  BSYNC B0 ;  /* 0x0000000000007941 */ /* 0x000fea0003800000 */
.L_x_3041:
        /* <DEDUP_REMOVED lines=16> */
.L_x_3044:
[----:B------:R-:W-:Y:S05]  /*77b0*/  BSYNC B0 ;  /* 0x0000000000007941 */ /* 0x000fea0003800000 */
.L_x_3043:
        /* <DEDUP_REMOVED lines=15> */
.L_x_3046:
[----:B------:R-:W-:Y:S05]  /*78b0*/  BSYNC B0 ;  /* 0x0000000000007941 */ /* 0x000fea0003800000 */
.L_x_3045:
        /* <DEDUP_REMOVED lines=15> */
.L_x_3048:
[----:B------:R-:W-:Y:S05]  /*79b0*/  BSYNC B0 ;  /* 0x0000000000007941 */ /* 0x000fea0003800000 */
.L_x_3047:
        /* <DEDUP_REMOVED lines=15> */
.L_x_3050:
[----:B------:R-:W-:Y:S05]  /*7ab0*/  BSYNC B0 ;  /* 0x0000000000007941 */ /* 0x000fea0003800000 */
.L_x_3049:
        /* <DEDUP_REMOVED lines=15> */
.L_x_3052:
[----:B------:R-:W-:Y:S05]  /*7bb0*/  BSYNC B0 ;  /* 0x0000000000007941 */ /* 0x000fea0003800000 */
.L_x_3051:
        /* <DEDUP_REMOVED lines=15> */
.L_x_3054:
[----:B------:R-:W-:Y:S05]  /*7cb0*/  BSYNC B0 ;  /* 0x0000000000007941 */ /* 0x000fea0003800000 */
.L_x_3053:
        /* <DEDUP_REMOVED lines=15> */
.L_x_2961:
        /* <DEDUP_REMOVED lines=29> */
.L_x_3056:
[----:B------:R-:W-:Y:S01]  /*7f80*/  ULDC UR9, c[0x0][0x8c4] ;  /* 0x0002310000097ab9 */ /* 0x000fe20000000800 */
[----:B------:R-:W-:Y:S01]  /*7f90*/  UMOV UR7, UR8 ;  /* 0x0000000800077c82 */ /* 0x000fe20008000000 */
[----:B------:R-:W-:-:S11]  /*7fa0*/  UISETP.NE.AND UP0, UPT, UR9, 0x1, UPT ;  /* 0x000000010900788c */ /* 0x000fd6000bf05270 */
[----:B------:R-:W-:Y:S02]  /*7fb0*/  @UP0 ULDC.64 UR10, c[0x0][0x8c8] ;  /* 0x00023200000a0ab9 */ /* 0x000fe40000000a00 */
[----:B------:R-:W-:-:S04]  /*7fc0*/  UIMAD.WIDE.U32 UR4, UR8, UR10, URZ ;  /* 0x0000000a080472a5 */ /* 0x000fc8000f8e003f */
[----:B------:R-:W-:-:S04]  /*7fd0*/  @UP0 USHF.R.U32.HI UR7, URZ, UR11, UR5 ;  /* 0x0000000b3f070299 */ /* 0x000fc80008011605 */
[----:B------:R-:W-:-:S12]  /*7fe0*/  UIMAD UR4, UR7, UR9, URZ ;  /* 0x00000009070472a4 */ /* 0x000fd8000f8e023f */
.L_x_3057:
        /* <DEDUP_REMOVED lines=10> */
[----:B------:R-:W-:Y:S01]  /*8090*/  ULDC.64 UR4, c[0x0][0x8f8] ;  /* 0x00023e0000047ab9 */ /* 0x000fe20000000a00 */
[----:B------:R-:W-:Y:S01]  /*80a0*/  UIADD3 UR6, -UR13, URZ, URZ ;  /* 0x0000003f0d067290 */ /* 0x000fe2000fffe13f */
[----:B------:R-:W-:-:S03]  /*80b0*/  ISETP.NE.U32.AND P0, PT, RZ, UR4, PT ;  /* 0x00000004ff007c0c */ /* 0x000fc6000bf05070 */
[----:B------:R-:W-:Y:S01]  /*80c0*/  UIMAD UR6, UR9, UR6, UR8 ;  /* 0x00000006090672a4 */ /* 0x000fe2000f8e0208 */
        /* <DEDUP_REMOVED lines=9> */
.L_x_3058:
        /* <DEDUP_REMOVED lines=11> */
[----:B------:R-:W-:Y:S01]  /*8210*/  R2UR UR4, R0 ;  /* 0x00000000000472ca */ /* 0x000fe200000e0000 */
[----:B------:R-:W-:-:S14]  /*8220*/  BRA `(.L_x_3059) ;  /* 0x0000000000047947 */ /* 0x000fdc0003800000 */
.L_x_3060:
[----:B------:R-:W-:-:S05]  /*8230*/  ULDC UR4, c[0x0][0x8ec] ;  /* 0x00023b0000047ab9 */ /* 0x000fca0000000800 */
.L_x_3059:
        /* <DEDUP_REMOVED lines=9> */
[----:B------:R-:W-:Y:S01]  /*82d0*/  ULDC.64 UR14, c[0x0][0x788] ;  /* 0x0001e200000e7ab9 */ /* 0x000fe20000000a00 */
        /* <DEDUP_REMOVED lines=19> */
[----:B------:R-:W-:-:S11]  /*8410*/  USHF.R.S32.HI UR11, URZ, 0x1f, UR6 ;  /* 0x0000001f3f0b7899 */ /* 0x000fd60008011406 */
        /* <DEDUP_REMOVED lines=16> */
.L_x_3061:
        /* <DEDUP_REMOVED lines=13> */
.L_x_3062:
        /* <DEDUP_REMOVED lines=12> */
.L_x_3063:
[----:B------:R-:W-:Y:S01]  /*86b0*/  ULEA UR7, UR7, UR10, 0x7 ;  /* 0x0000000a07077291 */ /* 0x000fe2000f8e383f */
[----:B------:R-:W-:Y:S01]  /*86c0*/  ULDC UR9, c[0x0][0x74c] ;  /* 0x0001d30000097ab9 */ /* 0x000fe20000000800 */
[----:B------:R-:W-:Y:S02]  /*86d0*/  UIADD3 UR10, UR10, 0x3f, URZ ;  /* 0x0000003f0a0a7890 */ /* 0x000fe4000fffe03f */
[----:B------:R-:W-:-:S04]  /*86e0*/  UIADD3 UR7, UR7, -UR9, -UR8 ;  /* 0x8000000907077290 */ /* 0x000fc8000fffe808 */
        /* <DEDUP_REMOVED lines=11> */
[----:B------:R-:W-:Y:S01]  /*87a0*/  ULDC.64 UR14, c[0x0][0x2d8] ;  /* 0x0000b600000e7ab9 */ /* 0x000fe20000000a00 */
[----:B------:R-:W-:Y:S01]  /*87b0*/  ULDC.64 UR28, c[0x0][0x2e0] ;  /* 0x0000b800001c7ab9 */ /* 0x000fe20000000a00 */
[----:B------:R-:W-:Y:S02]  /*87c0*/  UIMAD UR10, UR11, UR14, URZ ;  /* 0x0000000e0b0a72a4 */ /* 0x000fe4000f8e023f */
[----:B------:R-:W-:Y:S02]  /*87d0*/  UIMAD.WIDE.U32 UR8, UR6, UR14, URZ ;  /* 0x0000000e060872a5 */ /* 0x000fe4000f8e003f */
[----:B------:R-:W-:Y:S02]  /*87e0*/  UIMAD UR15, UR6, UR15, UR10 ;  /* 0x0000000f060f72a4 */ /* 0x000fe4000f8e020a */
[----:B------:R-:W-:Y:S02]  /*87f0*/  UIADD3 UR6, UR7, -UR12, URZ ;  /* 0x8000000c07067290 */ /* 0x000fe4000fffe03f */
[----:B------:R-:W-:-:S02]  /*8800*/  USHF.R.S32.HI UR11, URZ, 0x1f, UR13 ;  /* 0x0000001f3f0b7899 */ /* 0x000fc4000801140d */
[----:B------:R-:W-:Y:S02]  /*8810*/  ULOP3.LUT UR6, UR6, 0x1, URZ, 0xc0, !UPT ;  /* 0x0000000106067892 */ /* 0x000fe4000f8ec03f */
[----:B------:R-:W-:Y:S02]  /*8820*/  USEL UR13, UR13, URZ, !UP0 ;  /* 0x0000003f0d0d7287 */ /* 0x000fe4000c000000 */
[----:B------:R-:W-:Y:S02]  /*8830*/  USEL UR14, UR11, URZ, !UP0 ;  /* 0x0000003f0b0e7287 */ /* 0x000fe4000c000000 */
[----:B------:R-:W-:Y:S02]  /*8840*/  UISETP.NE.U32.AND UP0, UPT, UR6, 0x1, UPT ;  /* 0x000000010600788c */ /* 0x000fe4000bf05070 */
[----:B------:R-:W-:Y:S02]  /*8850*/  UIADD3 UR10, UP1, UR4, UR8, URZ ;  /* 0x00000008040a7290 */ /* 0x000fe4000ff3e03f */
[----:B------:R-:W-:-:S02]  /*8860*/  UIADD3 UR15, UR9, UR15, URZ ;  /* 0x0000000f090f7290 */ /* 0x000fc4000fffe03f */
[----:B------:R-:W-:Y:S01]  /*8870*/  PLOP3.LUT P1, PT, PT, PT, UP0, 0x80, 0x0 ;  /* 0x000000000000781c */ /* 0x000fe20003f2f008 */
[----:B------:R-:W-:Y:S02]  /*8880*/  UIMAD UR14, UR14, UR28, URZ ;  /* 0x0000001c0e0e72a4 */ /* 0x000fe4000f8e023f */
[----:B------:R-:W-:Y:S02]  /*8890*/  UIADD3.X UR11, UR5, UR15, URZ, UP1, !UPT ;  /* 0x0000000f050b7290 */ /* 0x000fe40008ffe43f */
[----:B------:R-:W-:Y:S02]  /*88a0*/  UIMAD UR14, UR13, UR29, UR14 ;  /* 0x0000001d0d0e72a4 */ /* 0x000fe4000f8e020e */
[----:B------:R-:W-:Y:S01]  /*88b0*/  UIMAD.WIDE.U32 UR10, UR13, UR28, UR10 ;  /* 0x0000001c0d0a72a5 */ /* 0x000fe2000f8e000a */
[----:B------:R-:W-:-:S03]  /*88c0*/  ELECT P0, URZ, PT ;  /* 0x00000000003f782f */ /* 0x000fc60003800000 */
[----:B------:R-:W-:Y:S02]  /*88d0*/  UIADD3 UR27, UR11, UR14, URZ ;  /* 0x0000000e0b1b7290 */ /* 0x000fe4000fffe03f */
[----:B------:R-:W-:Y:S10]  /*88e0*/  @P1 BRA `(.L_x_3064) ;  /* 0x0000000000bc1947 */ /* 0x000ff40003800000 */
        /* <DEDUP_REMOVED lines=18> */
.L_x_3066:
[----:B------:R-:W-:Y:S05]  /*8a10*/  BSYNC B0 ;  /* 0x0000000000007941 */ /* 0x000fea0003800000 */
.L_x_3065:
        /* <DEDUP_REMOVED lines=19> */
.L_x_3068:
[----:B------:R-:W-:Y:S05]  /*8b50*/  BSYNC B0 ;  /* 0x0000000000007941 */ /* 0x000fea0003800000 */
.L_x_3067:
[----:B------:R-:W-:Y:S06]  /*8b60*/  BAR.ARV 0xa, 0xa0 ;  /* 0x0282800000007b1d */ /* 0x000fec0000002000 */
[----:B------:R-:W-:Y:S04]  /*8b70*/  BSSY B0, `(.L_x_3069) ;  /* 0x0000003000007945 */ /* 0x000fe80003800000 */
[----:B------:R-:W-:Y:S05]  /*8b80*/  @!P0 BRA `(.L_x_3070) ;  /* 0x0000000000048947 */ /* 0x000fea0003800000 */
[----:B------:R-:W-:-:S04]  /*8b90*/  DEPBAR.LE SB0, 0x0 ;  /* 0x000080000000791a */ /* 0x000fc80000000000 */
.L_x_3070:
[----:B------:R-:W-:Y:S05]  /*8ba0*/  BSYNC B0 ;  /* 0x0000000000007941 */ /* 0x000fea0003800000 */
.L_x_3069:
[----:B------:R-:W-:Y:S06]  /*8bb0*/  BAR.ARV 0xb, 0xa0 ;  /* 0x02c2800000007b1d */ /* 0x000fec0000002000 */
[----:B------:R-:W-:Y:S01]  /*8bc0*/  UIADD3 UR18, UR12, 0x1, URZ ;  /* 0x000000010c127890 */ /* 0x000fe2000fffe03f */
[----:B------:R-:W-:Y:S11]  /*8bd0*/  BRA `(.L_x_3071) ;  /* 0x0000000000047947 */ /* 0x000ff60003800000 */
.L_x_3064:
[----:B------:R-:W-:-:S05]  /*8be0*/  UMOV UR18, UR12 ;  /* 0x0000000c00127c82 */ /* 0x000fca0008000000 */
.L_x_3071:
[----:B------:R-:W-:-:S04]  /*8bf0*/  UIADD3 UR6, UR12, 0x1, URZ ;  /* 0x000000010c067890 */ /* 0x000fc8000fffe03f */
[----:B------:R-:W-:-:S06]  /*8c00*/  UISETP.NE.AND UP0, UPT, UR7, UR6, UPT ;  /* 0x000000060700728c */ /* 0x000fcc000bf05270 */
[----:B------:R-:W-:-:S13]  /*8c10*/  PLOP3.LUT P1, PT, PT, PT, UP0, 0x80, 0x0 ;  /* 0x000000000000781c */ /* 0x000fda0003f2f008 */
[----:B------:R-:W-:Y:S05]  /*8c20*/  @!P1 BRA `(.L_x_2968) ;  /* 0x0000003000189947 */ /* 0x000fea0003800000 */
[----:B------:R-:W-:Y:S01]  /*8c30*/  UMOV UR16, UR8 ;  /* 0x0000000800107c82 */ /* 0x000fe20008000000 */
[----:B------:R-:W-:Y:S01]  /*8c40*/  UMOV UR17, UR15 ;  /* 0x0000000f00117c82 */ /* 0x000fe20008000000 */
[----:B------:R-:W-:Y:S01]  /*8c50*/  ULDC.64 UR20, c[0x0][0x2c0] ;  /* 0x0000b00000147ab9 */ /* 0x000fe20000000a00 */
[----:B------:R-:W-:Y:S02]  /*8c60*/  UIMAD.WIDE.U32 UR16, UR13, UR28, UR16 ;  /* 0x0000001c0d1072a5 */ /* 0x000fe4000f8e0010 */
[----:B------:R-:W-:Y:S02]  /*8c70*/  USHF.L.U32 UR19, UR18, 0xd, URZ ;  /* 0x0000000d12137899 */ /* 0x000fe4000800063f */
[----:B------:R-:W-:Y:S01]  /*8c80*/  UIADD3 UR25, UP0, UR4, UR16, URZ ;  /* 0x0000001004197290 */ /* 0x000fe2000ff1e03f */
[----:B------:R-:W-:Y:S01]  /*8c90*/  UMOV UR6, URZ ;  /* 0x0000003f00067c82 */ /* 0x000fe20008000000 */
[----:B------:R-:W-:Y:S02]  /*8ca0*/  ULDC.64 UR30, c[0x0][0x2c0] ;  /* 0x0000b000001e7ab9 */ /* 0x000fe40000000a00 */
[----:B------:R-:W-:-:S02]  /*8cb0*/  UIADD3.X UR16, UR5, UR14, UR17, UP0, !UPT ;  /* 0x0000000e05107290 */ /* 0x000fc400087fe411 */
[----:B------:R-:W-:Y:S01]  /*8cc0*/  ULEA UR24, UP0, UR25, UR20, 0x2 ;  /* 0x0000001419187291 */ /* 0x000fe2000f80103f */
[----:B------:R-:W-:-:S03]  /*8cd0*/  UMOV UR26, UR19 ;  /* 0x00000013001a7c82 */ /* 0x000fc60008000000 */
[----:B------:R-:W-:Y:S02]  /*8ce0*/  ULEA.HI.X UR25, UR25, UR21, UR16, 0x2, UP0 ;  /* 0x0000001519197291 */ /* 0x000fe400080f1410 */
[----:B------:R-:W-:Y:S02]  /*8cf0*/  UIADD3 UR20, UP0, UR24, 0x4000, URZ ;  /* 0x0000400018147890 */ /* 0x000fe4000ff1e03f */
[----:B------:R-:W-:Y:S02]  /*8d00*/  UIADD3 UR22, UP1, UR24, 0x8000, URZ ;  /* 0x0000800018167890 */ /* 0x000fe4000ff3e03f */
[----:B------:R-:W-:Y:S02]  /*8d10*/  UIADD3 UR24, UP2, UR24, 0xc000, URZ ;  /* 0x0000c00018187890 */ /* 0x000fe4000ff5e03f */
[----:B------:R-:W-:Y:S02]  /*8d20*/  UIADD3.X UR21, URZ, UR25, URZ, UP0, !UPT ;  /* 0x000000193f157290 */ /* 0x000fe400087fe43f */
[----:B------:R-:W-:-:S02]  /*8d30*/  UIADD3.X UR23, URZ, UR25, URZ, UP1, !UPT ;  /* 0x000000193f177290 */ /* 0x000fc40008ffe43f */
[----:B------:R-:W-:-:S12]  /*8d40*/  UIADD3.X UR25, URZ, UR25, URZ, UP2, !UPT ;  /* 0x000000193f197290 */ /* 0x000fd800097fe43f */
.L_x_3084:
        /* <DEDUP_REMOVED lines=20> */
.L_x_3073:
[----:B------:R-:W-:Y:S05]  /*8e90*/  BSYNC B0 ;  /* 0x0000000000007941 */ /* 0x000fea0003800000 */
.L_x_3072:
        /* <DEDUP_REMOVED lines=13> */
.L_x_3075:
[----:B------:R-:W-:Y:S05]  /*8f70*/  BSYNC B0 ;  /* 0x0000000000007941 */ /* 0x000fea0003800000 */
.L_x_3074:
[----:B------:R-:W-:Y:S06]  /*8f80*/  BAR.ARV 0xa, 0xa0 ;  /* 0x0282800000007b1d */ /* 0x000fec0000002000 */
[----:B------:R-:W-:Y:S04]  /*8f90*/  BSSY B0, `(.L_x_3076) ;  /* 0x0000003000007945 */ /* 0x000fe80003800000 */
[----:B------:R-:W-:Y:S05]  /*8fa0*/  @!P0 BRA `(.L_x_3077) ;  /* 0x0000000000048947 */ /* 0x000fea0003800000 */
[----:B------:R-:W-:-:S04]  /*8fb0*/  DEPBAR.LE SB0, 0x0 ;  /* 0x000080000000791a */ /* 0x000fc80000000000 */
.L_x_3077:
[----:B------:R-:W-:Y:S05]  /*8fc0*/  BSYNC B0 ;  /* 0x0000000000007941 */ /* 0x000fea0003800000 */
.L_x_3076:
        /* <DEDUP_REMOVED lines=13> */
.L_x_3079:
[----:B------:R-:W-:Y:S05]  /*90a0*/  BSYNC B0 ;  /* 0x0000000000007941 */ /* 0x000fea0003800000 */
.L_x_3078:
        /* <DEDUP_REMOVED lines=13> */
.L_x_3081:
[----:B------:R-:W-:Y:S05]  /*9180*/  BSYNC B0 ;  /* 0x0000000000007941 */ /* 0x000fea0003800000 */
.L_x_3080:
[----:B------:R-:W-:Y:S01]  /*9190*/  UIADD3 UR18, UR18, 0x2, URZ ;  /* 0x0000000212127890 */ /* 0x000fe2000fffe03f */
[----:B------:R-:W-:Y:S06]  /*91a0*/  BAR.ARV 0xa, 0xa0 ;  /* 0x0282800000007b1d */ /* 0x000fec0000002000 */
[----:B------:R-:W-:Y:S01]  /*91b0*/  UISETP.GE.AND UP0, UPT, UR18, UR7, UPT ;  /* 0x000000071200728c */ /* 0x000fe2000bf06270 */
[----:B------:R-:W-:Y:S04]  /*91c0*/  BSSY B0, `(.L_x_3082) ;  /* 0x0000003000007945 */ /* 0x000fe80003800000 */
[----:B------:R-:W-:Y:S06]  /*91d0*/  @!P0 BRA `(.L_x_3083) ;  /* 0x0000000000048947 */ /* 0x000fec0003800000 */
[----:B------:R-:W-:-:S04]  /*91e0*/  DEPBAR.LE SB0, 0x0 ;  /* 0x000080000000791a */ /* 0x000fc80000000000 */
.L_x_3083:
[----:B------:R-:W-:Y:S05]  /*91f0*/  BSYNC B0 ;  /* 0x0000000000007941 */ /* 0x000fea0003800000 */
.L_x_3082:
[----:B------:R-:W-:Y:S06]  /*9200*/  BAR.ARV 0xb, 0xa0 ;  /* 0x02c2800000007b1d */ /* 0x000fec0000002000 */
[----:B------:R-:W-:Y:S01]  /*9210*/  PLOP3.LUT P1, PT, PT, PT, UP0, 0x80, 0x0 ;  /* 0x000000000000781c */ /* 0x000fe20003f2f008 */
[----:B------:R-:W-:Y:S02]  /*9220*/  UIADD3 UR26, UR26, 0x4000, URZ ;  /* 0x000040001a1a7890 */ /* 0x000fe4000fffe03f */
[----:B------:R-:W-:-:S10]  /*9230*/  UIADD3 UR6, UR6, 0x4000, URZ ;  /* 0x0000400006067890 */ /* 0x000fd4000fffe03f */
[----:B------:R-:W-:Y:S05]  /*9240*/  @!P1 BRA `(.L_x_3084) ;  /* 0xfffffff800c09947 */ /* 0x000fea000383ffff */
[----:B------:R-:W-:Y:S05]  /*9250*/  BRA `(.L_x_2968) ;  /* 0x00000028008c7947 */ /* 0x000fea0003800000 */
.L_x_3055:
[----:B------:R-:W1:Y:S01]  /*9260*/  S2UR UR7, SR_CTAID.X ;  /* 0x00000000000779c3 */ /* 0x000e620000002500 */
[----:B------:R-:W-:Y:S02]  /*9270*/  ULDC UR8, c[0x0][0x8d0] ;  /* 0x0002340000087ab9 */ /* 0x000fe40000000800 */
[----:B------:R-:W-:-:S11]  /*9280*/  UISETP.NE.AND UP0, UPT, UR8, 0x1, UPT ;  /* 0x000000010800788c */ /* 0x000fd6000bf05270 */
[----:B------:R-:W-:Y:S01]  /*9290*/  @UP0 ULDC UR4, c[0x0][0x8d4] ;  /* 0x0002350000040ab9 */ /* 0x000fe20000000800 */
[----:B------:R-:W-:Y:S01]  /*92a0*/  @UP0 ULDC UR9, c[0x0][0x8d8] ;  /* 0x0002360000090ab9 */ /* 0x000fe20000000800 */
[----:B-1----:R-:W-:Y:S02]  /*92b0*/  UIMAD.WIDE.U32 UR4, UR7, UR4, URZ ;  /* 0x00000004070472a5 */ /* 0x002fe4000f8e003f */
[----:B------:R-:W-:Y:S02]  /*92c0*/  UMOV UR6, UR7 ;  /* 0x0000000700067c82 */ /* 0x000fe40008000000 */
[----:B------:R-:W-:-:S03]  /*92d0*/  @UP0 USHF.R.U32.HI UR6, URZ, UR9, UR5 ;  /* 0x000000093f060299 */ /* 0x000fc60008011605 */
[----:B------:R-:W-:Y:S02]  /*92e0*/  ULDC UR4, c[0x0][0x8e8] ;  /* 0x00023a0000047ab9 */ /* 0x000fe40000000800 */
[----:B------:R-:W-:Y:S02]  /*92f0*/  UISETP.GE.AND UP0, UPT, UR6, UR4, UPT ;  /* 0x000000040600728c */ /* 0x000fe4000bf06270 */
[----:B------:R-:W-:-:S04]  /*9300*/  UIADD3 UR4, -UR6, URZ, URZ ;  /* 0x0000003f06047290 */ /* 0x000fc8000fffe13f */
[----:B------:R-:W-:Y:S01]  /*9310*/  PLOP3.LUT P0, PT, PT, PT, UP0, 0x80, 0x0 ;  /* 0x000000000000781c */ /* 0x000fe20003f0f008 */
[----:B------:R-:W-:-:S12]  /*9320*/  UIMAD UR8, UR8, UR4, UR7 ;  /* 0x00000004080872a4 */ /* 0x000fd8000f8e0207 */
        /* <DEDUP_REMOVED lines=9> */
.L_x_3085:
[----:B------:R-:W-:Y:S01]  /*93c0*/  ULDC UR9, c[0x0][0x8c4] ;  /* 0x0002310000097ab9 */ /* 0x000fe20000000800 */
[----:B------:R-:W-:Y:S01]  /*93d0*/  UMOV UR7, UR8 ;  /* 0x0000000800077c82 */ /* 0x000fe20008000000 */
[----:B------:R-:W-:-:S11]  /*93e0*/  UISETP.NE.AND UP0, UPT, UR9, 0x1, UPT ;  /* 0x000000010900788c */ /* 0x000fd6000bf05270 */
[----:B------:R-:W-:Y:S02]  /*93f0*/  @UP0 ULDC.64 UR10, c[0x0][0x8c8] ;  /* 0x00023200000a0ab9 */ /* 0x000fe40000000a00 */
[----:B------:R-:W-:-:S04]  /*9400*/  UIMAD.WIDE.U32 UR4, UR8, UR10, URZ ;  /* 0x0000000a080472a5 */ /* 0x000fc8000f8e003f */
[----:B------:R-:W-:-:S04]  /*9410*/  @UP0 USHF.R.U32.HI UR7, URZ, UR11, UR5 ;  /* 0x0000000b3f070299 */ /* 0x000fc80008011605 */
[----:B------:R-:W-:-:S12]  /*9420*/  UIMAD UR4, UR7, UR9, URZ ;  /* 0x00000009070472a4 */ /* 0x000fd8000f8e023f */
.L_x_3086:
        /* <DEDUP_REMOVED lines=23> */
.L_x_3087:
        /* <DEDUP_REMOVED lines=14> */
.L_x_3089:
[----:B------:R-:W-:-:S05]  /*9680*/  ULDC UR4, c[0x0][0x8ec] ;  /* 0x00023b0000047ab9 */ /* 0x000fca0000000800 */
.L_x_3088:
[----:B------:R-:W-:Y:S01]  /*9690*/  UIADD3 UR4, UR4, 0x7f, URZ ;  /* 0x0000007f04047890 */ /* 0x000fe2000fffe03f */
[----:B------:R-:W-:Y:S02]  /*96a0*/  IMAD.MOV.U32 R10, RZ, RZ, 0x1 ;  /* 0x00000001ff0a7424 */ /* 0x000fe400078e00ff */
[----:B------:R-:W-:Y:S01]  /*96b0*/  IMAD.MOV.U32 R2, RZ, RZ, RZ ;  /* 0x000000ffff027224 */ /* 0x000fe200078e00ff */
        /* <DEDUP_REMOVED lines=13> */
[----:B------:R-:W1:Y:S02]  /*9790*/  LDC R0, c[0x0][0x280] ;  /* 0x0000a000ff007b82 */ /* 0x000e640000000800 */
[----:B------:R-:W-:Y:S01]  /*97a0*/  IMAD.U32 R2, RZ, RZ, UR8 ;  /* 0x00000008ff027e24 */ /* 0x000fe2000f8e00ff */
[----:B------:R-:W-:Y:S01]  /*97b0*/  UISETP.NE.U32.AND UP0, UPT, UR4, URZ, UPT ;  /* 0x0000003f0400728c */ /* 0x000fe2000bf05070 */
[----:B------:R-:W-:Y:S01]  /*97c0*/  PLOP3.LUT P1, PT, PT, PT, UP1, 0x80, 0x0 ;  /* 0x000000000000781c */ /* 0x000fe20003f2f018 */
[----:B------:R-:W-:Y:S01]  /*97d0*/  IMAD.U32 R3, RZ, RZ, UR9 ;  /* 0x00000009ff037e24 */ /* 0x000fe2000f8e00ff */
[----:B------:R-:W-:Y:S01]  /*97e0*/  ULDC.64 UR14, c[0x0][0x778] ;  /* 0x0001de00000e7ab9 */ /* 0x000fe20000000a00 */
[----:B------:R-:W-:Y:S01]  /*97f0*/  UISETP.NE.AND.EX UP0, UPT, UR5, URZ, UPT, UP0 ;  /* 0x0000003f0500728c */ /* 0x000fe2000bf05300 */
[----:B------:R-:W-:-:S02]  /*9800*/  ULDC.64 UR18, c[0x0][0x788] ;  /* 0x0001e20000127ab9 */ /* 0x000fc40000000a00 */
[----:B------:R-:W-:-:S07]  /*9810*/  ULDC.64 UR4, c[0x0][0x780] ;  /* 0x0001e00000047ab9 */ /* 0x000fce0000000a00 */
[----:B------:R-:W2:Y:S01]  /*9820*/  @P1 LDG.E R6, desc[UR46][R2.64] ;  /* 0x0000002e02061981 */ /* 0x000ea2000c1e1900 */
[----:B------:R-:W-:Y:S01]  /*9830*/  UISETP.NE.U32.AND UP2, UPT, UR4, URZ, UPT ;  /* 0x0000003f0400728c */ /* 0x000fe2000bf45070 */
[----:B------:R-:W-:Y:S01]  /*9840*/  PLOP3.LUT P2, PT, PT, PT, UP0, 0x80, 0x0 ;  /* 0x000000000000781c */ /* 0x000fe20003f4f008 */
[----:B------:R-:W-:Y:S01]  /*9850*/  UIMAD.WIDE UR14, UR13, 0x4, UR14 ;  /* 0x000000040d0e78a5 */ /* 0x000fe2000f8e020e */
[----:B------:R3:W4:Y:S01]  /*9860*/  @P1 LDG.E R4, desc[UR46][R2.64] ;  /* 0x0000002e02041981 */ /* 0x000722000c1e1900 */
[----:B------:R-:W-:-:S06]  /*9870*/  UISETP.NE.AND.EX UP2, UPT, UR5, URZ, UPT, UP2 ;  /* 0x0000003f0500728c */ /* 0x000fcc000bf45320 */
[----:B------:R-:W-:Y:S01]  /*9880*/  PLOP3.LUT P3, PT, PT, PT, UP2, 0x80, 0x0 ;  /* 0x000000000000781c */ /* 0x000fe20003f6f028 */
[----:B---3--:R-:W-:-:S04]  /*9890*/  IMAD.U32 R2, RZ, RZ, UR14 ;  /* 0x0000000eff027e24 */ /* 0x008fc8000f8e00ff */
[----:B------:R-:W-:Y:S01]  /*98a0*/  @UP2 ULDC.64 UR4, c[0x0][0x780] ;  /* 0x0001e00000042ab9 */ /* 0x000fe20000000a00 */
[----:B------:R-:W-:Y:S01]  /*98b0*/  IMAD.U32 R3, RZ, RZ, UR15 ;  /* 0x0000000fff037e24 */ /* 0x000fe2000f8e00ff */
[----:B------:R-:W-:-:S04]  /*98c0*/  @UP2 UIMAD.WIDE UR4, UR13, 0x4, UR4 ;  /* 0x000000040d0428a5 */ /* 0x000fc8000f8e0204 */
[----:B------:R3:W4:Y:S02]  /*98d0*/  @P2 LDG.E R5, desc[UR46][R2.64] ;  /* 0x0000002e02052981 */ /* 0x000724000c1e1900 */
[----:B---3--:R-:W-:Y:S02]  /*98e0*/  IMAD.U32 R2, RZ, RZ, UR4 ;  /* 0x00000004ff027e24 */ /* 0x008fe4000f8e00ff */
[----:B------:R-:W-:-:S05]  /*98f0*/  IMAD.U32 R3, RZ, RZ, UR5 ;  /* 0x00000005ff037e24 */ /* 0x000fca000f8e00ff */
[----:B-1----:R1:W5:Y:S01]  /*9900*/  @P3 LDG.E R0, desc[UR46][R2.64] ;  /* 0x0000002e02003981 */ /* 0x002362000c1e1900 */
        /* <DEDUP_REMOVED lines=10> */
[----:B------:R-:W-:-:S03]  /*99b0*/  @P2 R2UR UR11, R5 ;  /* 0x00000000050b22ca */ /* 0x000fc600000e0000 */
[----:B------:R-:W-:-:S04]  /*99c0*/  @UP1 ULOP3.LUT UR10, UR5, 0xffffffc0, URZ, 0xc0, !UPT ;  /* 0xffffffc0050a1892 */ /* 0x000fc8000f8ec03f */
[----:B------:R-:W-:Y:S01]  /*99d0*/  @UP1 USHF.R.S32.HI UR12, URZ, 0x1f, UR10 ;  /* 0x0000001f3f0c1899 */ /* 0x000fe2000801140a */
[----:B-1----:R-:W-:Y:S11]  /*99e0*/  @P3 BRA `(.L_x_3091) ;  /* 0x0000000000183947 */ /* 0x002ff60003800000 */
[----:B------:R-:W-:Y:S05]  /*99f0*/  @!P1 BRA `(.L_x_3091) ;  /* 0x0000000000149947 */ /* 0x000fea0003800000 */
[----:B------:R-:W-:Y:S02]  /*9a00*/  IMAD.U32 R2, RZ, RZ, UR8 ;  /* 0x00000008ff027e24 */ /* 0x000fe4000f8e00ff */
[----:B------:R-:W-:-:S05]  /*9a10*/  IMAD.U32 R3, RZ, RZ, UR9 ;  /* 0x00000009ff037e24 */ /* 0x000fca000f8e00ff */
[----:B------:R-:W2:Y:S04]  /*9a20*/  LDG.E R5, desc[UR46][R2.64] ;  /* 0x0000002e02057981 */ /* 0x000ea8000c1e1900 */
[----:B-----5:R-:W2:Y:S02]  /*9a30*/  LDG.E R0, desc[UR46][R2.64+0x4] ;  /* 0x0000042e02007981 */ /* 0x020ea4000c1e1900 */
[----:B--2---:R-:W-:-:S07]  /*9a40*/  IMAD.IADD R0, R0, 0x1, -R5 ;  /* 0x0000000100007824 */ /* 0x004fce00078e0a05 */
.L_x_3091:
[----:B------:R-:W-:Y:S01]  /*9a50*/  UMOV UR4, URZ ;  /* 0x0000003f00047c82 */ /* 0x000fe20008000000 */
[----:B------:R-:W-:Y:S01]  /*9a60*/  UMOV UR5, URZ ;  /* 0x0000003f00057c82 */ /* 0x000fe20008000000 */
[----:B------:R-:W-:Y:S01]  /*9a70*/  IMAD.U32 R4, RZ, RZ, UR18 ;  /* 0x00000012ff047e24 */ /* 0x000fe2000f8e00ff */
[----:B------:R-:W-:Y:S01]  /*9a80*/  @UP1 UMOV UR4, UR10 ;  /* 0x0000000a00041c82 */ /* 0x000fe20008000000 */
[----:B------:R-:W-:Y:S01]  /*9a90*/  @UP1 UMOV UR5, UR12 ;  /* 0x0000000c00051c82 */ /* 0x000fe20008000000 */
[----:B------:R-:W-:Y:S05]  /*9aa0*/  @!P0 BRA `(.L_x_3092) ;  /* 0x0000000000188947 */ /* 0x000fea0003800000 */
[----:B------:R-:W-:Y:S02]  /*9ab0*/  ULDC.64 UR8, c[0x0][0x788] ;  /* 0x0001e20000087ab9 */ /* 0x000fe40000000a00 */
[----:B------:R-:W-:-:S06]  /*9ac0*/  UIMAD.WIDE UR8, UR13, 0x4, UR8 ;  /* 0x000000040d0878a5 */ /* 0x000fcc000f8e0208 */
[----:B------:R-:W-:Y:S02]  /*9ad0*/  IMAD.U32 R2, RZ, RZ, UR8 ;  /* 0x00000008ff027e24 */ /* 0x000fe4000f8e00ff */
[----:B------:R-:W-:-:S05]  /*9ae0*/  IMAD.U32 R3, RZ, RZ, UR9 ;  /* 0x00000009ff037e24 */ /* 0x000fca000f8e00ff */
[----:B------:R1:W5:Y:S01]  /*9af0*/  LDG.E R4, desc[UR46][R2.64] ;  /* 0x0000002e02047981 */ /* 0x000362000c1e1900 */
[----:B------:R-:W-:Y:S05]  /*9b00*/  BRA `(.L_x_3093) ;  /* 0x0000000000187947 */ /* 0x000fea0003800000 */
.L_x_3092:
[----:B------:R-:W-:Y:S05]  /*9b10*/  @!P2 BRA `(.L_x_3093) ;  /* 0x000000000014a947 */ /* 0x000fea0003800000 */
[----:B------:R-:W-:Y:S02]  /*9b20*/  IMAD.U32 R2, RZ, RZ, UR14 ;  /* 0x0000000eff027e24 */ /* 0x000fe4000f8e00ff */
[----:B------:R-:W-:-:S05]  /*9b30*/  IMAD.U32 R3, RZ, RZ, UR15 ;  /* 0x0000000fff037e24 */ /* 0x000fca000f8e00ff */
[----:B------:R-:W2:Y:S04]  /*9b40*/  LDG.E R5, desc[UR46][R2.64] ;  /* 0x0000002e02057981 */ /* 0x000ea8000c1e1900 */
[----:B------:R-:W2:Y:S02]  /*9b50*/  LDG.E R4, desc[UR46][R2.64+0x4] ;  /* 0x0000042e02047981 */ /* 0x000ea4000c1e1900 */
[----:B--2---:R-:W-:-:S07]  /*9b60*/  IMAD.IADD R4, R4, 0x1, -R5 ;  /* 0x0000000104047824 */ /* 0x004fce00078e0a05 */
.L_x_3093:
[----:B-1----:R-:W-:Y:S01]  /*9b70*/  IMAD.U32 R3, RZ, RZ, UR7 ;  /* 0x00000007ff037e24 */ /* 0x002fe2000f8e00ff */
[----:B------:R-:W-:-:S03]  /*9b80*/  ULDC UR8, c[0x0][0x74c] ;  /* 0x0001d30000087ab9 */ /* 0x000fc60000000800 */
[----:B-----5:R-:W-:Y:S02]  /*9b90*/  IMAD R3, R3, 0x80, R0 ;  /* 0x0000008003037824 */ /* 0x020fe400078e0200 */
[----:B------:R-:W-:-:S03]  /*9ba0*/  VIADD R0, R0, 0x3f ;  /* 0x0000003f00007836 */ /* 0x000fc60000000000 */
[----:B------:R-:W-:-:S04]  /*9bb0*/  IADD3 R3, R3, -UR8, -R4 ;  /* 0x8000000803037c10 */ /* 0x000fc8000fffe804 */
[----:B------:R-:W-:-:S04]  /*9bc0*/  SHF.R.S32.HI R2, RZ, 0x1f, R3 ;  /* 0x0000001fff027819 */ /* 0x000fc80000011403 */
[----:B------:R-:W-:Y:S02]  /*9bd0*/  LEA.HI R2, R2, R3, RZ, 0x6 ;  /* 0x0000000302027211 */ /* 0x000fe400078f30ff */
[----:B------:R-:W-:Y:S02]  /*9be0*/  SHF.R.S32.HI R3, RZ, 0x1f, R0 ;  /* 0x0000001fff037819 */ /* 0x000fe40000011400 */
[----:B------:R-:W-:Y:S02]  /*9bf0*/  SHF.R.S32.HI R2, RZ, 0x6, R2 ;  /* 0x00000006ff027819 */ /* 0x000fe40000011402 */
[----:B------:R-:W-:Y:S02]  /*9c00*/  LEA.HI R0, R3, R0, RZ, 0x6 ;  /* 0x0000000003007211 */ /* 0x000fe400078f30ff */
[----:B------:R-:W-:Y:S01]  /*9c10*/  VIMNMX R4, RZ, R2, !PT ;  /* 0x00000002ff047248 */ /* 0x000fe20007fe0100 */
[----:B------:R-:W-:Y:S01]  /*9c20*/  IMAD.MOV.U32 R2, RZ, RZ, RZ ;  /* 0x000000ffff027224 */ /* 0x000fe200078e00ff */
[----:B------:R-:W-:-:S04]  /*9c30*/  SHF.R.S32.HI R0, RZ, 0x6, R0 ;  /* 0x00000006ff007819 */ /* 0x000fc80000011400 */
[----:B------:R-:W-:-:S13]  /*9c40*/  ISETP.GT.AND P0, PT, R0, R4, PT ;  /* 0x000000040000720c */ /* 0x000fda0003f04270 */
[----:B------:R-:W-:Y:S05]  /*9c50*/  @!P0 BRA `(.L_x_3090) ;  /* 0x0000001c00788947 */ /* 0x000fea0003800000 */
[----:B------:R-:W-:Y:S01]  /*9c60*/  USHF.R.S32.HI UR10, URZ, 0x1f, UR20 ;  /* 0x0000001f3f0a7899 */ /* 0x000fe20008011414 */
[----:B------:R-:W-:Y:S01]  /*9c70*/  BSSY B0, `(.L_x_3090) ;  /* 0x00001dc000007945 */ /* 0x000fe20003800000 */
[----:B------:R-:W-:Y:S01]  /*9c80*/  UISETP.NE.U32.AND UP1, UPT, UR16, URZ, UPT ;  /* 0x0000003f1000728c */ /* 0x000fe2000bf25070 */
[----:B------:R-:W-:Y:S01]  /*9c90*/  IMAD.MOV.U32 R2, RZ, RZ, RZ ;  /* 0x000000ffff027224 */ /* 0x000fe200078e00ff */
[----:B------:R-:W-:Y:S01]  /*9ca0*/  ULDC.64 UR14, c[0x0][0x718] ;  /* 0x0001c600000e7ab9 */ /* 0x000fe20000000a00 */
[----:B------:R-:W-:Y:S01]  /*9cb0*/  UMOV UR8, UR4 ;  /* 0x0000000400087c82 */ /* 0x000fe20008000000 */
[----:B------:R-:W-:Y:S02]  /*9cc0*/  UIMAD UR12, UR10, UR14, URZ ;  /* 0x0000000e0a0c72a4 */ /* 0x000fe4000f8e023f */
[----:B------:R-:W-:Y:S02]  /*9cd0*/  UISETP.NE.AND.EX UP1, UPT, UR17, URZ, UPT, UP1 ;  /* 0x0000003f1100728c */ /* 0x000fe4000bf25310 */
[----:B------:R-:W-:Y:S01]  /*9ce0*/  UIMAD UR12, UR20, UR15, UR12 ;  /* 0x0000000f140c72a4 */ /* 0x000fe2000f8e020c */
[----:B------:R-:W-:-:S02]  /*9cf0*/  ULDC.64 UR16, c[0x0][0x730] ;  /* 0x0001cc0000107ab9 */ /* 0x000fc40000000a00 */
[----:B------:R-:W-:Y:S01]  /*9d00*/  ULDC UR15, c[0x0][0x2e8] ;  /* 0x0000ba00000f7ab9 */ /* 0x000fe20000000800 */
[----:B------:R-:W-:Y:S01]  /*9d10*/  UIMAD UR10, UR10, UR16, URZ ;  /* 0x000000100a0a72a4 */ /* 0x000fe2000f8e023f */
[----:B------:R-:W-:Y:S01]  /*9d20*/  UMOV UR9, UR5 ;  /* 0x0000000500097c82 */ /* 0x000fe20008000000 */
[----:B------:R-:W-:Y:S02]  /*9d30*/  UISETP.NE.AND UP2, UPT, UR15, 0x1, UPT ;  /* 0x000000010f00788c */ /* 0x000fe4000bf45270 */
[----:B------:R-:W-:Y:S02]  /*9d40*/  UIMAD.WIDE.U32 UR4, UR20, UR14, UR8 ;  /* 0x0000000e140472a5 */ /* 0x000fe4000f8e0008 */
[----:B------:R-:W-:Y:S02]  /*9d50*/  UIMAD.WIDE.U32 UR8, UR20, UR16, UR8 ;  /* 0x00000010140872a5 */ /* 0x000fe4000f8e0008 */
[----:B------:R-:W-:Y:S02]  /*9d60*/  UIMAD UR14, UR20, UR17, UR10 ;  /* 0x00000011140e72a4 */ /* 0x000fe4000f8e020a */
[----:B------:R-:W-:Y:S01]  /*9d70*/  USHF.R.S32.HI UR10, URZ, 0x1f, UR13 ;  /* 0x0000001f3f0a7899 */ /* 0x000fe2000801140d */
[----:B------:R-:W-:Y:S01]  /*9d80*/  ELECT P0, URZ, PT ;  /* 0x00000000003f782f */ /* 0x000fe20003800000 */
[----:B------:R-:W-:-:S02]  /*9d90*/  USEL UR21, UR13, URZ, !UP1 ;  /* 0x0000003f0d157287 */ /* 0x000fc4000c800000 */
[----:B------:R-:W-:Y:S01]  /*9da0*/  UIADD3 UR9, UR9, UR14, URZ ;  /* 0x0000000e09097290 */ /* 0x000fe2000fffe03f */
[----:B------:R-:W-:Y:S01]  /*9db0*/  ULDC.64 UR18, c[0x0][0x738] ;  /* 0x0001ce0000127ab9 */ /* 0x000fe20000000a00 */
[----:B------:R-:W-:Y:S01]  /*9dc0*/  USEL UR10, UR10, URZ, !UP1 ;  /* 0x0000003f0a0a7287 */ /* 0x000fe2000c800000 */
[----:B------:R-:W-:Y:S01]  /*9dd0*/  ULDC.64 UR16, c[0x0][0x720] ;  /* 0x0001c80000107ab9 */ /* 0x000fe20000000a00 */
[----:B------:R-:W-:Y:S02]  /*9de0*/  UIMAD.WIDE.U32 UR14, UR18, UR21, UR8 ;  /* 0x00000015120e72a5 */ /* 0x000fe4000f8e0008 */
[----:B------:R-:W-:Y:S01]  /*9df0*/  UIADD3 UR23, UR5, UR12, URZ ;  /* 0x0000000c05177290 */ /* 0x000fe2000fffe03f */
[----:B------:R-:W-:Y:S01]  /*9e00*/  @UP2 ULDC UR8, c[0x0][0x2ec] ;  /* 0x0000bb0000082ab9 */ /* 0x000fe20000000800 */
[----:B------:R-:W-:Y:S02]  /*9e10*/  UIMAD UR5, UR10, UR16, URZ ;  /* 0x000000100a0572a4 */ /* 0x000fe4000f8e023f */
[----:B------:R-:W-:-:S02]  /*9e20*/  UIMAD UR10, UR10, UR18, URZ ;  /* 0x000000120a0a72a4 */ /* 0x000fc4000f8e023f */
[----:B------:R-:W-:Y:S02]  /*9e30*/  UIMAD.WIDE.U32 UR8, UR20, UR8, URZ ;  /* 0x00000008140872a5 */ /* 0x000fe4000f8e003f */
[----:B------:R-:W-:Y:S01]  /*9e40*/  ULEA UR11, UR7, UR11, 0x7 ;  /* 0x0000000b070b7291 */ /* 0x000fe2000f8e383f */
[----:B------:R-:W-:Y:S02]  /*9e50*/  UMOV UR22, UR4 ;  /* 0x0000000400167c82 */ /* 0x000fe40008000000 */
[----:B------:R-:W-:Y:S01]  /*9e60*/  @UP2 ULDC UR7, c[0x0][0x2f0] ;  /* 0x0000bc0000072ab9 */ /* 0x000fe20000000800 */
[----:B------:R-:W-:Y:S01]  /*9e70*/  UMOV UR12, UR20 ;  /* 0x00000014000c7c82 */ /* 0x000fe20008000000 */
[----:B------:R-:W-:Y:S02]  /*9e80*/  UIMAD UR5, UR17, UR21, UR5 ;  /* 0x00000015110572a4 */ /* 0x000fe4000f8e0205 */
[----:B------:R-:W-:Y:S02]  /*9e90*/  UIMAD.WIDE.U32 UR22, UR16, UR21, UR22 ;  /* 0x00000015101672a5 */ /* 0x000fe4000f8e0016 */
[----:B------:R-:W-:-:S02]  /*9ea0*/  UIMAD UR4, UR19, UR21, UR10 ;  /* 0x00000015130472a4 */ /* 0x000fc4000f8e020a */
        /* <DEDUP_REMOVED lines=10> */
.L_x_3123:
        /* <DEDUP_REMOVED lines=15> */
.L_x_3096:
[----:B------:R-:W-:Y:S01]  /*a040*/  R2UR UR19, R4 ;  /* 0x00000000041372ca */ /* 0x000fe200000e0000 */
[----:B------:R-:W2:Y:S01]  /*a050*/  LDC.64 R12, c[0x0][0x198] ;  /* 0x00006600ff0c7b82 */ /* 0x000ea20000000a00 */
[----:B------:R-:W-:Y:S01]  /*a060*/  ULDC.64 UR8, c[0x0][0x700] ;  /* 0x0001c00000087ab9 */ /* 0x000fe20000000a00 */
[----:B------:R-:W-:Y:S01]  /*a070*/  UMOV UR36, 0x0 ;  /* 0x0000000000247882 */ /* 0x000fe20000000000 */
[----:B------:R-:W-:Y:S01]  /*a080*/  IMAD.U32 R9, RZ, RZ, UR8 ;  /* 0x00000008ff097e24 */ /* 0x000fe2000f8e00ff */
[----:B------:R-:W-:Y:S01]  /*a090*/  R2UR UR8, R15 ;  /* 0x000000000f0872ca */ /* 0x000fe200000e0000 */
[----:B------:R-:W-:Y:S01]  /*a0a0*/  IMAD.U32 R8, RZ, RZ, UR9 ;  /* 0x00000009ff087e24 */ /* 0x000fe2000f8e00ff */
[----:B------:R-:W-:Y:S01]  /*a0b0*/  UMOV UR37, 0x14f00000 ;  /* 0x14f0000000257882 */ /* 0x000fe20000000000 */
[----:B------:R-:W-:Y:S01]  /*a0c0*/  UMOV UR18, URZ ;  /* 0x0000003f00127c82 */ /* 0x000fe20008000000 */
[----:B------:R-:W-:Y:S01]  /*a0d0*/  UMOV UR26, 0x40 ;  /* 0x00000040001a7882 */ /* 0x000fe20000000000 */
[----:B------:R-:W-:Y:S01]  /*a0e0*/  UMOV UR28, UR20 ;  /* 0x00000014001c7c82 */ /* 0x000fe20008000000 */
[----:B------:R-:W-:Y:S01]  /*a0f0*/  UMOV UR29, UR21 ;  /* 0x00000015001d7c82 */ /* 0x000fe20008000000 */
[----:B------:R-:W-:Y:S01]  /*a100*/  UMOV UR50, 0x0 ;  /* 0x0000000000327882 */ /* 0x000fe20000000000 */
[----:B------:R-:W-:Y:S01]  /*a110*/  USHF.L.U32 UR19, UR19, 0x6, URZ ;  /* 0x0000000613137899 */ /* 0x000fe2000800063f */
[----:B------:R-:W-:Y:S01]  /*a120*/  IMAD.MOV.U32 R16, RZ, RZ, RZ ;  /* 0x000000ffff107224 */ /* 0x000fe200078e00ff */
[----:B------:R-:W-:Y:S01]  /*a130*/  UMOV UR51, 0x10000000 ;  /* 0x1000000000337882 */ /* 0x000fe20000000000 */
[----:B------:R-:W-:Y:S01]  /*a140*/  UMOV UR10, UR18 ;  /* 0x00000012000a7c82 */ /* 0x000fe20008000000 */
[----:B------:R-:W-:-:S02]  /*a150*/  UIADD3 UR7, UP0, UR19, UR22, URZ ;  /* 0x0000001613077290 */ /* 0x000fc4000ff1e03f */
[----:B------:R-:W-:Y:S01]  /*a160*/  IMAD.U32 R3, RZ, RZ, UR19 ;  /* 0x00000013ff037e24 */ /* 0x000fe2000f8e00ff */
[----:B------:R-:W-:Y:S02]  /*a170*/  UIADD3 UR16, UR8, 0x18000, URZ ;  /* 0x0001800008107890 */ /* 0x000fe4000fffe03f */
[----:B------:R-:W-:Y:S01]  /*a180*/  UIADD3 UR17, UR8, 0x30810, URZ ;  /* 0x0003081008117890 */ /* 0x000fe2000fffe03f */
[----:B------:R-:W-:Y:S01]  /*a190*/  PLOP3.LUT P1, PT, PT, PT, UP0, 0x80, 0x0 ;  /* 0x000000000000781c */ /* 0x000fe20003f2f008 */
[----:B-1----:R-:W-:Y:S01]  /*a1a0*/  IMAD.U32 R2, RZ, RZ, UR7 ;  /* 0x00000007ff027e24 */ /* 0x002fe2000f8e00ff */
[----:B------:R-:W-:Y:S01]  /*a1b0*/  UIADD3 UR19, UR19, UR6, URZ ;  /* 0x0000000613137290 */ /* 0x000fe2000fffe03f */
[----:B--2---:R-:W-:Y:S01]  /*a1c0*/  IMAD.MOV.U32 R7, RZ, RZ, R12 ;  /* 0x000000ffff077224 */ /* 0x004fe200078e000c */
[----:B------:R-:W-:Y:S01]  /*a1d0*/  LEA.HI.X.SX32 R3, R3, R14, 0x1, P1 ;  /* 0x0000000e03037211 */ /* 0x000fe200008f0eff */
[----:B------:R-:W-:Y:S01]  /*a1e0*/  IMAD.MOV.U32 R6, RZ, RZ, R13 ;  /* 0x000000ffff067224 */ /* 0x000fe200078e000d */
[C---:B------:R-:W-:Y:S01]  /*a1f0*/  LEA R5, P1, R2.reuse, R9, 0x2 ;  /* 0x0000000902057211 */ /* 0x040fe200078210ff */
[----:B------:R-:W-:Y:S01]  /*a200*/  UIADD3 UR24, UR8, 0x1a000, URZ ;  /* 0x0001a00008187890 */ /* 0x000fe2000fffe03f */
[----:B------:R-:W-:Y:S01]  /*a210*/  IMAD.MOV.U32 R12, RZ, RZ, 0x10000 ;  /* 0x00010000ff0c7424 */ /* 0x000fe200078e00ff */
[----:B------:R-:W-:Y:S01]  /*a220*/  UIADD3 UR52, UR8, 0x28000, URZ ;  /* 0x0002800008347890 */ /* 0x000fe2000fffe03f */
[----:B------:R-:W-:Y:S01]  /*a230*/  LEA.HI.X R2, R2, R8, R3, 0x2, P1 ;  /* 0x0000000802027211 */ /* 0x000fe200008f1403 */
[----:B------:R-:W-:Y:S01]  /*a240*/  UMOV UR25, UR17 ;  /* 0x0000001100197c82 */ /* 0x000fe20008000000 */
[----:B------:R-:W-:Y:S01]  /*a250*/  R2UR UR32, R5 ;  /* 0x00000000052072ca */ /* 0x000fe200000e0000 */
[----:B------:R-:W-:Y:S01]  /*a260*/  VIADD R5, R0, 0xffffffff ;  /* 0xffffffff00057836 */ /* 0x000fe20000000000 */
[----:B------:R-:W-:Y:S01]  /*a270*/  R2UR UR33, R2 ;  /* 0x00000000022172ca */ /* 0x000fe200000e0000 */
[----:B------:R-:W-:Y:S01]  /*a280*/  UMOV UR27, UR19 ;  /* 0x00000013001b7c82 */ /* 0x000fe20008000000 */
[C---:B------:R-:W-:Y:S01]  /*a290*/  IADD3 R2, P1, R7.reuse, 0x2f0, RZ ;  /* 0x000002f007027810 */ /* 0x040fe20007f3e0ff */
[----:B------:R-:W-:Y:S01]  /*a2a0*/  UMOV UR7, 0x10 ;  /* 0x0000001000077882 */ /* 0x000fe20000000000 */
[----:B------:R1:W-:Y:S01]  /*a2b0*/  STL [R1], R5 ;  /* 0x0000000501007387 */ /* 0x0003e20000100800 */
[----:B------:R-:W-:Y:S01]  /*a2c0*/  UMOV UR53, UR17 ;  /* 0x0000001100357c82 */ /* 0x000fe20008000000 */
[----:B------:R-:W-:Y:S01]  /*a2d0*/  R2UR UR30, R2 ;  /* 0x00000000021e72ca */ /* 0x000fe200000e0000 */
[----:B------:R-:W-:Y:S01]  /*a2e0*/  UIADD3 UR9, UR8, 0x30800, URZ ;  /* 0x0003080008097890 */ /* 0x000fe2000fffe03f */
[----:B------:R-:W-:Y:S01]  /*a2f0*/  IADD3 R2, P2, R7, 0x3f0, RZ ;  /* 0x000003f007027810 */ /* 0x000fe20007f5e0ff */
[----:B------:R-:W-:Y:S01]  /*a300*/  UIADD3 UR40, UR8, 0x4000, URZ ;  /* 0x0000400008287890 */ /* 0x000fe2000fffe03f */
[----:B------:R-:W-:-:S02]  /*a310*/  UMOV UR42, 0x40 ;  /* 0x00000040002a7882 */ /* 0x000fc40000000000 */
[----:B------:R-:W-:Y:S01]  /*a320*/  R2UR UR48, R2 ;  /* 0x00000000023072ca */ /* 0x000fe200000e0000 */
[--C-:B------:R-:W-:Y:S01]  /*a330*/  IMAD.X R2, RZ, RZ, R6.reuse, P1 ;  /* 0x000000ffff027224 */ /* 0x100fe200008e0606 */
[----:B------:R-:W-:Y:S01]  /*a340*/  UMOV UR43, UR11 ;  /* 0x0000000b002b7c82 */ /* 0x000fe20008000000 */
[----:B------:R-:W-:Y:S01]  /*a350*/  UMOV UR44, UR12 ;  /* 0x0000000c002c7c82 */ /* 0x000fe20008000000 */
[----:B------:R-:W-:Y:S01]  /*a360*/  UMOV UR45, UR13 ;  /* 0x0000000d002d7c82 */ /* 0x000fe20008000000 */
[----:B------:R-:W-:Y:S01]  /*a370*/  UMOV UR41, UR9 ;  /* 0x0000000900297c82 */ /* 0x000fe20008000000 */
[----:B------:R-:W-:Y:S01]  /*a380*/  R2UR UR31, R2 ;  /* 0x00000000021f72ca */ /* 0x000fe200000e0000 */
[----:B------:R-:W-:-:S05]  /*a390*/  IMAD.X R2, RZ, RZ, R6, P2 ;  /* 0x000000ffff027224 */ /* 0x000fca00010e0606 */
[----:B------:R-:W-:Y:S02]  /*a3a0*/  R2UR UR49, R2 ;  /* 0x00000000023172ca */ /* 0x000fe400000e0000 */
[----:B------:R-:W-:-:S04]  /*a3b0*/  IADD3 R2, P1, R7, 0xf0, RZ ;  /* 0x000000f007027810 */ /* 0x000fc80007f3e0ff */
[----:B------:R-:W-:Y:S01]  /*a3c0*/  R2UR UR34, R2 ;  /* 0x00000000022272ca */ /* 0x000fe200000e0000 */
[----:B------:R-:W-:Y:S01]  /*a3d0*/  IMAD.X R3, RZ, RZ, R6, P1 ;  /* 0x000000ffff037224 */ /* 0x000fe200008e0606 */
[----:B------:R-:W-:-:S04]  /*a3e0*/  ISETP.GE.AND P1, PT, R4, R5, PT ;  /* 0x000000050400720c */ /* 0x000fc80003f26270 */
[----:B------:R-:W-:-:S13]  /*a3f0*/  R2UR UR35, R3 ;  /* 0x00000000032372ca */ /* 0x000fda00000e0000 */
        /* <DEDUP_REMOVED lines=20> */
[-C--:B------:R-:W-:Y:S01]  /*a540*/  LOP3.LUT R17, RZ, R4.reuse, RZ, 0x33, !PT ;  /* 0x00000004ff117212 */ /* 0x080fe200078e33ff */
[C---:B------:R-:W-:Y:S02]  /*a550*/  VIADD R5, R0.reuse, 0xfffffffe ;  /* 0xfffffffe00057836 */ /* 0x040fe40000000000 */
[----:B------:R-:W-:Y:S02]  /*a560*/  IMAD.MOV.U32 R10, RZ, RZ, 0x1 ;  /* 0x00000001ff0a7424 */ /* 0x000fe400078e00ff */
[----:B------:R-:W-:Y:S01]  /*a570*/  IMAD.IADD R17, R0, 0x1, R17 ;  /* 0x0000000100117824 */ /* 0x000fe200078e0211 */
[----:B------:R-:W-:Y:S01]  /*a580*/  ISETP.NE.AND P1, PT, R5, R4, PT ;  /* 0x000000040500720c */ /* 0x000fe20003f25270 */
[----:B------:R-:W-:-:S03]  /*a590*/  IMAD.MOV.U32 R0, RZ, RZ, R4 ;  /* 0x000000ffff007224 */ /* 0x000fc600078e0004 */
[----:B------:R-:W-:-:S05]  /*a5a0*/  LOP3.LUT R5, R17, 0x1, RZ, 0xc0, !PT ;  /* 0x0000000111057812 */ /* 0x000fca00078ec0ff */
[----:B------:R1:W-:Y:S04]  /*a5b0*/  STL [R1+0x4], R5 ;  /* 0x0000040501007387 */ /* 0x0003e80000100800 */
[----:B------:R-:W-:Y:S05]  /*a5c0*/  @!P1 BRA `(.L_x_3098) ;  /* 0x0000000800d09947 */ /* 0x000fea0003800000 */
[----:B------:R-:W-:Y:S02]  /*a5d0*/  IMAD.IADD R17, R17, 0x1, -R5 ;  /* 0x0000000111117824 */ /* 0x000fe400078e0a05 */
[----:B------:R-:W-:Y:S02]  /*a5e0*/  IMAD.MOV.U32 R0, RZ, RZ, R4 ;  /* 0x000000ffff007224 */ /* 0x000fe400078e0004 */
[----:B------:R-:W-:-:S07]  /*a5f0*/  IMAD.MOV.U32 R10, RZ, RZ, 0x1 ;  /* 0x00000001ff0a7424 */ /* 0x000fce00078e00ff */
.L_x_3107:
[----:B-123--:R-:W-:-:S04]  /*a600*/  SHF.L.U32 R18, R10, 0x1f, RZ ;  /* 0x0000001f0a127819 */ /* 0x00efc800000006ff */
[----:B------:R-:W2:Y:S02]  /*a610*/  SYNCS.PHASECHK.TRANS64.TRYWAIT P1, [R15+URZ+0x30840], R18 ;  /* 0x030840120f0075a7 */ /* 0x000ea4000802017f */
[----:B--2---:R-:W-:Y:S05]  /*a620*/  @!P1 BRA `(.L_x_3099) ;  /* 0x00000018000c9947 */ /* 0x004fea0003800000 */
.L_x_3124:
        /* <DEDUP_REMOVED lines=8> */
.L_x_3100:
        /* <DEDUP_REMOVED lines=37> */
.L_x_3125:
        /* <DEDUP_REMOVED lines=8> */
.L_x_3102:
        /* <DEDUP_REMOVED lines=37> */
.L_x_3126:
        /* <DEDUP_REMOVED lines=8> */
.L_x_3104:
        /* <DEDUP_REMOVED lines=31> */
.L_x_3128:
        /* <DEDUP_REMOVED lines=8> */
.L_x_3106:
        /* <DEDUP_REMOVED lines=37> */
.L_x_3098:
[----:B------:R-:W4:Y:S02]  /*b110*/  LDL.LU R4, [R1+0x4] ;  /* 0x0000040001047983 */ /* 0x000f240000300800 */
[----:B----4-:R-:W-:Y:S02]  /*b120*/  ISETP.NE.AND P1, PT, R4, RZ, PT ;  /* 0x000000ff0400720c */ /* 0x010fe40003f25270 */
[----:B------:R4:W5:Y:S11]  /*b130*/  LDL R4, [R1] ;  /* 0x0000000001047983 */ /* 0x0009760000100800 */
[----:B----4-:R-:W-:Y:S05]  /*b140*/  @!P1 BRA `(.L_x_3097) ;  /* 0x00000004005c9947 */ /* 0x010fea0003800000 */
[----:B------:R-:W-:-:S04]  /*b150*/  SHF.L.U32 R12, R10, 0x1f, RZ ;  /* 0x0000001f0a0c7819 */ /* 0x000fc800000006ff */
[----:B------:R-:W4:Y:S02]  /*b160*/  SYNCS.PHASECHK.TRANS64.TRYWAIT P1, [R15+URZ+0x30840], R12 ;  /* 0x0308400c0f0075a7 */ /* 0x000f24000802017f */
[----:B----4-:R-:W-:Y:S05]  /*b170*/  @!P1 BRA `(.L_x_3108) ;  /* 0x0000000c008c9947 */ /* 0x010fea0003800000 */
.L_x_3129:
        /* <DEDUP_REMOVED lines=8> */
.L_x_3109:
        /* <DEDUP_REMOVED lines=34> */
.L_x_3130:
        /* <DEDUP_REMOVED lines=8> */
.L_x_3111:
[----:B------:R2:W5:Y:S01]  /*b4a0*/  LDL.LU R4, [R1] ;  /* 0x0000000001047983 */ /* 0x0005620000300800 */
        /* <DEDUP_REMOVED lines=18> */
[----:B------:R-:W-:-:S02]  /*b5d0*/  UIADD3 UR16, UR32, 0x1e000, URZ ;  /* 0x0001e00020107890 */ /* 0x000fc4000fffe03f */
[----:B------:R-:W-:Y:S01]  /*b5e0*/  LEA.HI.X.SX32 R5, R5, R14, 0x1, P0 ;  /* 0x0000000e05057211 */ /* 0x000fe200000f0eff */
[----:B------:R-:W-:Y:S01]  /*b5f0*/  UIADD3 UR32, UR32, 0x28100, URZ ;  /* 0x0002810020207890 */ /* 0x000fe2000fffe03f */
[C---:B------:R-:W-:Y:S01]  /*b600*/  LEA R9, P0, R0.reuse, R9, 0x2 ;  /* 0x0000000900097211 */ /* 0x040fe200078010ff */
[----:B------:R-:W-:Y:S01]  /*b610*/  UMOV UR17, UR25 ;  /* 0x0000001900117c82 */ /* 0x000fe20008000000 */
[----:B------:R-:W-:Y:S01]  /*b620*/  UMOV UR19, UR27 ;  /* 0x0000001b00137c82 */ /* 0x000fe20008000000 */
[----:B------:R-:W-:Y:S01]  /*b630*/  UMOV UR33, UR25 ;  /* 0x0000001900217c82 */ /* 0x000fe20008000000 */
[----:B------:R-:W-:Y:S01]  /*b640*/  LEA.HI.X R8, R0, R8, R5, 0x2, P0 ;  /* 0x0000000800087211 */ /* 0x000fe200000f1405 */
[----:B------:R2:W-:Y:S01]  /*b650*/  UTMALDG.4D [UR24], [UR8], desc[UR30] ;  /* 0x00001e18080075b4 */ /* 0x0005e20008019000 */
[----:B------:R-:W-:Y:S01]  /*b660*/  R2UR UR34, R9 ;  /* 0x00000000092272ca */ /* 0x000fe200000e0000 */
[----:B------:R-:W-:Y:S01]  /*b670*/  UMOV UR7, 0x10 ;  /* 0x0000001000077882 */ /* 0x000fe20000000000 */
[----:B------:R-:W-:Y:S01]  /*b680*/  R2UR UR35, R8 ;  /* 0x00000000082372ca */ /* 0x000fe200000e0000 */
[----:B------:R2:W-:-:S12]  /*b690*/  UTMALDG.4D [UR16], [UR8], desc[UR30] ;  /* 0x00001e10080075b4 */ /* 0x0005d80008019000 */
[----:B------:R2:W-:Y:S02]  /*b6a0*/  UBLKCP.S.G [UR32], [UR34], UR7 ;  /* 0x00000020220073ba */ /* 0x0005e40008000207 */
[----:B--2---:R-:W-:-:S07]  /*b6b0*/  IMAD.MOV.U32 R16, RZ, RZ, 0x1 ;  /* 0x00000001ff107424 */ /* 0x004fce00078e00ff */
.L_x_3097:
[----:B------:R-:W1:Y:S01]  /*b6c0*/  S2R R0, SR_TID.X ;  /* 0x0000000000007919 */ /* 0x000e620000002100 */
[----:B------:R-:W-:Y:S01]  /*b6d0*/  IMAD R3, R16, 0x8, R15 ;  /* 0x0000000810037824 */ /* 0x000fe200078e020f */
[----:B-1----:R-:W-:Y:S02]  /*b6e0*/  LOP3.LUT R2, R0, 0x7f, RZ, 0xc0, !PT ;  /* 0x0000007f00027812 */ /* 0x002fe400078ec0ff */
[----:B------:R-:W-:Y:S02]  /*b6f0*/  SHF.L.U32 R0, R10, 0x1f, RZ ;  /* 0x0000001f0a007819 */ /* 0x000fe400000006ff */
[----:B------:R-:W-:Y:S02]  /*b700*/  ISETP.NE.AND P1, PT, R2, RZ, PT ;  /* 0x000000ff0200720c */ /* 0x000fe40003f25270 */
[----:B------:R-:W1:Y:S02]  /*b710*/  SYNCS.PHASECHK.TRANS64.TRYWAIT P0, [R3+URZ+0x30840], R0 ;  /* 0x03084000030075a7 */ /* 0x000e64000800017f */
[----:B-1----:R-:W-:Y:S09]  /*b720*/  @!P0 BRA `(.L_x_3112) ;  /* 0x0000000800488947 */ /* 0x002ff20003800000 */
.L_x_3131:
[----:B------:R-:W-:Y:S05]  /*b730*/  @P1 BRA `(.L_x_3113) ;  /* 0x0000000000181947 */ /* 0x000fea0003800000 */
[----:B------:R-:W1:Y:S01]  /*b740*/  S2R R2, SR_TID.X ;  /* 0x0000000000027919 */ /* 0x000e620000002100 */
[----:B------:R-:W-:-:S04]  /*b750*/  IMAD.MOV.U32 R0, RZ, RZ, 0x4100 ;  /* 0x00004100ff007424 */ /* 0x000fc800078e00ff */
[----:B------:R1:W-:Y:S02]  /*b760*/  SYNCS.ARRIVE.TRANS64 RZ, [R3+URZ+0x30830], R0 ;  /* 0x0308300003ff79a7 */ /* 0x0003e4000800003f */
[----:B-1----:R-:W-:-:S13]  /*b770*/  LOP3.LUT P0, RZ, R2, 0x1f, RZ, 0xc0, !PT ;  /* 0x0000001f02ff7812 */ /* 0x002fda000780c0ff */
[----:B------:R-:W-:Y:S05]  /*b780*/  @!P0 BRA `(.L_x_3113) ;  /* 0x0000000000048947 */ /* 0x000fea0003800000 */
[----:B------:R-:W-:Y:S01]  /*b790*/  BPT.TRAP 0x1 ;  /* 0x000000040000795c */ /* 0x000fe20000300000 */
.L_x_3113:
        /* <DEDUP_REMOVED lines=41> */
.L_x_3094:
[----:B------:R-:W-:Y:S05]  /*ba30*/  BSYNC B0 ;  /* 0x0000000000007941 */ /* 0x000fea0003800000 */
.L_x_3090:
[----:B------:R-:W-:-:S03]  /*ba40*/  UMOV UR7, 0xffffffff ;  /* 0xffffffff00077882 */ /* 0x000fc60000000000 */
[----:B------:R-:W-:Y:S05]  /*ba50*/  BRA.DIV UR7, `(.L_x_3114) ;  /* 0x0000000607907947 */ /* 0x000fea000b800000 */
[----:B------:R-:W-:-:S13]  /*ba60*/  ELECT P6, URZ, PT ;  /* 0x00000000003f782f */ /* 0x000fda00038c0000 */
.L_x_3134:
[----:B------:R-:W-:Y:S05]  /*ba70*/  @!P6 BRA `(.L_x_2968) ;  /* 0x000000000084e947 */ /* 0x000fea0003800000 */
[----:B------:R-:W-:-:S06]  /*ba80*/  ULOP3.LUT UR7, UR38, 0x2, URZ, 0xfc, !UPT ;  /* 0x0000000226077892 */ /* 0x000fcc000f8efc3f */
[----:B------:R-:W-:-:S05]  /*ba90*/  IMAD.U32 R0, RZ, RZ, UR7 ;  /* 0x00000007ff007e24 */ /* 0x000fca000f8e00ff */
[----:B------:R-:W-:-:S13]  /*baa0*/  ISETP.NE.AND P2, PT, R0, 0x3, PT ;  /* 0x000000030000780c */ /* 0x000fda0003f45270 */
[----:B------:R-:W-:Y:S05]  /*bab0*/  @!P2 BRA `(.L_x_3115) ;  /* 0x000000000004a947 */ /* 0x000fea0003800000 */
[----:B------:R-:W-:Y:S01]  /*bac0*/  BPT.TRAP 0x1 ;  /* 0x000000040000795c */ /* 0x000fe20000300000 */
.L_x_3115:
        /* <DEDUP_REMOVED lines=15> */
.L_x_3135:
[----:B------:R-:W2:Y:S02]  /*bbc0*/  SYNCS.PHASECHK.TRANS64.TRYWAIT P0, [R3+URZ], R0 ;  /* 0x00000000030075a7 */ /* 0x000ea4000800017f */
[----:B--2---:R-:W-:Y:S05]  /*bbd0*/  @!P0 BRA `(.L_x_3117) ;  /* 0x0000000400648947 */ /* 0x004fea0003800000 */
.L_x_3136:
[----:B------:R-:W-:Y:S05]  /*bbe0*/  @!P2 BRA `(.L_x_3118) ;  /* 0x000000000004a947 */ /* 0x000fea0003800000 */
[----:B------:R-:W-:Y:S01]  /*bbf0*/  BPT.TRAP 0x1 ;  /* 0x000000040000795c */ /* 0x000fe20000300000 */
.L_x_3118:
[----:B--2---:R-:W-:-:S04]  /*bc00*/  VIADD R3, R8, 0x30840 ;  /* 0x0003084008037836 */ /* 0x004fc80000000000 */
[----:B------:R-:W-:-:S04]  /*bc10*/  IMAD R5, R2, 0x8, R3 ;  /* 0x0000000802057824 */ /* 0x000fc800078e0203 */
[----:B------:R-:W2:Y:S02]  /*bc20*/  SYNCS.PHASECHK.TRANS64.TRYWAIT P0, [R5+URZ], R4 ;  /* 0x00000004050075a7 */ /* 0x000ea4000800017f */
[----:B--2---:R-:W-:Y:S05]  /*bc30*/  @!P0 BRA `(.L_x_3119) ;  /* 0x0000000400608947 */ /* 0x004fea0003800000 */
.L_x_3137:
[----:B------:R-:W-:-:S07]  /*bc40*/  IMAD R3, R6, 0x8, R3 ;  /* 0x0000000806037824 */ /* 0x000fce00078e0203 */
.L_x_3120:
[----:B---3--:R3:W4:Y:S02]  /*bc50*/  SYNCS.PHASECHK.TRANS64.TRYWAIT P0, [R3+URZ], R0 ;  /* 0x00000000030075a7 */ /* 0x008724000800017f */
[----:B----4-:R-:W-:Y:S05]  /*bc60*/  @!P0 NANOSLEEP.SYNCS 0x989680 ;  /* 0x009896800000895d */ /* 0x010fea0003900000 */
[----:B------:R-:W4:Y:S02]  /*bc70*/  @!P0 SYNCS.PHASECHK.TRANS64 P0, [R3+URZ], R0 ;  /* 0x00000000030085a7 */ /* 0x000f24000800007f */
[----:B----4-:R-:W-:Y:S05]  /*bc80*/  @!P0 BRA `(.L_x_3120) ;  /* 0xfffffffc00f08947 */ /* 0x010fea000383ffff */
.L_x_2968:
[----:B------:R-:W-:Y:S05]  /*bc90*/  BSYNC B6 ;  /* 0x0000000000067941 */ /* 0x000fea0003800000 */
.L_x_2960:
[----:B------:R-:W-:Y:S05]  /*bca0*/  EXIT ;  /* 0x000000000000794d */ /* 0x000fea0003800000 */
.L_x_2978:
[----:B------:R-:W-:Y:S02]  /*bcb0*/  IMAD.MOV.U32 R12, RZ, RZ, RZ ;  /* 0x000000ffff0c7224 */ /* 0x000fe400078e00ff */
[----:B------:R-:W-:Y:S02]  /*bcc0*/  IMAD.MOV.U32 R11, RZ, RZ, 0x1f ;  /* 0x0000001fff0b7424 */ /* 0x000fe400078e00ff */
[----:B------:R-:W-:-:S07]  /*bcd0*/  IMAD.MOV.U32 R15, RZ, RZ, -0x1 ;  /* 0xffffffffff0f7424 */ /* 0x000fce00078e00ff */
[----:B------:R-:W-:Y:S05]  /*bce0*/  WARPSYNC.COLLECTIVE R15, `(.L_x_3121) ;  /* 0x000000000f087348 */ /* 0x000fea0003c00000 */
[----:B------:R1:W2:Y:S02]  /*bcf0*/  SHFL.IDX P6, R14, R13, R12, R11 ;  /* 0x0000000c0d0e7389 */ /* 0x0002a400000c000b */
[----:B-12---:R-:W-:Y:S01]  /*bd00*/  ENDCOLLECTIVE ;  /* 0x000000000000791b */ /* 0x006fe20003800000 */
.L_x_3121:
[----:B------:R-:W-:Y:S05]  /*bd10*/  BRA `(.L_x_3122) ;  /* 0xffffff5800cc7947 */ /* 0x000fea000383ffff */
.L_x_2980:
[----:B---3--:R3:W4:Y:S02]  /*bd20*/  SYNCS.PHASECHK.TRANS64.TRYWAIT P0, [R228+URZ+0x30800], R9 ;  /* 0x03080009e40075a7 */ /* 0x008724000800017f */
[----:B----4-:R-:W-:Y:S05]  /*bd30*/  @!P0 NANOSLEEP.SYNCS 0x989680 ;  /* 0x009896800000895d */ /* 0x010fea0003900000 */
[----:B------:R-:W4:Y:S02]  /*bd40*/  @!P0 SYNCS.PHASECHK.TRANS64 P0, [R228+URZ+0x30800], R9 ;  /* 0x03080009e40085a7 */ /* 0x000f24000800007f */
[----:B----4-:R-:W-:Y:S05]  /*bd50*/  @!P0 BRA `(.L_x_2980) ;  /* 0xfffffffc00f08947 */ /* 0x010fea000383ffff */
[----:B------:R-:W-:Y:S05]  /*bd60*/  BRA `(.L_x_2979) ;  /* 0xffffff5800f47947 */ /* 0x000fea000383ffff */
.L_x_2984:
[----:B---3--:R3:W4:Y:S02]  /*bd70*/  SYNCS.PHASECHK.TRANS64.TRYWAIT P1, [R0+URZ+0x30810], R9 ;  /* 0x03081009000075a7 */ /* 0x008724000802017f */
[----:B----4-:R-:W-:Y:S05]  /*bd80*/  @!P1 NANOSLEEP.SYNCS 0x989680 ;  /* 0x009896800000995d */ /* 0x010fea0003900000 */
[----:B------:R-:W4:Y:S02]  /*bd90*/  @!P1 SYNCS.PHASECHK.TRANS64 P1, [R0+URZ+0x30810], R9 ;  /* 0x03081009000095a7 */ /* 0x000f24000802007f */
[----:B----4-:R-:W-:Y:S05]  /*bda0*/  @!P1 BRA `(.L_x_2984) ;  /* 0xfffffffc00f09947 */ /* 0x010fea000383ffff */
[----:B------:R-:W-:Y:S05]  /*bdb0*/  BRA `(.L_x_2983) ;  /* 0xffffff6000a47947 */ /* 0x000fea000383ffff */
.L_x_2988:
[----:B------:R1:W1:Y:S02]  /*bdc0*/  SYNCS.PHASECHK.TRANS64.TRYWAIT P1, [R0+URZ+0x30830], R9 ;  /* 0x03083009000075a7 */ /* 0x000264000802017f */
[----:B-1----:R-:W-:Y:S05]  /*bdd0*/  @!P1 NANOSLEEP.SYNCS 0x989680 ;  /* 0x009896800000995d */ /* 0x002fea0003900000 */
[----:B------:R-:W1:Y:S02]  /*bde0*/  @!P1 SYNCS.PHASECHK.TRANS64 P1, [R0+URZ+0x30830], R9 ;  /* 0x03083009000095a7 */ /* 0x000e64000802007f */
[----:B-1----:R-:W-:Y:S05]  /*bdf0*/  @!P1 BRA `(.L_x_2988) ;  /* 0xfffffffc00f09947 */ /* 0x002fea000383ffff */
[----:B------:R-:W-:Y:S05]  /*be00*/  BRA `(.L_x_2987) ;  /* 0xffffff6400fc7947 */ /* 0x000fea000383ffff */
.L_x_3095:
[----:B-1----:R1:W2:Y:S02]  /*be10*/  SYNCS.PHASECHK.TRANS64.TRYWAIT P0, [R15+URZ+0x30820], R2 ;  /* 0x030820020f0075a7 */ /* 0x0022a4000800017f */
[----:B--2---:R-:W-:Y:S05]  /*be20*/  @!P0 NANOSLEEP.SYNCS 0x989680 ;  /* 0x009896800000895d */ /* 0x004fea0003900000 */
[----:B------:R-:W2:Y:S02]  /*be30*/  @!P0 SYNCS.PHASECHK.TRANS64 P0, [R15+URZ+0x30820], R2 ;  /* 0x030820020f0085a7 */ /* 0x000ea4000800007f */
[----:B--2---:R-:W-:Y:S05]  /*be40*/  @!P0 BRA `(.L_x_3095) ;  /* 0xfffffffc00f08947 */ /* 0x004fea000383ffff */
[----:B------:R-:W-:Y:S05]  /*be50*/  BRA `(.L_x_3123) ;  /* 0xffffffe0003c7947 */ /* 0x000fea000383ffff */
.L_x_3099:
[----:B--2---:R2:W3:Y:S02]  /*be60*/  SYNCS.PHASECHK.TRANS64.TRYWAIT P1, [R15+URZ+0x30840], R18 ;  /* 0x030840120f0075a7 */ /* 0x0044e4000802017f */
[----:B---3--:R-:W-:Y:S05]  /*be70*/  @!P1 NANOSLEEP.SYNCS 0x989680 ;  /* 0x009896800000995d */ /* 0x008fea0003900000 */
[----:B------:R-:W3:Y:S02]  /*be80*/  @!P1 SYNCS.PHASECHK.TRANS64 P1, [R15+URZ+0x30840], R18 ;  /* 0x030840120f0095a7 */ /* 0x000ee4000802007f */
[----:B---3--:R-:W-:Y:S05]  /*be90*/  @!P1 BRA `(.L_x_3099) ;  /* 0xfffffffc00f09947 */ /* 0x008fea000383ffff */
[----:B------:R-:W-:Y:S05]  /*bea0*/  BRA `(.L_x_3124) ;  /* 0xffffffe400e07947 */ /* 0x000fea000383ffff */
.L_x_3101:
[----:B-1----:R1:W3:Y:S02]  /*beb0*/  SYNCS.PHASECHK.TRANS64.TRYWAIT P1, [R15+URZ+0x30828], R18 ;  /* 0x030828120f0075a7 */ /* 0x0022e4000802017f */
[----:B---3--:R-:W-:Y:S05]  /*bec0*/  @!P1 NANOSLEEP.SYNCS 0x989680 ;  /* 0x009896800000995d */ /* 0x008fea0003900000 */
[----:B------:R-:W3:Y:S02]  /*bed0*/  @!P1 SYNCS.PHASECHK.TRANS64 P1, [R15+URZ+0x30828], R18 ;  /* 0x030828120f0095a7 */ /* 0x000ee4000802007f */
[----:B---3--:R-:W-:Y:S05]  /*bee0*/  @!P1 BRA `(.L_x_3101) ;  /* 0xfffffffc00f09947 */ /* 0x008fea000383ffff */
[----:B------:R-:W-:Y:S05]  /*bef0*/  BRA `(.L_x_3125) ;  /* 0xffffffe800807947 */ /* 0x000fea000383ffff */
.L_x_3103:
[----:B---3--:R3:W4:Y:S02]  /*bf00*/  SYNCS.PHASECHK.TRANS64.TRYWAIT P1, [R15+URZ+0x30848], R18 ;  /* 0x030848120f0075a7 */ /* 0x008724000802017f */
[----:B----4-:R-:W-:Y:S05]  /*bf10*/  @!P1 NANOSLEEP.SYNCS 0x989680 ;  /* 0x009896800000995d */ /* 0x010fea0003900000 */
[----:B------:R-:W4:Y:S02]  /*bf20*/  @!P1 SYNCS.PHASECHK.TRANS64 P1, [R15+URZ+0x30848], R18 ;  /* 0x030848120f0095a7 */ /* 0x000f24000802007f */
[----:B----4-:R-:W-:Y:S05]  /*bf30*/  @!P1 BRA `(.L_x_3103) ;  /* 0xfffffffc00f09947 */ /* 0x010fea000383ffff */
[----:B------:R-:W-:Y:S05]  /*bf40*/  BRA `(.L_x_3126) ;  /* 0xffffffec00207947 */ /* 0x000fea000383ffff */
.L_x_3105:
[----:B------:R-:W-:-:S07]  /*bf50*/  SHF.L.U32 R4, R10, 0x1f, RZ ;  /* 0x0000001f0a047819 */ /* 0x000fce00000006ff */
.L_x_3127:
[----:B----4-:R4:W1:Y:S02]  /*bf60*/  SYNCS.PHASECHK.TRANS64.TRYWAIT P1, [R15+URZ+0x30820], R4 ;  /* 0x030820040f0075a7 */ /* 0x010864000802017f */
[----:B-1----:R-:W-:Y:S05]  /*bf70*/  @!P1 NANOSLEEP.SYNCS 0x989680 ;  /* 0x009896800000995d */ /* 0x002fea0003900000 */
[----:B------:R-:W1:Y:S02]  /*bf80*/  @!P1 SYNCS.PHASECHK.TRANS64 P1, [R15+URZ+0x30820], R4 ;  /* 0x030820040f0095a7 */ /* 0x000e64000802007f */
[----:B-1----:R-:W-:Y:S05]  /*bf90*/  @!P1 BRA `(.L_x_3127) ;  /* 0xfffffffc00f09947 */ /* 0x002fea000383ffff */
[----:B------:R-:W-:Y:S05]  /*bfa0*/  BRA `(.L_x_3128) ;  /* 0xffffffec00a47947 */ /* 0x000fea000383ffff */
.L_x_3108:
[----:B----4-:R4:W1:Y:S02]  /*bfb0*/  SYNCS.PHASECHK.TRANS64.TRYWAIT P1, [R15+URZ+0x30840], R12 ;  /* 0x0308400c0f0075a7 */ /* 0x010864000802017f */
[----:B-1----:R-:W-:Y:S05]  /*bfc0*/  @!P1 NANOSLEEP.SYNCS 0x989680 ;  /* 0x009896800000995d */ /* 0x002fea0003900000 */
[----:B------:R-:W1:Y:S02]  /*bfd0*/  @!P1 SYNCS.PHASECHK.TRANS64 P1, [R15+URZ+0x30840], R12 ;  /* 0x0308400c0f0095a7 */ /* 0x000e64000802007f */
[----:B-1----:R-:W-:Y:S05]  /*bfe0*/  @!P1 BRA `(.L_x_3108) ;  /* 0xfffffffc00f09947 */ /* 0x002fea000383ffff */
[----:B------:R-:W-:Y:S05]  /*bff0*/  BRA `(.L_x_3129) ;  /* 0xfffffff000607947 */ /* 0x000fea000383ffff */
.L_x_3110:
[----:B-1----:R1:W2:Y:S02]  /*c000*/  SYNCS.PHASECHK.TRANS64.TRYWAIT P1, [R15+URZ+0x30828], R12 ;  /* 0x0308280c0f0075a7 */ /* 0x0022a4000802017f */
[----:B--2---:R-:W-:Y:S05]  /*c010*/  @!P1 NANOSLEEP.SYNCS 0x989680 ;  /* 0x009896800000995d */ /* 0x004fea0003900000 */
[----:B------:R-:W2:Y:S02]  /*c020*/  @!P1 SYNCS.PHASECHK.TRANS64 P1, [R15+URZ+0x30828], R12 ;  /* 0x0308280c0f0095a7 */ /* 0x000ea4000802007f */
[----:B--2---:R-:W-:Y:S05]  /*c030*/  @!P1 BRA `(.L_x_3110) ;  /* 0xfffffffc00f09947 */ /* 0x004fea000383ffff */
[----:B------:R-:W-:Y:S05]  /*c040*/  BRA `(.L_x_3130) ;  /* 0xfffffff000f47947 */ /* 0x000fea000383ffff */
.L_x_3112:
[----:B------:R1:W1:Y:S02]  /*c050*/  SYNCS.PHASECHK.TRANS64.TRYWAIT P0, [R3+URZ+0x30840], R0 ;  /* 0x03084000030075a7 */ /* 0x000264000800017f */
[----:B-1----:R-:W-:Y:S05]  /*c060*/  @!P0 NANOSLEEP.SYNCS 0x989680 ;  /* 0x009896800000895d */ /* 0x002fea0003900000 */
[----:B------:R-:W1:Y:S02]  /*c070*/  @!P0 SYNCS.PHASECHK.TRANS64 P0, [R3+URZ+0x30840], R0 ;  /* 0x03084000030085a7 */ /* 0x000e64000800007f */
[----:B-1----:R-:W-:Y:S05]  /*c080*/  @!P0 BRA `(.L_x_3112) ;  /* 0xfffffffc00f08947 */ /* 0x002fea000383ffff */
[----:B------:R-:W-:Y:S05]  /*c090*/  BRA `(.L_x_3131) ;  /* 0xfffffff400a47947 */ /* 0x000fea000383ffff */
.L_x_3114:
[----:B------:R-:W-:Y:S01]  /*c0a0*/  BSSY B0, `(.L_x_3132) ;  /* 0x0000006000007945 */ /* 0x000fe20003800000 */
[----:B------:R-:W-:-:S07]  /*c0b0*/  IMAD.MOV.U32 R15, RZ, RZ, -0x1 ;  /* 0xffffffffff0f7424 */ /* 0x000fce00078e00ff */
[----:B------:R-:W-:Y:S05]  /*c0c0*/  WARPSYNC.COLLECTIVE R15, `(.L_x_3133) ;  /* 0x000000000f0c7348 */ /* 0x000fea0003c00000 */
[----:B------:R-:W-:Y:S02]  /*c0d0*/  ELECT P6, UR62, PT ;  /* 0x00000000003e782f */ /* 0x000fe400038c0000 */
[----:B------:R-:W-:Y:S01]  /*c0e0*/  MOV R14, UR62 ;  /* 0x0000003e000e7c02 */ /* 0x000fe20008000f00 */
[----:B------:R-:W-:Y:S10]  /*c0f0*/  ENDCOLLECTIVE ;  /* 0x000000000000791b */ /* 0x000ff40003800000 */
.L_x_3133:
[----:B------:R-:W-:Y:S05]  /*c100*/  BSYNC B0 ;  /* 0x0000000000007941 */ /* 0x000fea0003800000 */
.L_x_3132:
[----:B------:R-:W-:Y:S05]  /*c110*/  BRA `(.L_x_3134) ;  /* 0xfffffff800547947 */ /* 0x000fea000383ffff */
.L_x_3116:
[----:B-1----:R1:W2:Y:S02]  /*c120*/  SYNCS.PHASECHK.TRANS64.TRYWAIT P0, [R7+URZ], R4 ;  /* 0x00000004070075a7 */ /* 0x0022a4000800017f */
[----:B--2---:R-:W-:Y:S05]  /*c130*/  @!P0 NANOSLEEP.SYNCS 0x989680 ;  /* 0x009896800000895d */ /* 0x004fea0003900000 */
[----:B------:R-:W2:Y:S02]  /*c140*/  @!P0 SYNCS.PHASECHK.TRANS64 P0, [R7+URZ], R4 ;  /* 0x00000004070085a7 */ /* 0x000ea4000800007f */
[----:B--2---:R-:W-:Y:S05]  /*c150*/  @!P0 BRA `(.L_x_3116) ;  /* 0xfffffffc00f08947 */ /* 0x004fea000383ffff */
[----:B------:R-:W-:Y:S05]  /*c160*/  BRA `(.L_x_3135) ;  /* 0xfffffff800947947 */ /* 0x000fea000383ffff */
.L_x_3117:
[----:B--2---:R2:W3:Y:S02]  /*c170*/  SYNCS.PHASECHK.TRANS64.TRYWAIT P0, [R3+URZ], R0 ;  /* 0x00000000030075a7 */ /* 0x0044e4000800017f */
[----:B---3--:R-:W-:Y:S05]  /*c180*/  @!P0 NANOSLEEP.SYNCS 0x989680 ;  /* 0x009896800000895d */ /* 0x008fea0003900000 */
[----:B------:R-:W3:Y:S02]  /*c190*/  @!P0 SYNCS.PHASECHK.TRANS64 P0, [R3+URZ], R0 ;  /* 0x00000000030085a7 */ /* 0x000ee4000800007f */
[----:B---3--:R-:W-:Y:S05]  /*c1a0*/  @!P0 BRA `(.L_x_3117) ;  /* 0xfffffffc00f08947 */ /* 0x008fea000383ffff */
[----:B------:R-:W-:Y:S05]  /*c1b0*/  BRA `(.L_x_3136) ;  /* 0xfffffff800887947 */ /* 0x000fea000383ffff */
.L_x_3119:
[----:B--2---:R2:W3:Y:S02]  /*c1c0*/  SYNCS.PHASECHK.TRANS64.TRYWAIT P0, [R5+URZ], R4 ;  /* 0x00000004050075a7 */ /* 0x0044e4000800017f */
[----:B---3--:R-:W-:Y:S05]  /*c1d0*/  @!P0 NANOSLEEP.SYNCS 0x989680 ;  /* 0x009896800000895d */ /* 0x008fea0003900000 */
[----:B------:R-:W3:Y:S02]  /*c1e0*/  @!P0 SYNCS.PHASECHK.TRANS64 P0, [R5+URZ], R4 ;  /* 0x00000004050085a7 */ /* 0x000ee4000800007f */
[----:B---3--:R-:W-:Y:S05]  /*c1f0*/  @!P0 BRA `(.L_x_3119) ;  /* 0xfffffffc00f08947 */ /* 0x008fea000383ffff */
[----:B------:R-:W-:Y:S05]  /*c200*/  BRA `(.L_x_3137) ;  /* 0xfffffff8008c7947 */ /* 0x000fea000383ffff */
.L_x_3138:
        /* <DEDUP_REMOVED lines=15> */
.L_x_3706:


//--------------------- .text._ZN7cutlass13device_kernelIN5flash11enable_sm90INS1_16FlashAttnBwdSm90INS1_25CollectiveMainloopBwdSm90ILi2ELi2ELi2EN4cute5tupleIJNS5_1CILi1EEES8_S8_EEENS6_IJNS7_ILi64EEENS7_ILi128EEESB_EEENS_10bfloat16_tEfNS_4arch4Sm90ELb1ELb0ELb0ELb1ELb1ELb1ELb0ELb0ELi2ELi1ELi2ELi1ELb0EEENS1_21CollectiveEpilogueBwdISC_SD_SF_Li256ELb1ELb0ELi1EEENS1_25SingleTileBwdLPTSchedulerILb1ELi128ELb1EEEEEEEEEvNT_6ParamsE --------------------------
	.section	.text._ZN7cutlass13device_kernelIN5flash11enable_sm90INS1_16FlashAttnBwdSm90INS1_25CollectiveMainloopBwdSm90ILi2ELi2ELi2EN4cute5tupleIJNS5_1CILi1EEES8_S8_EEENS6_IJNS7_ILi64EEENS7_ILi128EEESB_EEENS_10bfloat16_tEfNS_4arch4Sm90ELb1ELb0ELb0ELb1ELb1ELb1ELb0ELb0ELi2ELi1ELi2ELi1ELb0EEENS1_21CollectiveEpilogueBwdISC_SD_SF_Li256ELb1ELb0ELi1EEENS1_25SingleTileBwdLPTSchedulerILb1ELi128ELb1EEEEEEEEEvNT_6ParamsE,"ax",@progbits
	.align	128
.text._ZN7cutlass13device_kernelIN5flash11enable_sm90INS1_16FlashAttnBwdSm90INS1_25CollectiveMainloopBwdSm90ILi2ELi2ELi2EN4cute5tupleIJNS5_1CILi1EEES8_S8_EEENS6_IJNS7_ILi64EEENS7_ILi128EEESB_EEENS_10bfloat16_tEfNS_4arch4Sm90ELb1ELb0ELb0ELb1ELb1ELb1ELb0ELb0ELi2ELi1ELi2ELi1ELb0EEENS1_21CollectiveEpilogueBwdISC_SD_SF_Li256ELb1ELb0ELi1EEENS1_25SingleTileBwdLPTSchedulerILb1ELi128ELb1EEEEEEEEEvNT_6ParamsE:
        .type           _ZN7cutlass13device_kernelIN5flash11enable_sm90INS1_16FlashAttnBwdSm90INS1_25CollectiveMainloopBwdSm90ILi2ELi2ELi2EN4cute5tupleIJNS5_1CILi1EEES8_S8_EEENS6_IJNS7_ILi64EEENS7_ILi128EEESB_EEENS_10bfloat16_tEfNS_4arch4Sm90ELb1ELb0ELb0ELb1ELb1ELb1ELb0ELb0ELi2ELi1ELi2ELi1ELb0EEENS1_21CollectiveEpilogueBwdISC_SD_SF_Li256ELb1ELb0ELi1EEENS1_25SingleTileBwdLPTSchedulerILb1ELi128ELb1EEEEEEEEEvNT_6ParamsE,@function
        .size           _ZN7cutlass13device_kernelIN5flash11enable_sm90INS1_16FlashAttnBwdSm90INS1_25CollectiveMainloopBwdSm90ILi2ELi2ELi2EN4cute5tupleIJNS5_1CILi1EEES8_S8_EEENS6_IJNS7_ILi64EEENS7_ILi128EEESB_EEENS_10bfloat16_tEfNS_4arch4Sm90ELb1ELb0ELb0ELb1ELb1ELb1ELb0ELb0ELi2ELi1ELi2ELi1ELb0EEENS1_21CollectiveEpilogueBwdISC_SD_SF_Li256ELb1ELb0ELi1EEENS1_25SingleTileBwdLPTSchedulerILb1ELi128ELb1EEEEEEEEEvNT_6ParamsE,(.L_x_3707 - _ZN7cutlass13device_kernelIN5flash11enable_sm90INS1_16FlashAttnBwdSm90INS1_25CollectiveMainloopBwdSm90ILi2ELi2ELi2EN4cute5tupleIJNS5_1CILi1EEES8_S8_EEENS6_IJNS7_ILi64EEENS7_ILi128EEESB_EEENS_10bfloat16_tEfNS_4arch4Sm90ELb1ELb0ELb0ELb1ELb1ELb1ELb0ELb0ELi2ELi1ELi2ELi1ELb0EEENS1_21CollectiveEpilogueBwdISC_SD_SF_Li256ELb1ELb0ELi1EEENS1_25SingleTileBwdLPTSchedulerILb1ELi128ELb1EEEEEEEEEvNT_6ParamsE)
        .other          _ZN7cutlass13device_kernelIN5flash11enable_sm90INS1_16FlashAttnBwdSm90INS1_25CollectiveMainloopBwdSm90ILi2ELi2ELi2EN4cute5tupleIJNS5_1CILi1EEES8_S8_EEENS6_IJNS7_ILi64EEENS7_ILi128EEESB_EEENS_10bfloat16_tEfNS_4arch4Sm90ELb1ELb0ELb0ELb1ELb1ELb1ELb0ELb0ELi2ELi1ELi2ELi1ELb0EEENS1_21CollectiveEpilogueBwdISC_SD_SF_Li256ELb1ELb0ELi1EEENS1_25SingleTileBwdLPTSchedulerILb1ELi128ELb1EEEEEEEEEvNT_6ParamsE,@"STO_CUDA_ENTRY STV_DEFAULT"
_ZN7cutlass13device_kernelIN5flash11enable_sm90INS1_16FlashAttnBwdSm90INS1_25CollectiveMainloopBwdSm90ILi2ELi2ELi2EN4cute5tupleIJNS5_1CILi1EEES8_S8_EEENS6_IJNS7_ILi64EEENS7_ILi128EEESB_EEENS_10bfloat16_tEfNS_4arch4Sm90ELb1ELb0ELb0ELb1ELb1ELb1ELb0ELb0ELi2ELi1ELi2ELi1ELb0EEENS1_21CollectiveEpilogueBwdISC_SD_SF_Li256ELb1ELb0ELi1EEENS1_25SingleTileBwdLPTSchedulerILb1ELi128ELb1EEEEEEEEEvNT_6ParamsE:
        /* <DEDUP_REMOVED lines=24> */
.L_x_3140:
[----:B------:R-:W-:Y:S05]  /*0180*/  BSYNC B0 ;  /* 0x0000000000007941 */ /* 0x000fea0003800000 */
.L_x_3139:
        /* <DEDUP_REMOVED lines=37> */
.L_x_3141:
        /* <DEDUP_REMOVED lines=22> */
.L_x_3142:
[----:B------:R-:W-:Y:S01]  /*0540*/  PLOP3.LUT P0, PT, PT, PT, UP0, 0x80, 0x0 ;  /* 0x000000000000781c */ /* 0x000fe20003f0f008 */
[----:B------:R-:W-:Y:S01]  /*0550*/  NOP ;  /* 0x0000000000007918 */ /* 0x000fe20000000000 */
[----:B------:R-:W-:Y:S01]  /*0560*/  ULDC.64 UR46, c[0x0][0x208] ;  /* 0x00008200002e7ab9 */ /* 0x000fe20000000a00 */
[----:B------:R-:W-:Y:S01]  /*0570*/  BSSY B6, `(.L_x_3143) ;  /* 0x0000c04000067945 */ /* 0x000fe20003800000 */
[----:B-12-4-:R-:W-:Y:S09]  /*0580*/  BAR.SYNC.DEFER_BLOCKING 0x0 ;  /* 0x0000000000007b1d */ /* 0x016ff20000010000 */
[----:B------:R-:W-:Y:S05]  /*0590*/  @!P0 BRA `(.L_x_3144) ;  /* 0x00000078000c8947 */ /* 0x000fea0003800000 */
.L_x_3145:
        /* <DEDUP_REMOVED lines=32> */
.L_x_3146:
[----:B------:R-:W-:Y:S01]  /*07a0*/  ULDC UR8, c[0x0][0x8c4] ;  /* 0x0002310000087ab9 */ /* 0x000fe20000000800 */
[----:B------:R-:W-:Y:S01]  /*07b0*/  UMOV UR7, UR9 ;  /* 0x0000000900077c82 */ /* 0x000fe20008000000 */
[----:B------:R-:W-:-:S11]  /*07c0*/  UISETP.NE.AND UP0, UPT, UR8, 0x1, UPT ;  /* 0x000000010800788c */ /* 0x000fd6000bf05270 */
[----:B------:R-:W-:Y:S02]  /*07d0*/  @UP0 ULDC.64 UR10, c[0x0][0x8c8] ;  /* 0x00023200000a0ab9 */ /* 0x000fe40000000a00 */
[----:B------:R-:W-:-:S04]  /*07e0*/  UIMAD.WIDE.U32 UR4, UR9, UR10, URZ ;  /* 0x0000000a090472a5 */ /* 0x000fc8000f8e003f */
[----:B------:R-:W-:-:S04]  /*07f0*/  @UP0 USHF.R.U32.HI UR7, URZ, UR11, UR5 ;  /* 0x0000000b3f070299 */ /* 0x000fc80008011605 */
[----:B------:R-:W-:-:S12]  /*0800*/  UIMAD UR4, UR7, UR8, URZ ;  /* 0x00000008070472a4 */ /* 0x000fd8000f8e023f */
.L_x_3147:
        /* <DEDUP_REMOVED lines=23> */
.L_x_3148:
        /* <DEDUP_REMOVED lines=14> */
.L_x_3150:
[----:B------:R-:W-:-:S05]  /*0a60*/  ULDC UR4, c[0x0][0x8ec] ;  /* 0x00023b0000047ab9 */ /* 0x000fca0000000800 */
.L_x_3149:
[----:B------:R-:W-:Y:S02]  /*0a70*/  UIADD3 UR4, UR4, 0x7f, URZ ;  /* 0x0000007f04047890 */ /* 0x000fe4000fffe03f */
[----:B------:R-:W-:Y:S02]  /*0a80*/  ULOP3.LUT UR39, URZ, UR7, URZ, 0x33, !UPT ;  /* 0x000000073f277292 */ /* 0x000fe4000f8e333f */
[----:B------:R-:W-:-:S04]  /*0a90*/  USHF.R.S32.HI UR5, URZ, 0x1f, UR4 ;  /* 0x0000001f3f057899 */ /* 0x000fc80008011404 */
[----:B------:R-:W-:-:S04]  /*0aa0*/  ULEA.HI UR5, UR5, UR4, URZ, 0x7 ;  /* 0x0000000405057291 */ /* 0x000fc8000f8f383f */
[----:B------:R-:W-:-:S04]  /*0ab0*/  USHF.R.S32.HI UR5, URZ, 0x7, UR5 ;  /* 0x000000073f057899 */ /* 0x000fc80008011405 */
[----:B------:R-:W-:Y:S02]  /*0ac0*/  UISETP.GT.AND UP0, UPT, UR5, UR7, UPT ;  /* 0x000000070500728c */ /* 0x000fe4000bf04270 */
[----:B------:R-:W-:Y:S02]  /*0ad0*/  UIADD3 UR39, UR5, UR39, URZ ;  /* 0x0000002705277290 */ /* 0x000fe4000fffe03f */
[----:B------:R-:W-:-:S06]  /*0ae0*/  USEL UR37, UR37, 0xffffffff, UP0 ;  /* 0xffffffff25257887 */ /* 0x000fcc0008000000 */
        /* <DEDUP_REMOVED lines=15> */
.L_x_3152:
        /* <DEDUP_REMOVED lines=14> */
.L_x_3153:
        /* <DEDUP_REMOVED lines=11> */
.L_x_3154:
        /* <DEDUP_REMOVED lines=13> */
.L_x_3155:
        /* <DEDUP_REMOVED lines=103> */
.L_x_3158:
        /* <DEDUP_REMOVED lines=15> */
.L_x_3157:
        /* <DEDUP_REMOVED lines=22> */
.L_x_3160:
        /* <DEDUP_REMOVED lines=15> */
.L_x_3159:
        /* <DEDUP_REMOVED lines=8> */
.L_x_3323:
        /* <DEDUP_REMOVED lines=15> */
.L_x_3162:
        /* <DEDUP_REMOVED lines=102> */
.L_x_3174:
[----:B------:R-:W-:-:S13]  /*1fc0*/  ISETP.NE.AND P0, PT, R231, 0x3, PT ;  /* 0x00000003e700780c */ /* 0x000fda0003f05270 */
[----:B------:R-:W-:Y:S05]  /*1fd0*/  @!P0 BRA `(.L_x_3164) ;  /* 0x0000000000048947 */ /* 0x000fea0003800000 */
[----:B------:R-:W-:Y:S01]  /*1fe0*/  BPT.TRAP 0x1 ;  /* 0x000000040000795c */ /* 0x000fe20000300000 */
.L_x_3164:
[----:B------:R-:W-:Y:S01]  /*1ff0*/  IMAD R0, R3, 0x8, R228 ;  /* 0x0000000803007824 */ /* 0x000fe200078e02e4 */
[----:B------:R-:W-:-:S04]  /*2000*/  SHF.L.U32 R9, R4, 0x1f, RZ ;  /* 0x0000001f04097819 */ /* 0x000fc800000006ff */
[----:B------:R2:W3:Y:S01]  /*2010*/  SYNCS.PHASECHK.TRANS64.TRYWAIT P1, [R0+URZ+0x30810], R9 ;  /* 0x03081009000075a7 */ /* 0x0004e2000802017f */
[----:B------:R-:W-:Y:S05]  /*2020*/  @!P0 BRA `(.L_x_3165) ;  /* 0x0000000000048947 */ /* 0x000fea0003800000 */
[----:B------:R-:W-:Y:S01]  /*2030*/  BPT.TRAP 0x1 ;  /* 0x000000040000795c */ /* 0x000fe20000300000 */
.L_x_3165:
[----:B---3--:R-:W-:Y:S05]  /*2040*/  @P1 BRA `(.L_x_3166) ;  /* 0x0000000000081947 */ /* 0x008fea0003800000 */
[----:B------:R-:W3:Y:S02]  /*2050*/  SYNCS.PHASECHK.TRANS64.TRYWAIT P1, [R0+URZ+0x30810], R9 ;  /* 0x03081009000075a7 */ /* 0x000ee4000802017f */
[----:B---3--:R-:W-:Y:S05]  /*2060*/  @!P1 BRA `(.L_x_3167) ;  /* 0x000000a400889947 */ /* 0x008fea0003800000 */
.L_x_3166:
        /* <DEDUP_REMOVED lines=81> */
.L_x_3168:
[----:B------:R1:W1:Y:S01]  /*2580*/  SYNCS.PHASECHK.TRANS64.TRYWAIT P1, [R0+URZ+0x30830], R9 ;  /* 0x03083009000075a7 */ /* 0x000262000802017f */
[----:B------:R-:W-:Y:S05]  /*2590*/  @!P0 BRA `(.L_x_3169) ;  /* 0x0000000000048947 */ /* 0x000fea0003800000 */
[----:B------:R-:W-:Y:S01]  /*25a0*/  BPT.TRAP 0x1 ;  /* 0x000000040000795c */ /* 0x000fe20000300000 */
.L_x_3169:
[----:B------:R-:W-:-:S05]  /*25b0*/  VIADD R6, R228, 0x20000 ;  /* 0x00020000e4067836 */ /* 0x000fca0000000000 */
[----:B------:R-:W-:-:S04]  /*25c0*/  SHF.R.U32.HI R6, RZ, 0x4, R6 ;  /* 0x00000004ff067819 */ /* 0x000fc80000011606 */
[----:B------:R-:W-:-:S04]  /*25d0*/  LOP3.LUT R225, R6, 0x3fff, RZ, 0xc0, !PT ;  /* 0x00003fff06e17812 */ /* 0x000fc800078ec0ff */
[----:B------:R-:W-:Y:S01]  /*25e0*/  LOP3.LUT R6, R225, 0x10000, RZ, 0xfc, !PT ;  /* 0x00010000e1067812 */ /* 0x000fe200078efcff */
[----:B-1----:R-:W-:Y:S06]  /*25f0*/  @P1 BRA `(.L_x_3170) ;  /* 0x0000000000081947 */ /* 0x002fec0003800000 */
[----:B------:R-:W1:Y:S02]  /*2600*/  SYNCS.PHASECHK.TRANS64.TRYWAIT P1, [R0+URZ+0x30830], R9 ;  /* 0x03083009000075a7 */ /* 0x000e64000802017f */
[----:B-1----:R-:W-:Y:S05]  /*2610*/  @!P1 BRA `(.L_x_3171) ;  /* 0x000000a000309947 */ /* 0x002fea0003800000 */
.L_x_3170:
        /* <DEDUP_REMOVED lines=405> */
.L_x_3172:
        /* <DEDUP_REMOVED lines=49> */
.L_x_3173:
        /* <DEDUP_REMOVED lines=78> */
.L_x_3156:
        /* <DEDUP_REMOVED lines=162> */
.L_x_3176:
        /* <DEDUP_REMOVED lines=60> */
.L_x_3178:
[----:B------:R-:W-:Y:S05]  /*5540*/  BSYNC B0 ;  /* 0x0000000000007941 */ /* 0x000fea0003800000 */
.L_x_3177:
        /* <DEDUP_REMOVED lines=15> */
.L_x_3180:
[----:B------:R-:W-:Y:S05]  /*5640*/  BSYNC B0 ;  /* 0x0000000000007941 */ /* 0x000fea0003800000 */
.L_x_3179:
        /* <DEDUP_REMOVED lines=18> */
.L_x_3182:
[----:B------:R-:W-:Y:S05]  /*5770*/  BSYNC B0 ;  /* 0x0000000000007941 */ /* 0x000fea0003800000 */
.L_x_3181:
        /* <DEDUP_REMOVED lines=17> */
.L_x_3184:
[----:B------:R-:W-:Y:S05]  /*5890*/  BSYNC B0 ;  /* 0x0000000000007941 */ /* 0x000fea0003800000 */
.L_x_3183:
        /* <DEDUP_REMOVED lines=18> */
.L_x_3186:
[----:B------:R-:W-:Y:S05]  /*59c0*/  BSYNC B0 ;  /* 0x0000000000007941 */ /* 0x000fea0003800000 */
.L_x_3185:
        /* <DEDUP_REMOVED lines=18> */
.L_x_3188:
[----:B------:R-:W-:Y:S05]  /*5af0*/  BSYNC B0 ;  /* 0x0000000000007941 */ /* 0x000fea0003800000 */
.L_x_3187:
        /* <DEDUP_REMOVED lines=19> */
.L_x_3190:
[----:B------:R-:W-:Y:S05]  /*5c30*/  BSYNC B0 ;  /* 0x0000000000007941 */ /* 0x000fea0003800000 */
.L_x_3189:
        /* <DEDUP_REMOVED lines=18> */
.L_x_3192:
[----:B------:R-:W-:Y:S05]  /*5d60*/  BSYNC B0 ;  /* 0x0000000000007941 */ /* 0x000fea0003800000 */
.L_x_3191:
        /* <DEDUP_REMOVED lines=39> */
.L_x_3194:
[----:B------:R-:W-:Y:S05]  /*5fe0*/  BSYNC B0 ;  /* 0x0000000000007941 */ /* 0x000fea0003800000 */
.L_x_3193:
        /* <DEDUP_REMOVED lines=17> */
.L_x_3196:
[----:B------:R-:W-:Y:S05]  /*6100*/  BSYNC B0 ;  /* 0x0000000000007941 */ /* 0x000fea0003800000 */
.L_x_3195:
        /* <DEDUP_REMOVED lines=15> */
.L_x_3198:
[----:B------:R-:W-:Y:S05]  /*6200*/  BSYNC B0 ;  /* 0x0000000000007941 */ /* 0x000fea0003800000 */
.L_x_3197:
        /* <DEDUP_REMOVED lines=15> */
.L_x_3200:
[----:B------:R-:W-:Y:S05]  /*6300*/  BSYNC B0 ;  /* 0x0000000000007941 */ /* 0x000fea0003800000 */
.L_x_3199:
        /* <DEDUP_REMOVED lines=15> */
.L_x_3202:
[----:B------:R-:W-:Y:S05]  /*6400*/  BSYNC B0 ;  /* 0x0000000000007941 */ /* 0x000fea0003800000 */
.L_x_3201:
        /* <DEDUP_REMOVED lines=15> */
.L_x_3204:
[----:B------:R-:W-:Y:S05]  /*6500*/  BSYNC B0 ;  /* 0x0000000000007941 */ /* 0x000fea0003800000 */
.L_x_3203:
        /* <DEDUP_REMOVED lines=15> */
.L_x_3206:
[----:B------:R-:W-:Y:S05]  /*6600*/  BSYNC B0 ;  /* 0x0000000000007941 */ /* 0x000fea0003800000 */
.L_x_3205:
        /* <DEDUP_REMOVED lines=15> */
.L_x_3175:
        /* <DEDUP_REMOVED lines=41> */
.L_x_3207:
        /* <DEDUP_REMOVED lines=48> */
.L_x_3209:
[----:B------:R-:W-:Y:S05]  /*6c90*/  BSYNC B0 ;  /* 0x0000000000007941 */ /* 0x000fea0003800000 */
.L_x_3208:
        /* <DEDUP_REMOVED lines=16> */
.L_x_3211:
[----:B------:R-:W-:Y:S05]  /*6da0*/  BSYNC B0 ;  /* 0x0000000000007941 */ /* 0x000fea0003800000 */
.L_x_3210:
        /* <DEDUP_REMOVED lines=16> */
.L_x_3213:
[----:B------:R-:W-:Y:S05]  /*6eb0*/  BSYNC B0 ;  /* 0x0000000000007941 */ /* 0x000fea0003800000 */
.L_x_3212:
        /* <DEDUP_REMOVED lines=17> */
.L_x_3215:
[----:B------:R-:W-:Y:S05]  /*6fd0*/  BSYNC B0 ;  /* 0x0000000000007941 */ /* 0x000fea0003800000 */
.L_x_3214:
        /* <DEDUP_REMOVED lines=16> */
.L_x_3217:
[----:B------:R-:W-:Y:S05]  /*70e0*/  BSYNC B0 ;  /* 0x0000000000007941 */ /* 0x000fea0003800000 */
.L_x_3216:
        /* <DEDUP_REMOVED lines=17> */
.L_x_3219:
[----:B------:R-:W-:Y:S05]  /*7200*/  BSYNC B0 ;  /* 0x0000000000007941 */ /* 0x000fea0003800000 */
.L_x_3218:
        /* <DEDUP_REMOVED lines=18> */
.L_x_3221:
[----:B------:R-:W-:Y:S05]  /*7330*/  BSYNC B0 ;  /* 0x0000000000007941 */ /* 0x000fea0003800000 */
.L_x_3220:
        /* <DEDUP_REMOVED lines=17> */
.L_x_3223:
[----:B------:R-:W-:Y:S05]  /*7450*/  BSYNC B0 ;  /* 0x0000000000007941 */ /* 0x000fea0003800000 */
.L_x_3222:
        /* <DEDUP_REMOVED lines=38> */
.L_x_3225:
[----:B------:R-:W-:Y:S05]  /*76c0*/  BSYNC B0 ;  /* 0x0000000000007941 */ /* 0x000fea0003800000 */
.L_x_3224:
        /* <DEDUP_REMOVED lines=16> */
.L_x_3227:
[----:B------:R-:W-:Y:S05]  /*77d0*/  BSYNC B0 ;  /* 0x0000000000007941 */ /* 0x000fea0003800000 */
.L_x_3226:
        /* <DEDUP_REMOVED lines=15> */
.L_x_3229:
[----:B------:R-:W-:Y:S05]  /*78d0*/  BSYNC B0 ;  /* 0x0000000000007941 */ /* 0x000fea0003800000 */
.L_x_3228:
        /* <DEDUP_REMOVED lines=15> */
.L_x_3231:
[----:B------:R-:W-:Y:S05]  /*79d0*/  BSYNC B0 ;  /* 0x0000000000007941 */ /* 0x000fea0003800000 */
.L_x_3230:
        /* <DEDUP_REMOVED lines=15> */
.L_x_3233:
[----:B------:R-:W-:Y:S05]  /*7ad0*/  BSYNC B0 ;  /* 0x0000000000007941 */ /* 0x000fea0003800000 */
.L_x_3232:
        /* <DEDUP_REMOVED lines=15> */
.L_x_3235:
[----:B------:R-:W-:Y:S05]  /*7bd0*/  BSYNC B0 ;  /* 0x0000000000007941 */ /* 0x000fea0003800000 */
.L_x_3234:
        /* <DEDUP_REMOVED lines=15> */
.L_x_3237:
[----:B------:R-:W-:Y:S05]  /*7cd0*/  BSYNC B0 ;  /* 0x0000000000007941 */ /* 0x000fea0003800000 */
.L_x_3236:
        /* <DEDUP_REMOVED lines=15> */
.L_x_3144:
        /* <DEDUP_REMOVED lines=29> */
.L_x_3239:
[----:B------:R-:W-:Y:S01]  /*7fa0*/  ULDC UR9, c[0x0][0x8c4] ;  /* 0x0002310000097ab9 */ /* 0x000fe20000000800 */
[----:B------:R-:W-:Y:S01]  /*7fb0*/  UMOV UR7, UR8 ;  /* 0x0000000800077c82 */ /* 0x000fe20008000000 */
[----:B------:R-:W-:-:S11]  /*7fc0*/  UISETP.NE.AND UP0, UPT, UR9, 0x1, UPT ;  /* 0x000000010900788c */ /* 0x000fd6000bf05270 */
[----:B------:R-:W-:Y:S02]  /*7fd0*/  @UP0 ULDC.64 UR10, c[0x0][0x8c8] ;  /* 0x00023200000a0ab9 */ /* 0x000fe40000000a00 */
[----:B------:R-:W-:-:S04]  /*7fe0*/  UIMAD.WIDE.U32 UR4, UR8, UR10, URZ ;  /* 0x0000000a080472a5 */ /* 0x000fc8000f8e003f */
[----:B------:R-:W-:-:S04]  /*7ff0*/  @UP0 USHF.R.U32.HI UR7, URZ, UR11, UR5 ;  /* 0x0000000b3f070299 */ /* 0x000fc80008011605 */
[----:B------:R-:W-:-:S12]  /*8000*/  UIMAD UR4, UR7, UR9, URZ ;  /* 0x00000009070472a4 */ /* 0x000fd8000f8e023f */
.L_x_3240:
        /* <DEDUP_REMOVED lines=23> */
.L_x_3241:
        /* <DEDUP_REMOVED lines=13> */
.L_x_3243:
[----:B------:R-:W-:-:S05]  /*8250*/  ULDC UR4, c[0x0][0x8ec] ;  /* 0x00023b0000047ab9 */ /* 0x000fca0000000800 */
.L_x_3242:
[----:B------:R-:W-:-:S04]  /*8260*/  UIADD3 UR4, UR4, 0x7f, URZ ;  /* 0x0000007f04047890 */ /* 0x000fc8000fffe03f */
[----:B------:R-:W-:-:S04]  /*8270*/  USHF.R.S32.HI UR5, URZ, 0x1f, UR4 ;  /* 0x0000001f3f057899 */ /* 0x000fc80008011404 */
[----:B------:R-:W-:-:S04]  /*8280*/  ULEA.HI UR5, UR5, UR4, URZ, 0x7 ;  /* 0x0000000405057291 */ /* 0x000fc8000f8f383f */
[----:B------:R-:W-:-:S04]  /*8290*/  USHF.R.S32.HI UR5, URZ, 0x7, UR5 ;  /* 0x000000073f057899 */ /* 0x000fc80008011405 */
[----:B------:R-:W-:Y:S02]  /*82a0*/  UISETP.GT.AND UP0, UPT, UR5, UR7, UPT ;  /* 0x000000070500728c */ /* 0x000fe4000bf04270 */
[----:B------:R-:W-:Y:S02]  /*82b0*/  ULOP3.LUT UR7, URZ, UR7, URZ, 0x33, !UPT ;  /* 0x000000073f077292 */ /* 0x000fe4000f8e333f */
[----:B------:R-:W-:Y:S02]  /*82c0*/  USEL UR10, UR10, 0xffffffff, UP0 ;  /* 0xffffffff0a0a7887 */ /* 0x000fe40008000000 */
[----:B------:R-:W-:-:S04]  /*82d0*/  UIADD3 UR7, UR5, UR7, URZ ;  /* 0x0000000705077290 */ /* 0x000fc8000fffe03f */
        /* <DEDUP_REMOVED lines=40> */
.L_x_3244:
        /* <DEDUP_REMOVED lines=13> */
.L_x_3245:
        /* <DEDUP_REMOVED lines=12> */
.L_x_3246:
[----:B------:R-:W-:Y:S01]  /*86f0*/  ULEA UR8, UR7, UR14, 0x7 ;  /* 0x0000000e07087291 */ /* 0x000fe2000f8e383f */
[----:B------:R-:W-:-:S03]  /*8700*/  ULDC UR9, c[0x0][0x74c] ;  /* 0x0001d30000097ab9 */ /* 0x000fc60000000800 */
[----:B------:R-:W-:Y:S02]  /*8710*/  UIADD3 UR9, UR8, -UR9, -UR11 ;  /* 0x8000000908097290 */ /* 0x000fe4000fffe80b */
        /* <DEDUP_REMOVED lines=13> */
[----:B------:R-:W1:Y:S01]  /*87f0*/  S2R R0, SR_TID.X ;  /* 0x0000000000007919 */ /* 0x000e620000002100 */
[----:B------:R-:W-:Y:S01]  /*8800*/  UIMAD UR16, UR20, UR18, URZ ;  /* 0x00000012141072a4 */ /* 0x000fe2000f8e023f */
[----:B------:R-:W-:Y:S01]  /*8810*/  LOP3.LUT R8, RZ, UR7, RZ, 0x33, !PT ;  /* 0x00000007ff087c12 */ /* 0x000fe2000f8e33ff */
[----:B------:R-:W-:Y:S02]  /*8820*/  USHF.R.S32.HI UR15, URZ, 0x1f, UR10 ;  /* 0x0000001f3f0f7899 */ /* 0x000fe4000801140a */
[----:B------:R-:W-:Y:S02]  /*8830*/  UIMAD UR17, UR6, UR19, UR16 ;  /* 0x00000013061172a4 */ /* 0x000fe4000f8e0210 */
[----:B------:R-:W-:Y:S02]  /*8840*/  UIADD3 UR19, UR11, 0x7f, URZ ;  /* 0x0000007f0b137890 */ /* 0x000fe4000fffe03f */
[----:B------:R-:W-:Y:S01]  /*8850*/  UIMAD.WIDE.U32 UR8, UR6, UR18, URZ ;  /* 0x00000012060872a5 */ /* 0x000fe2000f8e003f */
[----:B------:R-:W-:Y:S01]  /*8860*/  ULDC UR21, c[0x0][0x288] ;  /* 0x0000a20000157ab9 */ /* 0x000fe20000000800 */
[----:B------:R-:W-:-:S02]  /*8870*/  UIADD3 UR16, UR12, -UR13, URZ ;  /* 0x8000000d0c107290 */ /* 0x000fc4000fffe03f */
[----:B------:R-:W-:Y:S01]  /*8880*/  UIADD3 UR14, UR11, 0xbf, -UR14 ;  /* 0x000000bf0b0e7890 */ /* 0x000fe2000fffe80e */
[----:B------:R-:W-:Y:S01]  /*8890*/  ULDC UR22, c[0x0][0x760] ;  /* 0x0001d80000167ab9 */ /* 0x000fe20000000800 */
[----:B------:R-:W-:Y:S02]  /*88a0*/  USEL UR29, UR10, URZ, !UP0 ;  /* 0x0000003f0a1d7287 */ /* 0x000fe4000c000000 */
[----:B------:R-:W-:Y:S02]  /*88b0*/  USEL UR23, UR15, URZ, !UP0 ;  /* 0x0000003f0f177287 */ /* 0x000fe4000c000000 */
[----:B------:R-:W-:Y:S02]  /*88c0*/  UIMAD UR18, UR10, UR21, URZ ;  /* 0x000000150a1272a4 */ /* 0x000fe4000f8e023f */
[----:B------:R-:W-:Y:S02]  /*88d0*/  USHF.R.S32.HI UR11, URZ, 0x1f, UR19 ;  /* 0x0000001f3f0b7899 */ /* 0x000fe40008011413 */
[----:B------:R-:W-:-:S02]  /*88e0*/  UIMAD UR15, UR21, UR22, URZ ;  /* 0x00000016150f72a4 */ /* 0x000fc4000f8e023f */
[----:B------:R-:W-:Y:S02]  /*88f0*/  UIADD3 UR10, UP0, UR4, UR8, URZ ;  /* 0x00000008040a7290 */ /* 0x000fe4000ff1e03f */
[----:B------:R-:W-:Y:S02]  /*8900*/  UIADD3 UR17, UR9, UR17, URZ ;  /* 0x0000001109117290 */ /* 0x000fe4000fffe03f */
[----:B------:R-:W-:Y:S01]  /*8910*/  ULOP3.LUT UR21, UR16, 0x1, URZ, 0xc0, !UPT ;  /* 0x0000000110157892 */ /* 0x000fe2000f8ec03f */
[----:B-1----:R-:W-:Y:S01]  /*8920*/  LOP3.LUT R0, R0, 0x1f, RZ, 0xc0, !PT ;  /* 0x0000001f00007812 */ /* 0x002fe200078ec0ff */
[----:B------:R-:W-:Y:S02]  /*8930*/  ULEA.HI UR22, UR11, UR19, URZ, 0x7 ;  /* 0x000000130b167291 */ /* 0x000fe4000f8f383f */
[----:B------:R-:W-:Y:S02]  /*8940*/  UIADD3.X UR11, UR5, UR17, URZ, UP0, !UPT ;  /* 0x00000011050b7290 */ /* 0x000fe400087fe43f */
[----:B------:R-:W-:Y:S01]  /*8950*/  UISETP.NE.U32.AND UP0, UPT, UR21, 0x1, UPT ;  /* 0x000000011500788c */ /* 0x000fe2000bf05070 */
[----:B------:R-:W-:Y:S01]  /*8960*/  ULDC.64 UR30, c[0x0][0x2e0] ;  /* 0x0000b800001e7ab9 */ /* 0x000fe20000000a00 */
[----:B------:R-:W-:-:S02]  /*8970*/  UIADD3 UR16, UP1, UR6, UR18, URZ ;  /* 0x0000001206107290 */ /* 0x000fc4000ff3e03f */
[----:B------:R-:W-:Y:S02]  /*8980*/  UIMAD UR6, UR23, UR30, URZ ;  /* 0x0000001e170672a4 */ /* 0x000fe4000f8e023f */
[----:B------:R-:W-:Y:S01]  /*8990*/  PLOP3.LUT P1, PT, PT, PT, UP0, 0x80, 0x0 ;  /* 0x000000000000781c */ /* 0x000fe20003f2f008 */
[----:B------:R-:W-:Y:S02]  /*89a0*/  UIMAD.WIDE.U32 UR10, UR29, UR30, UR10 ;  /* 0x0000001e1d0a72a5 */ /* 0x000fe4000f8e000a */
[----:B------:R-:W-:Y:S01]  /*89b0*/  UIMAD UR21, UR29, UR31, UR6 ;  /* 0x0000001f1d1572a4 */ /* 0x000fe2000f8e0206 */
[----:B------:R-:W-:Y:S01]  /*89c0*/  ELECT P0, URZ, PT ;  /* 0x00000000003f782f */ /* 0x000fe20003800000 */
[----:B------:R-:W-:Y:S02]  /*89d0*/  ULEA.HI.X.SX32 UR20, UR18, UR20, 0x1, UP1 ;  /* 0x0000001412147291 */ /* 0x000fe400088f0e3f */
[----:B------:R-:W-:Y:S02]  /*89e0*/  USHF.R.S32.HI UR22, URZ, 0x7, UR22 ;  /* 0x000000073f167899 */ /* 0x000fe40008011416 */
[----:B------:R-:W-:-:S04]  /*89f0*/  UIADD3 UR32, UR11, UR21, URZ ;  /* 0x000000150b207290 */ /* 0x000fc8000fffe03f */
[----:B------:R-:W-:Y:S08]  /*8a00*/  @P1 BRA `(.L_x_3247) ;  /* 0x0000000400881947 */ /* 0x000ff00003800000 */
        /* <DEDUP_REMOVED lines=18> */
.L_x_3250:
[----:B------:R-:W2:Y:S04]  /*8b30*/  LDG.E.STRONG.GPU R4, desc[UR46][R2.64] ;  /* 0x0000002e02047981 */ /* 0x000ea8000c1ef900 */
[----:B--2---:R-:W-:Y:S01]  /*8b40*/  CCTL.IVALL ;  /* 0x00000000ff00798f */ /* 0x004fe20002000000 */
[----:B------:R-:W-:Y:S05]  /*8b50*/  YIELD ;  /* 0x0000000000007946 */ /* 0x000fea0003800000 */
[----:B------:R-:W-:-:S13]  /*8b60*/  ISETP.NE.AND P1, PT, R4, R5, PT ;  /* 0x000000050400720c */ /* 0x000fda0003f25270 */
[----:B------:R-:W-:Y:S05]  /*8b70*/  @P1 BRA `(.L_x_3250) ;  /* 0xfffffffc00ec1947 */ /* 0x000fea000383ffff */
.L_x_3249:
[----:B------:R-:W-:Y:S05]  /*8b80*/  BSYNC B0 ;  /* 0x0000000000007941 */ /* 0x000fea0003800000 */
.L_x_3248:
[----:B------:R-:W-:-:S03]  /*8b90*/  UMOV UR6, 0xffffffff ;  /* 0xffffffff00067882 */ /* 0x000fc60000000000 */
[----:B------:R-:W-:Y:S05]  /*8ba0*/  BRA.DIV UR6, `(.L_x_3251) ;  /* 0x0000003a06e07947 */ /* 0x000fea000b800000 */
[----:B------:R-:W-:Y:S01]  /*8bb0*/  NOP ;  /* 0x0000000000007918 */ /* 0x000fe20000000000 */
.L_x_3326:
        /* <DEDUP_REMOVED lines=22> */
.L_x_3253:
[----:B------:R-:W-:Y:S05]  /*8d20*/  BSYNC B0 ;  /* 0x0000000000007941 */ /* 0x000fea0003800000 */
.L_x_3252:
        /* <DEDUP_REMOVED lines=9> */
[----:B------:R-:W-:Y:S02]  /*8dc0*/  UIADD3 UR24, UP0, UR6, UR10, URZ ;  /* 0x0000000a06187290 */ /* 0x000fe4000ff1e03f */
[----:B-1----:R-:W-:Y:S02]  /*8dd0*/  ULEA UR23, UR23, UR7, 0x18 ;  /* 0x0000000717177291 */ /* 0x002fe4000f8ec03f */
[----:B------:R-:W-:Y:S02]  /*8de0*/  ULEA.HI.X.SX32 UR7, UR6, UR32, 0x1, UP0 ;  /* 0x0000002006077291 */ /* 0x000fe400080f0e3f */
        /* <DEDUP_REMOVED lines=8> */
.L_x_3255:
[----:B------:R-:W-:Y:S05]  /*8e70*/  BSYNC B0 ;  /* 0x0000000000007941 */ /* 0x000fea0003800000 */
.L_x_3254:
[----:B------:R-:W-:Y:S06]  /*8e80*/  BAR.ARV 0xa, 0xa0 ;  /* 0x0282800000007b1d */ /* 0x000fec0000002000 */
[----:B------:R-:W-:Y:S04]  /*8e90*/  BSSY B0, `(.L_x_3256) ;  /* 0x0000003000007945 */ /* 0x000fe80003800000 */
[----:B------:R-:W-:Y:S05]  /*8ea0*/  @!P0 BRA `(.L_x_3257) ;  /* 0x0000000000048947 */ /* 0x000fea0003800000 */
[----:B------:R-:W-:-:S04]  /*8eb0*/  DEPBAR.LE SB0, 0x0 ;  /* 0x000080000000791a */ /* 0x000fc80000000000 */
.L_x_3257:
[----:B------:R-:W-:Y:S05]  /*8ec0*/  BSYNC B0 ;  /* 0x0000000000007941 */ /* 0x000fea0003800000 */
.L_x_3256:
        /* <DEDUP_REMOVED lines=19> */
.L_x_3259:
[----:B------:R-:W-:Y:S05]  /*9000*/  BSYNC B0 ;  /* 0x0000000000007941 */ /* 0x000fea0003800000 */
.L_x_3258:
[----:B------:R-:W-:Y:S01]  /*9010*/  UIADD3 UR7, UR13, 0x1, URZ ;  /* 0x000000010d077890 */ /* 0x000fe2000fffe03f */
[----:B------:R-:W-:Y:S11]  /*9020*/  BRA `(.L_x_3260) ;  /* 0x0000000000047947 */ /* 0x000ff60003800000 */
.L_x_3247:
[----:B------:R-:W-:-:S05]  /*9030*/  UMOV UR7, UR13 ;  /* 0x0000000d00077c82 */ /* 0x000fca0008000000 */
.L_x_3260:
[----:B------:R-:W-:-:S04]  /*9040*/  UIADD3 UR6, UR13, 0x1, URZ ;  /* 0x000000010d067890 */ /* 0x000fc8000fffe03f */
[----:B------:R-:W-:-:S06]  /*9050*/  UISETP.NE.AND UP0, UPT, UR12, UR6, UPT ;  /* 0x000000060c00728c */ /* 0x000fcc000bf05270 */
[----:B------:R-:W-:-:S13]  /*9060*/  PLOP3.LUT P1, PT, PT, PT, UP0, 0x80, 0x0 ;  /* 0x000000000000781c */ /* 0x000fda0003f2f008 */
[----:B------:R-:W-:Y:S05]  /*9070*/  @!P1 BRA `(.L_x_3151) ;  /* 0x00000034004c9947 */ /* 0x000fea0003800000 */
[----:B------:R-:W-:Y:S01]  /*9080*/  UMOV UR18, UR8 ;  /* 0x0000000800127c82 */ /* 0x000fe20008000000 */
[----:B------:R-:W-:Y:S01]  /*9090*/  UMOV UR19, UR17 ;  /* 0x0000001100137c82 */ /* 0x000fe20008000000 */
[----:B------:R-:W-:Y:S01]  /*90a0*/  ULDC.64 UR24, c[0x0][0x2c0] ;  /* 0x0000b00000187ab9 */ /* 0x000fe20000000a00 */
[----:B------:R-:W-:Y:S01]  /*90b0*/  UIMAD.WIDE.U32 UR18, UR29, UR30, UR18 ;  /* 0x0000001e1d1272a5 */ /* 0x000fe2000f8e0012 */
[----:B------:R-:W-:Y:S01]  /*90c0*/  UMOV UR23, UR7 ;  /* 0x0000000700177c82 */ /* 0x000fe20008000000 */
[----:B------:R-:W-:Y:S02]  /*90d0*/  UMOV UR6, URZ ;  /* 0x0000003f00067c82 */ /* 0x000fe40008000000 */
[----:B------:R-:W-:-:S04]  /*90e0*/  UIADD3 UR27, UP0, UR4, UR18, URZ ;  /* 0x00000012041b7290 */ /* 0x000fc8000ff1e03f */
[----:B------:R-:W-:Y:S02]  /*90f0*/  UIADD3.X UR18, UR5, UR21, UR19, UP0, !UPT ;  /* 0x0000001505127290 */ /* 0x000fe400087fe413 */
[----:B------:R-:W-:-:S04]  /*9100*/  ULEA UR26, UP0, UR27, UR24, 0x2 ;  /* 0x000000181b1a7291 */ /* 0x000fc8000f80103f */
[----:B------:R-:W-:Y:S02]  /*9110*/  ULEA.HI.X UR27, UR27, UR25, UR18, 0x2, UP0 ;  /* 0x000000191b1b7291 */ /* 0x000fe400080f1412 */
[----:B------:R-:W-:-:S04]  /*9120*/  UIADD3 UR26, UP0, UR26, 0x4000, URZ ;  /* 0x000040001a1a7890 */ /* 0x000fc8000ff1e03f */
[----:B------:R-:W-:-:S12]  /*9130*/  UIADD3.X UR27, URZ, UR27, URZ, UP0, !UPT ;  /* 0x0000001b3f1b7290 */ /* 0x000fd800087fe43f */
.L_x_3285:
        /* <DEDUP_REMOVED lines=18> */
.L_x_3263:
[----:B------:R-:W2:Y:S04]  /*9260*/  LDG.E.STRONG.GPU R4, desc[UR46][R2.64] ;  /* 0x0000002e02047981 */ /* 0x000ea8000c1ef900 */
[----:B--2---:R-:W-:Y:S01]  /*9270*/  CCTL.IVALL ;  /* 0x00000000ff00798f */ /* 0x004fe20002000000 */
[----:B------:R-:W-:Y:S05]  /*9280*/  YIELD ;  /* 0x0000000000007946 */ /* 0x000fea0003800000 */
[----:B------:R-:W-:-:S13]  /*9290*/  ISETP.NE.AND P1, PT, R4, R5, PT ;  /* 0x000000050400720c */ /* 0x000fda0003f25270 */
[----:B------:R-:W-:Y:S05]  /*92a0*/  @P1 BRA `(.L_x_3263) ;  /* 0xfffffffc00ec1947 */ /* 0x000fea000383ffff */
.L_x_3262:
[----:B------:R-:W-:Y:S05]  /*92b0*/  BSYNC B0 ;  /* 0x0000000000007941 */ /* 0x000fea0003800000 */
.L_x_3261:
[----:B------:R-:W-:-:S03]  /*92c0*/  UMOV UR24, 0xffffffff ;  /* 0xffffffff00187882 */ /* 0x000fc60000000000 */
[----:B------:R-:W-:Y:S05]  /*92d0*/  BRA.DIV UR24, `(.L_x_3264) ;  /* 0x0000003618307947 */ /* 0x000fea000b800000 */
[----:B------:R-:W-:Y:S01]  /*92e0*/  NOP ;  /* 0x0000000000007918 */ /* 0x000fe20000000000 */
.L_x_3329:
        /* <DEDUP_REMOVED lines=19> */
.L_x_3266:
[----:B------:R-:W-:Y:S05]  /*9420*/  BSYNC B0 ;  /* 0x0000000000007941 */ /* 0x000fea0003800000 */
.L_x_3265:
        /* <DEDUP_REMOVED lines=15> */
.L_x_3268:
[----:B------:R-:W-:Y:S05]  /*9520*/  BSYNC B0 ;  /* 0x0000000000007941 */ /* 0x000fea0003800000 */
.L_x_3267:
[----:B------:R-:W-:Y:S06]  /*9530*/  BAR.ARV 0xa, 0xa0 ;  /* 0x0282800000007b1d */ /* 0x000fec0000002000 */
[----:B------:R-:W-:Y:S04]  /*9540*/  BSSY B0, `(.L_x_3269) ;  /* 0x0000003000007945 */ /* 0x000fe80003800000 */
[----:B------:R-:W-:Y:S05]  /*9550*/  @!P0 BRA `(.L_x_3270) ;  /* 0x0000000000048947 */ /* 0x000fea0003800000 */
[----:B------:R-:W-:-:S04]  /*9560*/  DEPBAR.LE SB0, 0x0 ;  /* 0x000080000000791a */ /* 0x000fc80000000000 */
.L_x_3270:
[----:B------:R-:W-:Y:S05]  /*9570*/  BSYNC B0 ;  /* 0x0000000000007941 */ /* 0x000fea0003800000 */
.L_x_3269:
        /* <DEDUP_REMOVED lines=19> */
.L_x_3272:
[----:B------:R-:W-:Y:S05]  /*96b0*/  BSYNC B0 ;  /* 0x0000000000007941 */ /* 0x000fea0003800000 */
.L_x_3271:
        /* <DEDUP_REMOVED lines=17> */
.L_x_3275:
[----:B------:R-:W2:Y:S04]  /*97d0*/  LDG.E.STRONG.GPU R4, desc[UR46][R2.64] ;  /* 0x0000002e02047981 */ /* 0x000ea8000c1ef900 */
[----:B--2---:R-:W-:Y:S01]  /*97e0*/  CCTL.IVALL ;  /* 0x00000000ff00798f */ /* 0x004fe20002000000 */
[----:B------:R-:W-:Y:S05]  /*97f0*/  YIELD ;  /* 0x0000000000007946 */ /* 0x000fea0003800000 */
[----:B------:R-:W-:-:S13]  /*9800*/  ISETP.NE.AND P1, PT, R4, R5, PT ;  /* 0x000000050400720c */ /* 0x000fda0003f25270 */
[----:B------:R-:W-:Y:S05]  /*9810*/  @P1 BRA `(.L_x_3275) ;  /* 0xfffffffc00ec1947 */ /* 0x000fea000383ffff */
.L_x_3274:
[----:B------:R-:W-:Y:S05]  /*9820*/  BSYNC B0 ;  /* 0x0000000000007941 */ /* 0x000fea0003800000 */
.L_x_3273:
[----:B------:R-:W-:-:S03]  /*9830*/  UMOV UR18, 0xffffffff ;  /* 0xffffffff00127882 */ /* 0x000fc60000000000 */
[----:B------:R-:W-:Y:S05]  /*9840*/  BRA.DIV UR18, `(.L_x_3276) ;  /* 0x0000002e12f07947 */ /* 0x000fea000b800000 */
[----:B------:R-:W-:Y:S01]  /*9850*/  NOP ;  /* 0x0000000000007918 */ /* 0x000fe20000000000 */
.L_x_3332:
        /* <DEDUP_REMOVED lines=15> */
.L_x_3278:
[----:B------:R-:W-:Y:S05]  /*9950*/  BSYNC B0 ;  /* 0x0000000000007941 */ /* 0x000fea0003800000 */
.L_x_3277:
        /* <DEDUP_REMOVED lines=15> */
.L_x_3280:
[----:B------:R-:W-:Y:S05]  /*9a50*/  BSYNC B0 ;  /* 0x0000000000007941 */ /* 0x000fea0003800000 */
.L_x_3279:
[----:B------:R-:W-:Y:S06]  /*9a60*/  BAR.ARV 0xa, 0xa0 ;  /* 0x0282800000007b1d */ /* 0x000fec0000002000 */
[----:B------:R-:W-:Y:S04]  /*9a70*/  BSSY B0, `(.L_x_3281) ;  /* 0x0000003000007945 */ /* 0x000fe80003800000 */
[----:B------:R-:W-:Y:S05]  /*9a80*/  @!P0 BRA `(.L_x_3282) ;  /* 0x0000000000048947 */ /* 0x000fea0003800000 */
[----:B------:R-:W-:-:S04]  /*9a90*/  DEPBAR.LE SB0, 0x0 ;  /* 0x000080000000791a */ /* 0x000fc80000000000 */
.L_x_3282:
[----:B------:R-:W-:Y:S05]  /*9aa0*/  BSYNC B0 ;  /* 0x0000000000007941 */ /* 0x000fea0003800000 */
.L_x_3281:
        /* <DEDUP_REMOVED lines=19> */
.L_x_3284:
[----:B------:R-:W-:Y:S05]  /*9be0*/  BSYNC B0 ;  /* 0x0000000000007941 */ /* 0x000fea0003800000 */
.L_x_3283:
[----:B------:R-:W-:Y:S02]  /*9bf0*/  UIADD3 UR7, UR7, 0x2, URZ ;  /* 0x0000000207077890 */ /* 0x000fe4000fffe03f */
[----:B------:R-:W-:Y:S02]  /*9c00*/  UIADD3 UR6, UR6, 0x4000, URZ ;  /* 0x0000400006067890 */ /* 0x000fe4000fffe03f */
[----:B------:R-:W-:-:S06]  /*9c10*/  UISETP.GE.AND UP0, UPT, UR7, UR12, UPT ;  /* 0x0000000c0700728c */ /* 0x000fcc000bf06270 */
[----:B------:R-:W-:-:S13]  /*9c20*/  PLOP3.LUT P1, PT, PT, PT, UP0, 0x80, 0x0 ;  /* 0x000000000000781c */ /* 0x000fda0003f2f008 */
[----:B------:R-:W-:Y:S05]  /*9c30*/  @!P1 BRA `(.L_x_3285) ;  /* 0xfffffff400409947 */ /* 0x000fea000383ffff */
[----:B------:R-:W-:Y:S05]  /*9c40*/  BRA `(.L_x_3151) ;  /* 0x0000002800587947 */ /* 0x000fea0003800000 */
.L_x_3238:
[----:B------:R-:W1:Y:S01]  /*9c50*/  LDC R5, c[0x0][0x8d0] ;  /* 0x00023400ff057b82 */ /* 0x000e620000000800 */
[----:B------:R-:W2:Y:S01]  /*9c60*/  S2R R3, SR_CTAID.X ;  /* 0x0000000000037919 */ /* 0x000ea20000002500 */
[----:B------:R-:W-:Y:S01]  /*9c70*/  ULDC UR4, c[0x0][0x8e8] ;  /* 0x00023a0000047ab9 */ /* 0x000fe20000000800 */
[----:B-1----:R-:W-:Y:S01]  /*9c80*/  ISETP.NE.AND P0, PT, R5, 0x1, PT ;  /* 0x000000010500780c */ /* 0x002fe20003f05270 */
[----:B--2---:R-:W-:-:S12]  /*9c90*/  IMAD.MOV.U32 R2, RZ, RZ, R3 ;  /* 0x000000ffff027224 */ /* 0x004fd800078e0003 */
[----:B------:R-:W1:Y:S08]  /*9ca0*/  @P0 LDC R0, c[0x0][0x8d4] ;  /* 0x00023500ff000b82 */ /* 0x000e700000000800 */
[----:B------:R-:W2:Y:S01]  /*9cb0*/  @P0 LDC R7, c[0x0][0x8d8] ;  /* 0x00023600ff070b82 */ /* 0x000ea20000000800 */
[----:B-1----:R-:W-:-:S05]  /*9cc0*/  @P0 IMAD.HI.U32 R0, R3, R0, RZ ;  /* 0x0000000003000227 */ /* 0x002fca00078e00ff */
[----:B--2---:R-:W-:-:S04]  /*9cd0*/  @P0 SHF.R.U32.HI R2, RZ, R7, R0 ;  /* 0x00000007ff020219 */ /* 0x004fc80000011600 */
[----:B------:R-:W-:Y:S01]  /*9ce0*/  ISETP.GE.AND P0, PT, R2, UR4, PT ;  /* 0x0000000402007c0c */ /* 0x000fe2000bf06270 */
[----:B------:R-:W-:-:S04]  /*9cf0*/  IMAD.MOV R0, RZ, RZ, -R2 ;  /* 0x000000ffff007224 */ /* 0x000fc800078e0a02 */
[----:B------:R-:W-:-:S08]  /*9d00*/  IMAD R5, R5, R0, R3 ;  /* 0x0000000005057224 */ /* 0x000fd000078e0203 */
[----:B------:R-:W-:Y:S05]  /*9d10*/  @!P0 BRA `(.L_x_3286) ;  /* 0x0000000000208947 */ /* 0x000fea0003800000 */
[----:B------:R-:W1:Y:S01]  /*9d20*/  LDC R3, c[0x0][0x8dc] ;  /* 0x00023700ff037b82 */ /* 0x000e620000000800 */
[----:B------:R-:W-:Y:S01]  /*9d30*/  IMAD.MOV.U32 R0, RZ, RZ, R5 ;  /* 0x000000ffff007224 */ /* 0x000fe200078e0005 */
[----:B-1----:R-:W-:-:S13]  /*9d40*/  ISETP.NE.AND P0, PT, R3, 0x1, PT ;  /* 0x000000010300780c */ /* 0x002fda0003f05270 */
[----:B------:R-:W1:Y:S02]  /*9d50*/  @P0 LDC.64 R6, c[0x0][0x8e0] ;  /* 0x00023800ff060b82 */ /* 0x000e640000000a00 */
[----:B-1----:R-:W-:-:S05]  /*9d60*/  @P0 IMAD.HI.U32 R4, R5, R6, RZ ;  /* 0x0000000605040227 */ /* 0x002fca00078e00ff */
[----:B------:R-:W-:-:S05]  /*9d70*/  @P0 SHF.R.U32.HI R0, RZ, R7, R4 ;  /* 0x00000007ff000219 */ /* 0x000fca0000011604 */
[----:B------:R-:W-:Y:S01]  /*9d80*/  IMAD R3, R0, R3, RZ ;  /* 0x0000000300037224 */ /* 0x000fe200078e02ff */
[----:B------:R-:W-:Y:S06]  /*9d90*/  BRA `(.L_x_3287) ;  /* 0x00000000001c7947 */ /* 0x000fec0003800000 */
.L_x_3286:
[----:B------:R-:W1:Y:S01]  /*9da0*/  LDC R3, c[0x0][0x8c4] ;  /* 0x00023100ff037b82 */ /* 0x000e620000000800 */
[----:B------:R-:W-:Y:S01]  /*9db0*/  IMAD.MOV.U32 R0, RZ, RZ, R5 ;  /* 0x000000ffff007224 */ /* 0x000fe200078e0005 */
[----:B-1----:R-:W-:-:S13]  /*9dc0*/  ISETP.NE.AND P0, PT, R3, 0x1, PT ;  /* 0x000000010300780c */ /* 0x002fda0003f05270 */
[----:B------:R-:W1:Y:S02]  /*9dd0*/  @P0 LDC.64 R6, c[0x0][0x8c8] ;  /* 0x00023200ff060b82 */ /* 0x000e640000000a00 */
[----:B-1----:R-:W-:-:S05]  /*9de0*/  @P0 IMAD.HI.U32 R4, R5, R6, RZ ;  /* 0x0000000605040227 */ /* 0x002fca00078e00ff */
[----:B------:R-:W-:-:S05]  /*9df0*/  @P0 SHF.R.U32.HI R0, RZ, R7, R4 ;  /* 0x00000007ff000219 */ /* 0x000fca0000011604 */
[----:B------:R-:W-:-:S07]  /*9e00*/  IMAD R3, R0, R3, RZ ;  /* 0x0000000300037224 */ /* 0x000fce00078e02ff */
.L_x_3287:
[----:B------:R-:W1:Y:S01]  /*9e10*/  LDC R8, c[0x0][0x8b8] ;  /* 0x00022e00ff087b82 */ /* 0x000e620000000800 */
[----:B------:R-:W-:Y:S01]  /*9e20*/  IMAD.IADD R3, R5, 0x1, -R3 ;  /* 0x0000000105037824 */ /* 0x000fe200078e0a03 */
[----:B------:R-:W-:-:S06]  /*9e30*/  ULDC.64 UR6, c[0x0][0x8f8] ;  /* 0x00023e0000067ab9 */ /* 0x000fcc0000000a00 */
[----:B------:R-:W2:Y:S01]  /*9e40*/  LDC R4, c[0x0][0x8c4] ;  /* 0x00023100ff047b82 */ /* 0x000ea20000000800 */
[C---:B-1----:R-:W-:Y:S02]  /*9e50*/  ISETP.NE.AND P0, PT, R8.reuse, 0x1, PT ;  /* 0x000000010800780c */ /* 0x042fe40003f05270 */
[----:B------:R-:W-:Y:S01]  /*9e60*/  R2UR UR20, R8 ;  /* 0x00000000081472ca */ /* 0x000fe200000e0000 */
[----:B--2---:R-:W-:-:S04]  /*9e70*/  IMAD R3, R2, R4, R3 ;  /* 0x0000000402037224 */ /* 0x004fc800078e0203 */
[----:B------:R-:W-:-:S06]  /*9e80*/  IMAD.MOV.U32 R11, RZ, RZ, R3 ;  /* 0x000000ffff0b7224 */ /* 0x000fcc00078e0003 */
[----:B------:R-:W1:Y:S01]  /*9e90*/  @P0 LDC R6, c[0x0][0x8bc] ;  /* 0x00022f00ff060b82 */ /* 0x000e620000000800 */
[----:B------:R-:W-:-:S07]  /*9ea0*/  R2UR UR5, R3 ;  /* 0x00000000030572ca */ /* 0x000fce00000e0000 */
[----:B------:R-:W2:Y:S01]  /*9eb0*/  @P0 LDC R7, c[0x0][0x8c0] ;  /* 0x00023000ff070b82 */ /* 0x000ea20000000800 */
[----:B-1----:R-:W-:-:S05]  /*9ec0*/  @P0 IMAD.HI.U32 R2, R3, R6, RZ ;  /* 0x0000000603020227 */ /* 0x002fca00078e00ff */
[----:B--2---:R-:W-:Y:S02]  /*9ed0*/  @P0 SHF.R.U32.HI R11, RZ, R7, R2 ;  /* 0x00000007ff0b0219 */ /* 0x004fe40000011602 */
[----:B------:R-:W-:-:S03]  /*9ee0*/  ISETP.NE.U32.AND P0, PT, RZ, UR6, PT ;  /* 0x00000006ff007c0c */ /* 0x000fc6000bf05070 */
[----:B------:R-:W-:Y:S01]  /*9ef0*/  IMAD.MOV R2, RZ, RZ, -R11 ;  /* 0x000000ffff027224 */ /* 0x000fe200078e0a0b */
[----:B------:R-:W-:-:S04]  /*9f00*/  ISETP.NE.AND.EX P0, PT, RZ, UR7, PT, P0 ;  /* 0x00000007ff007c0c */ /* 0x000fc8000bf05300 */
[----:B------:R-:W-:-:S13]  /*9f10*/  R2UR UR4, R2 ;  /* 0x00000000020472ca */ /* 0x000fda00000e0000 */
[----:B------:R-:W-:Y:S01]  /*9f20*/  UIMAD UR20, UR20, UR4, UR5 ;  /* 0x00000004141472a4 */ /* 0x000fe2000f8e0205 */
[----:B------:R-:W-:Y:S11]  /*9f30*/  @!P0 BRA `(.L_x_3288) ;  /* 0x0000000000108947 */ /* 0x000ff60003800000 */
[----:B------:R-:W1:Y:S02]  /*9f40*/  LDC.64 R2, c[0x0][0x8f8] ;  /* 0x00023e00ff027b82 */ /* 0x000e640000000a00 */
[----:B-1----:R-:W-:-:S05]  /*9f50*/  IMAD.WIDE R2, R11, 0x4, R2 ;  /* 0x000000040b027825 */ /* 0x002fca00078e0202 */
[----:B------:R2:W5:Y:S01]  /*9f60*/  LDG.E R4, desc[UR46][R2.64] ;  /* 0x0000002e02047981 */ /* 0x000562000c1e1900 */
[----:B------:R-:W-:Y:S05]  /*9f70*/  BRA `(.L_x_3289) ;  /* 0x00000000002c7947 */ /* 0x000fea0003800000 */
.L_x_3288:
        /* <DEDUP_REMOVED lines=10> */
.L_x_3290:
[----:B------:R-:W1:Y:S02]  /*a020*/  LDC R4, c[0x0][0x8ec] ;  /* 0x00023b00ff047b82 */ /* 0x000e640000000800 */
.L_x_3289:
[----:B-1---5:R-:W-:Y:S01]  /*a030*/  VIADD R4, R4, 0x7f ;  /* 0x0000007f04047836 */ /* 0x022fe20000000000 */
[----:B------:R-:W-:Y:S01]  /*a040*/  LOP3.LUT R12, R0, 0x1ffffff, RZ, 0x3c, !PT ;  /* 0x01ffffff000c7812 */ /* 0x000fe200078e3cff */
[----:B------:R-:W-:Y:S02]  /*a050*/  IMAD.MOV.U32 R10, RZ, RZ, 0x1 ;  /* 0x00000001ff0a7424 */ /* 0x000fe400078e00ff */
[----:B--2---:R-:W-:Y:S01]  /*a060*/  IMAD.MOV.U32 R2, RZ, RZ, RZ ;  /* 0x000000ffff027224 */ /* 0x004fe200078e00ff */
[----:B------:R-:W-:-:S04]  /*a070*/  SHF.R.S32.HI R3, RZ, 0x1f, R4 ;  /* 0x0000001fff037819 */ /* 0x000fc80000011404 */
[----:B------:R-:W-:-:S04]  /*a080*/  LEA.HI R3, R3, R4, RZ, 0x7 ;  /* 0x0000000403037211 */ /* 0x000fc800078f38ff */
[----:B------:R-:W-:-:S04]  /*a090*/  SHF.R.S32.HI R3, RZ, 0x7, R3 ;  /* 0x00000007ff037819 */ /* 0x000fc80000011403 */
[C---:B------:R-:W-:Y:S01]  /*a0a0*/  ISETP.GT.AND P0, PT, R3.reuse, R0, PT ;  /* 0x000000000300720c */ /* 0x040fe20003f04270 */
[----:B------:R-:W-:-:S03]  /*a0b0*/  IMAD.IADD R12, R3, 0x1, R12 ;  /* 0x00000001030c7824 */ /* 0x000fc600078e020c */
[----:B------:R-:W-:-:S04]  /*a0c0*/  SEL R11, R11, 0xffffffff, P0 ;  /* 0xffffffff0b0b7807 */ /* 0x000fc80000000000 */
[----:B------:R-:W-:-:S13]  /*a0d0*/  ISETP.GE.AND P0, PT, R11, RZ, PT ;  /* 0x000000ff0b00720c */ /* 0x000fda0003f06270 */
[----:B------:R-:W-:Y:S05]  /*a0e0*/  @!P0 BRA `(.L_x_3291) ;  /* 0x00000020009c8947 */ /* 0x000fea0003800000 */
[----:B------:R-:W1:Y:S08]  /*a0f0*/  LDC.64 R8, c[0x0][0x770] ;  /* 0x0001dc00ff087b82 */ /* 0x000e700000000a00 */
[----:B------:R-:W2:Y:S08]  /*a100*/  LDC.64 R2, c[0x0][0x780] ;  /* 0x0001e000ff027b82 */ /* 0x000eb00000000a00 */
[----:B------:R-:W3:Y:S01]  /*a110*/  LDC.64 R6, c[0x0][0x778] ;  /* 0x0001de00ff067b82 */ /* 0x000ee20000000a00 */
[----:B-1----:R-:W-:-:S07]  /*a120*/  ISETP.NE.U32.AND P0, PT, R8, RZ, PT ;  /* 0x000000ff0800720c */ /* 0x002fce0003f05070 */
[----:B------:R-:W1:Y:S01]  /*a130*/  LDC.64 R14, c[0x0][0x778] ;  /* 0x0001de00ff0e7b82 */ /* 0x000e620000000a00 */
[----:B------:R-:W-:Y:S02]  /*a140*/  ISETP.NE.AND.EX P0, PT, R9, RZ, PT, P0 ;  /* 0x000000ff0900720c */ /* 0x000fe40003f05300 */
[----:B--2---:R-:W-:-:S05]  /*a150*/  ISETP.NE.U32.AND P1, PT, R2, RZ, PT ;  /* 0x000000ff0200720c */ /* 0x004fca0003f25070 */
[----:B------:R-:W2:Y:S01]  /*a160*/  LDC.64 R4, c[0x0][0x770] ;  /* 0x0001dc00ff047b82 */ /* 0x000ea20000000a00 */
[----:B------:R-:W-:-:S05]  /*a170*/  ISETP.NE.AND.EX P1, PT, R3, RZ, PT, P1 ;  /* 0x000000ff0300720c */ /* 0x000fca0003f25310 */
[----:B------:R-:W-:Y:S01]  /*a180*/  VOTEU.ANY UP0, P0 ;  /* 0x00000000003f7886 */ /* 0x000fe20000000100 */
[----:B---3--:R-:W-:Y:S02]  /*a190*/  ISETP.NE.U32.AND P0, PT, R6, RZ, PT ;  /* 0x000000ff0600720c */ /* 0x008fe40003f05070 */
[----:B------:R-:W-:Y:S02]  /*a1a0*/  PLOP3.LUT P2, PT, PT, PT, UP0, 0x80, 0x0 ;  /* 0x000000000000781c */ /* 0x000fe40003f4f008 */
[----:B------:R-:W-:-:S03]  /*a1b0*/  ISETP.NE.AND.EX P0, PT, R7, RZ, PT, P0 ;  /* 0x000000ff0700720c */ /* 0x000fc60003f05300 */
[----:B------:R-:W3:Y:S01]  /*a1c0*/  @P1 LDC.64 R6, c[0x0][0x780] ;  /* 0x0001e000ff061b82 */ /* 0x000ee20000000a00 */
[----:B-1----:R-:W-:-:S07]  /*a1d0*/  IMAD.WIDE R2, R11, 0x4, R14 ;  /* 0x000000040b027825 */ /* 0x002fce00078e020e */
[----:B------:R-:W1:Y:S01]  /*a1e0*/  LDC R15, c[0x0][0x280] ;  /* 0x0000a000ff0f7b82 */ /* 0x000e620000000800 */
[----:B--2---:R-:W-:-:S05]  /*a1f0*/  IMAD.WIDE R4, R11, 0x4, R4 ;  /* 0x000000040b047825 */ /* 0x004fca00078e0204 */
[----:B------:R-:W2:Y:S01]  /*a200*/  @P2 LDG.E R16, desc[UR46][R4.64] ;  /* 0x0000002e04102981 */ /* 0x000ea2000c1e1900 */
[----:B------:R-:W-:-:S03]  /*a210*/  IMAD.MOV.U32 R13, RZ, RZ, RZ ;  /* 0x000000ffff0d7224 */ /* 0x000fc600078e00ff */
[----:B------:R4:W5:Y:S04]  /*a220*/  @P2 LDG.E R0, desc[UR46][R4.64] ;  /* 0x0000002e04002981 */ /* 0x000968000c1e1900 */
[----:B------:R4:W5:Y:S01]  /*a230*/  @P0 LDG.E R13, desc[UR46][R2.64] ;  /* 0x0000002e020d0981 */ /* 0x000962000c1e1900 */
[----:B---3--:R-:W-:-:S05]  /*a240*/  @P1 IMAD.WIDE R6, R11, 0x4, R6 ;  /* 0x000000040b061825 */ /* 0x008fca00078e0206 */
[----:B-1----:R4:W5:Y:S01]  /*a250*/  @P1 LDG.E R15, desc[UR46][R6.64] ;  /* 0x0000002e060f1981 */ /* 0x002962000c1e1900 */
[----:B--2---:R-:W-:-:S05]  /*a260*/  @P2 IMAD R16, R11, 0x40, R16 ;  /* 0x000000400b102824 */ /* 0x004fca00078e0210 */
[----:B------:R-:W-:Y:S01]  /*a270*/  @P2 R2UR UR4, R16 ;  /* 0x00000000100422ca */ /* 0x000fe200000e0000 */
[----:B----4-:R-:W-:-:S14]  /*a280*/  @P1 BRA `(.L_x_3292) ;  /* 0x0000000000101947 */ /* 0x010fdc0003800000 */
[----:B------:R-:W-:Y:S05]  /*a290*/  @!P2 BRA `(.L_x_3292) ;  /* 0x00000000000ca947 */ /* 0x000fea0003800000 */
[----:B------:R-:W2:Y:S04]  /*a2a0*/  LDG.E R6, desc[UR46][R4.64] ;  /* 0x0000002e04067981 */ /* 0x000ea8000c1e1900 */
[----:B-----5:R-:W2:Y:S02]  /*a2b0*/  LDG.E R15, desc[UR46][R4.64+0x4] ;  /* 0x0000042e040f7981 */ /* 0x020ea4000c1e1900 */
[----:B--2---:R-:W-:-:S07]  /*a2c0*/  IMAD.IADD R15, R15, 0x1, -R6 ;  /* 0x000000010f0f7824 */ /* 0x004fce00078e0a06 */
.L_x_3292:
[----:B------:R-:W-:Y:S01]  /*a2d0*/  @UP0 USHF.R.S32.HI UR5, URZ, 0x1f, UR4 ;  /* 0x0000001f3f050899 */ /* 0x000fe20008011404 */
[----:B------:R-:W-:Y:S01]  /*a2e0*/  ULDC.64 UR8, c[0x0][0x788] ;  /* 0x0001e20000087ab9 */ /* 0x000fe20000000a00 */
[----:B------:R-:W-:Y:S01]  /*a2f0*/  UMOV UR6, URZ ;  /* 0x0000003f00067c82 */ /* 0x000fe20008000000 */
[----:B------:R-:W-:Y:S01]  /*a300*/  ISETP.NE.U32.AND P1, PT, RZ, UR8, PT ;  /* 0x00000008ff007c0c */ /* 0x000fe2000bf25070 */
[----:B------:R-:W-:Y:S01]  /*a310*/  @UP0 ULEA.HI UR5, UR5, UR4, URZ, 0x6 ;  /* 0x0000000405050291 */ /* 0x000fe2000f8f303f */
[----:B-----5:R-:W-:Y:S02]  /*a320*/  @P2 R2UR UR6, R0 ;  /* 0x00000000000622ca */ /* 0x020fe400000e0000 */
[----:B------:R-:W-:Y:S01]  /*a330*/  ISETP.NE.AND.EX P1, PT, RZ, UR9, PT, P1 ;  /* 0x00000009ff007c0c */ /* 0x000fe2000bf25310 */
[----:B------:R-:W-:Y:S01]  /*a340*/  @UP0 ULOP3.LUT UR7, UR5, 0xffffffc0, URZ, 0xc0, !UPT ;  /* 0xffffffc005070892 */ /* 0x000fe2000f8ec03f */
[----:B------:R-:W-:Y:S01]  /*a350*/  ULDC UR9, c[0x0][0x290] ;  /* 0x0000a40000097ab9 */ /* 0x000fe20000000800 */
[----:B------:R-:W-:-:S02]  /*a360*/  UMOV UR4, URZ ;  /* 0x0000003f00047c82 */ /* 0x000fc40008000000 */
[----:B------:R-:W-:Y:S01]  /*a370*/  @UP0 USHF.R.S32.HI UR8, URZ, 0x1f, UR7 ;  /* 0x0000001f3f080899 */ /* 0x000fe20008011407 */
[----:B------:R-:W-:Y:S01]  /*a380*/  IMAD.U32 R0, RZ, RZ, UR9 ;  /* 0x00000009ff007e24 */ /* 0x000fe2000f8e00ff */
[----:B------:R-:W-:Y:S01]  /*a390*/  UMOV UR5, URZ ;  /* 0x0000003f00057c82 */ /* 0x000fe20008000000 */
[----:B------:R-:W-:-:S04]  /*a3a0*/  @UP0 UMOV UR4, UR7 ;  /* 0x0000000700040c82 */ /* 0x000fc80008000000 */
[----:B------:R-:W-:Y:S01]  /*a3b0*/  @UP0 UMOV UR5, UR8 ;  /* 0x0000000800050c82 */ /* 0x000fe20008000000 */
[----:B------:R-:W-:Y:S05]  /*a3c0*/  @!P1 BRA `(.L_x_3293) ;  /* 0x0000000000109947 */ /* 0x000fea0003800000 */
[----:B------:R-:W1:Y:S02]  /*a3d0*/  LDC.64 R2, c[0x0][0x788] ;  /* 0x0001e200ff027b82 */ /* 0x000e640000000a00 */
[----:B-1----:R-:W-:-:S05]  /*a3e0*/  IMAD.WIDE R2, R11, 0x4, R2 ;  /* 0x000000040b027825 */ /* 0x002fca00078e0202 */
[----:B------:R1:W5:Y:S01]  /*a3f0*/  LDG.E R0, desc[UR46][R2.64] ;  /* 0x0000002e02007981 */ /* 0x000362000c1e1900 */
[----:B------:R-:W-:Y:S05]  /*a400*/  BRA `(.L_x_3294) ;  /* 0x0000000000107947 */ /* 0x000fea0003800000 */
.L_x_3293:
[----:B------:R-:W-:Y:S05]  /*a410*/  @!P0 BRA `(.L_x_3294) ;  /* 0x00000000000c8947 */ /* 0x000fea0003800000 */
[----:B------:R-:W2:Y:S04]  /*a420*/  LDG.E R5, desc[UR46][R2.64] ;  /* 0x0000002e02057981 */ /* 0x000ea8000c1e1900 */
[----:B------:R-:W2:Y:S02]  /*a430*/  LDG.E R0, desc[UR46][R2.64+0x4] ;  /* 0x0000042e02007981 */ /* 0x000ea4000c1e1900 */
[----:B--2---:R-:W-:-:S07]  /*a440*/  IMAD.IADD R0, R0, 0x1, -R5 ;  /* 0x0000000100007824 */ /* 0x004fce00078e0a05 */
.L_x_3294:
[----:B-1----:R-:W-:Y:S01]  /*a450*/  IMAD R3, R12, 0x80, R15 ;  /* 0x000000800c037824 */ /* 0x002fe200078e020f */
[----:B------:R-:W-:Y:S01]  /*a460*/  ULDC UR7, c[0x0][0x74c] ;  /* 0x0001d30000077ab9 */ /* 0x000fe20000000800 */
[----:B------:R-:W-:Y:S02]  /*a470*/  VIADD R15, R15, 0x3f ;  /* 0x0000003f0f0f7836 */ /* 0x000fe40000000000 */
[----:B------:R-:W-:Y:S01]  /*a480*/  IMAD.MOV.U32 R2, RZ, RZ, RZ ;  /* 0x000000ffff027224 */ /* 0x000fe200078e00ff */
[----:B-----5:R-:W-:-:S04]  /*a490*/  IADD3 R0, R3, -UR7, -R0 ;  /* 0x8000000703007c10 */ /* 0x020fc8000fffe800 */
[----:B------:R-:W-:-:S04]  /*a4a0*/  SHF.R.S32.HI R3, RZ, 0x1f, R0 ;  /* 0x0000001fff037819 */ /* 0x000fc80000011400 */
[----:B------:R-:W-:Y:S02]  /*a4b0*/  LEA.HI R3, R3, R0, RZ, 0x6 ;  /* 0x0000000003037211 */ /* 0x000fe400078f30ff */
[----:B------:R-:W-:Y:S02]  /*a4c0*/  SHF.R.S32.HI R0, RZ, 0x1f, R15 ;  /* 0x0000001fff007819 */ /* 0x000fe4000001140f */
[----:B------:R-:W-:Y:S02]  /*a4d0*/  SHF.R.S32.HI R3, RZ, 0x6, R3 ;  /* 0x00000006ff037819 */ /* 0x000fe40000011403 */
[----:B------:R-:W-:Y:S02]  /*a4e0*/  LEA.HI R0, R0, R15, RZ, 0x6 ;  /* 0x0000000f00007211 */ /* 0x000fe400078f30ff */
[----:B------:R-:W-:Y:S02]  /*a4f0*/  VIMNMX R4, RZ, R3, !PT ;  /* 0x00000003ff047248 */ /* 0x000fe40007fe0100 */
[----:B------:R-:W-:-:S04]  /*a500*/  SHF.R.S32.HI R0, RZ, 0x6, R0 ;  /* 0x00000006ff007819 */ /* 0x000fc80000011400 */
[----:B------:R-:W-:-:S13]  /*a510*/  ISETP.GT.AND P1, PT, R0, R4, PT ;  /* 0x000000040000720c */ /* 0x000fda0003f24270 */
[----:B------:R-:W-:Y:S05]  /*a520*/  @!P1 BRA `(.L_x_3291) ;  /* 0x0000001c008c9947 */ /* 0x000fea0003800000 */
[----:B------:R-:W-:Y:S01]  /*a530*/  ISETP.NE.U32.AND P1, PT, R8, RZ, PT ;  /* 0x000000ff0800720c */ /* 0x000fe20003f25070 */
[----:B------:R-:W-:Y:S01]  /*a540*/  USHF.R.S32.HI UR7, URZ, 0x1f, UR20 ;  /* 0x0000001f3f077899 */ /* 0x000fe20008011414 */
[----:B------:R-:W-:Y:S01]  /*a550*/  SHF.R.S32.HI R2, RZ, 0x1f, R11 ;  /* 0x0000001fff027819 */ /* 0x000fe2000001140b */
[----:B------:R-:W-:Y:S01]  /*a560*/  ULDC.64 UR10, c[0x0][0x718] ;  /* 0x0001c600000a7ab9 */ /* 0x000fe20000000a00 */
[----:B------:R-:W-:Y:S01]  /*a570*/  ISETP.NE.AND.EX P1, PT, R9, RZ, PT, P1 ;  /* 0x000000ff0900720c */ /* 0x000fe20003f25310 */
[----:B------:R-:W-:Y:S01]  /*a580*/  UMOV UR8, UR4 ;  /* 0x0000000400087c82 */ /* 0x000fe20008000000 */
[----:B------:R-:W-:Y:S01]  /*a590*/  UMOV UR9, UR5 ;  /* 0x0000000500097c82 */ /* 0x000fe20008000000 */
[----:B------:R-:W-:Y:S01]  /*a5a0*/  R2UR UR21, R11 ;  /* 0x000000000b1572ca */ /* 0x000fe200000e0000 */
[----:B------:R-:W-:Y:S01]  /*a5b0*/  UIMAD.WIDE.U32 UR4, UR20, UR10, UR8 ;  /* 0x0000000a140472a5 */ /* 0x000fe2000f8e0008 */
[----:B------:R-:W-:Y:S01]  /*a5c0*/  SEL R2, R2, RZ, !P1 ;  /* 0x000000ff02027207 */ /* 0x000fe20004800000 */
[----:B------:R-:W-:Y:S01]  /*a5d0*/  UIMAD UR10, UR7, UR10, URZ ;  /* 0x0000000a070a72a4 */ /* 0x000fe2000f8e023f */
[----:B------:R-:W-:Y:S01]  /*a5e0*/  R2UR UR18, R12 ;  /* 0x000000000c1272ca */ /* 0x000fe200000e0000 */
[----:B------:R-:W-:Y:S01]  /*a5f0*/  ULDC.64 UR14, c[0x0][0x730] ;  /* 0x0001cc00000e7ab9 */ /* 0x000fe20000000a00 */
[----:B------:R-:W-:Y:S01]  /*a600*/  R2UR UR12, R2 ;  /* 0x00000000020c72ca */ /* 0x000fe200000e0000 */
[----:B------:R-:W-:Y:S01]  /*a610*/  UIMAD UR7, UR7, UR14, URZ ;  /* 0x0000000e070772a4 */ /* 0x000fe2000f8e023f */
[----:B------:R-:W-:Y:S01]  /*a620*/  R2UR UR19, R13 ;  /* 0x000000000d1372ca */ /* 0x000fe200000e0000 */
[----:B------:R-:W-:Y:S01]  /*a630*/  UIMAD UR10, UR20, UR11, UR10 ;  /* 0x0000000b140a72a4 */ /* 0x000fe2000f8e020a */
[----:B------:R-:W-:Y:S01]  /*a640*/  SEL R11, R11, RZ, !P0 ;  /* 0x000000ff0b0b7207 */ /* 0x000fe20004000000 */
[----:B------:R-:W-:Y:S01]  /*a650*/  UIMAD.WIDE.U32 UR8, UR20, UR14, UR8 ;  /* 0x0000000e140872a5 */ /* 0x000fe2000f8e0008 */
[----:B------:R-:W-:Y:S01]  /*a660*/  BSSY B0, `(.L_x_3291) ;  /* 0x00001cf000007945 */ /* 0x000fe20003800000 */
[----:B------:R-:W-:Y:S01]  /*a670*/  ULDC UR11, c[0x0][0x2e8] ;  /* 0x0000ba00000b7ab9 */ /* 0x000fe20000000800 */
[----:B------:R-:W-:Y:S01]  /*a680*/  UIMAD UR7, UR20, UR15, UR7 ;  /* 0x0000000f140772a4 */ /* 0x000fe2000f8e0207 */
[----:B------:R-:W-:Y:S01]  /*a690*/  R2UR UR13, R11 ;  /* 0x000000000b0d72ca */ /* 0x000fe200000e0000 */
[----:B------:R-:W-:Y:S01]  /*a6a0*/  UISETP.NE.AND UP0, UPT, UR11, 0x1, UPT ;  /* 0x000000010b00788c */ /* 0x000fe2000bf05270 */
[----:B------:R-:W-:Y:S01]  /*a6b0*/  IMAD.MOV.U32 R2, RZ, RZ, RZ ;  /* 0x000000ffff027224 */ /* 0x000fe200078e00ff */
[----:B------:R-:W-:Y:S01]  /*a6c0*/  ULDC.64 UR14, c[0x0][0x720] ;  /* 0x0001c800000e7ab9 */ /* 0x000fe20000000a00 */
[----:B------:R-:W-:Y:S01]  /*a6d0*/  VOTEU.ANY UP1, P1 ;  /* 0x00000000003f7886 */ /* 0x000fe20000820100 */
[----:B------:R-:W-:-:S02]  /*a6e0*/  UIADD3 UR5, UR5, UR10, URZ ;  /* 0x0000000a05057290 */ /* 0x000fc4000fffe03f */
[----:B------:R-:W-:Y:S02]  /*a6f0*/  UIADD3 UR9, UR9, UR7, URZ ;  /* 0x0000000709097290 */ /* 0x000fe4000fffe03f */
[----:B------:R-:W-:Y:S02]  /*a700*/  USEL UR21, UR21, URZ, !UP1 ;  /* 0x0000003f15157287 */ /* 0x000fe4000c800000 */
[----:B------:R-:W-:Y:S01]  /*a710*/  UIMAD UR7, UR12, UR14, URZ ;  /* 0x0000000e0c0772a4 */ /* 0x000fe2000f8e023f */
[----:B------:R-:W-:Y:S01]  /*a720*/  ELECT P0, URZ, PT ;  /* 0x00000000003f782f */ /* 0x000fe20003800000 */
[----:B------:R-:W-:Y:S01]  /*a730*/  ULDC.64 UR16, c[0x0][0x738] ;  /* 0x0001ce0000107ab9 */ /* 0x000fe20000000a00 */
[----:B------:R-:W-:Y:S02]  /*a740*/  UIMAD.WIDE.U32 UR22, UR14, UR21, UR4 ;  /* 0x000000150e1672a5 */ /* 0x000fe4000f8e0004 */
[----:B------:R-:W-:Y:S02]  /*a750*/  UIMAD UR5, UR15, UR21, UR7 ;  /* 0x000000150f0572a4 */ /* 0x000fe4000f8e0207 */
[----:B------:R-:W-:-:S02]  /*a760*/  UIMAD.WIDE.U32 UR14, UR16, UR21, UR8 ;  /* 0x00000015100e72a5 */ /* 0x000fc4000f8e0008 */
[----:B------:R-:W-:Y:S01]  /*a770*/  UIMAD UR10, UR12, UR16, URZ ;  /* 0x000000100c0a72a4 */ /* 0x000fe2000f8e023f */
[----:B------:R-:W-:Y:S01]  /*a780*/  @UP0 ULDC UR8, c[0x0][0x2ec] ;  /* 0x0000bb0000080ab9 */ /* 0x000fe20000000800 */
[----:B------:R-:W-:Y:S01]  /*a790*/  @UP0 ULDC UR7, c[0x0][0x2f0] ;  /* 0x0000bc0000070ab9 */ /* 0x000fe20000000800 */
[----:B------:R-:W-:Y:S02]  /*a7a0*/  UIMAD.WIDE.U32 UR8, UR20, UR8, URZ ;  /* 0x00000008140872a5 */ /* 0x000fe4000f8e003f */
[----:B------:R-:W-:Y:S01]  /*a7b0*/  UMOV UR12, UR20 ;  /* 0x00000014000c7c82 */ /* 0x000fe20008000000 */
[----:B------:R-:W-:Y:S02]  /*a7c0*/  UIMAD UR4, UR17, UR21, UR10 ;  /* 0x00000015110472a4 */ /* 0x000fe4000f8e020a */
[----:B------:R-:W-:Y:S02]  /*a7d0*/  ULEA UR11, UR18, UR19, 0x7 ;  /* 0x00000013120b7291 */ /* 0x000fe4000f8e383f */
        /* <DEDUP_REMOVED lines=9> */
.L_x_3333:
        /* <DEDUP_REMOVED lines=15> */
.L_x_3297:
        /* <DEDUP_REMOVED lines=92> */
.L_x_3308:
[----:B-123--:R-:W-:-:S04]  /*af20*/  SHF.L.U32 R18, R10, 0x1f, RZ ;  /* 0x0000001f0a127819 */ /* 0x00efc800000006ff */
[----:B------:R-:W2:Y:S02]  /*af30*/  SYNCS.PHASECHK.TRANS64.TRYWAIT P1, [R15+URZ+0x30840], R18 ;  /* 0x030840120f0075a7 */ /* 0x000ea4000802017f */
[----:B--2---:R-:W-:Y:S05]  /*af40*/  @!P1 BRA `(.L_x_3300) ;  /* 0x0000001800609947 */ /* 0x004fea0003800000 */
.L_x_3334:
        /* <DEDUP_REMOVED lines=8> */
.L_x_3301:
        /* <DEDUP_REMOVED lines=37> */
.L_x_3335:
        /* <DEDUP_REMOVED lines=8> */
.L_x_3303:
        /* <DEDUP_REMOVED lines=37> */
.L_x_3336:
        /* <DEDUP_REMOVED lines=8> */
.L_x_3305:
        /* <DEDUP_REMOVED lines=31> */
.L_x_3338:
        /* <DEDUP_REMOVED lines=8> */
.L_x_3307:
        /* <DEDUP_REMOVED lines=37> */
.L_x_3299:
[----:B------:R-:W4:Y:S02]  /*ba30*/  LDL.LU R4, [R1+0x4] ;  /* 0x0000040001047983 */ /* 0x000f240000300800 */
[----:B----4-:R-:W-:Y:S02]  /*ba40*/  ISETP.NE.AND P1, PT, R4, RZ, PT ;  /* 0x000000ff0400720c */ /* 0x010fe40003f25270 */
[----:B------:R4:W5:Y:S11]  /*ba50*/  LDL R4, [R1] ;  /* 0x0000000001047983 */ /* 0x0009760000100800 */
[----:B----4-:R-:W-:Y:S05]  /*ba60*/  @!P1 BRA `(.L_x_3298) ;  /* 0x00000004005c9947 */ /* 0x010fea0003800000 */
[----:B------:R-:W-:-:S04]  /*ba70*/  SHF.L.U32 R12, R10, 0x1f, RZ ;  /* 0x0000001f0a0c7819 */ /* 0x000fc800000006ff */
[----:B------:R-:W4:Y:S02]  /*ba80*/  SYNCS.PHASECHK.TRANS64.TRYWAIT P1, [R15+URZ+0x30840], R12 ;  /* 0x0308400c0f0075a7 */ /* 0x000f24000802017f */
[----:B----4-:R-:W-:Y:S05]  /*ba90*/  @!P1 BRA `(.L_x_3309) ;  /* 0x0000000c00e09947 */ /* 0x010fea0003800000 */
.L_x_3339:
        /* <DEDUP_REMOVED lines=8> */
.L_x_3310:
        /* <DEDUP_REMOVED lines=34> */
.L_x_3340:
        /* <DEDUP_REMOVED lines=8> */
.L_x_3312:
        /* <DEDUP_REMOVED lines=34> */
.L_x_3298:
[----:B------:R-:W1:Y:S01]  /*bfe0*/  S2R R0, SR_TID.X ;  /* 0x0000000000007919 */ /* 0x000e620000002100 */
[----:B------:R-:W-:Y:S01]  /*bff0*/  IMAD R3, R16, 0x8, R15 ;  /* 0x0000000810037824 */ /* 0x000fe200078e020f */
[----:B-1----:R-:W-:Y:S02]  /*c000*/  LOP3.LUT R2, R0, 0x7f, RZ, 0xc0, !PT ;  /* 0x0000007f00027812 */ /* 0x002fe400078ec0ff */
[----:B------:R-:W-:Y:S02]  /*c010*/  SHF.L.U32 R0, R10, 0x1f, RZ ;  /* 0x0000001f0a007819 */ /* 0x000fe400000006ff */
[----:B------:R-:W-:Y:S02]  /*c020*/  ISETP.NE.AND P1, PT, R2, RZ, PT ;  /* 0x000000ff0200720c */ /* 0x000fe40003f25270 */
[----:B------:R-:W1:Y:S02]  /*c030*/  SYNCS.PHASECHK.TRANS64.TRYWAIT P0, [R3+URZ+0x30840], R0 ;  /* 0x03084000030075a7 */ /* 0x000e64000800017f */
[----:B-1----:R-:W-:Y:S09]  /*c040*/  @!P0 BRA `(.L_x_3313) ;  /* 0x00000008009c8947 */ /* 0x002ff20003800000 */
.L_x_3341:
[----:B------:R-:W-:Y:S05]  /*c050*/  @P1 BRA `(.L_x_3314) ;  /* 0x0000000000181947 */ /* 0x000fea0003800000 */
[----:B------:R-:W1:Y:S01]  /*c060*/  S2R R2, SR_TID.X ;  /* 0x0000000000027919 */ /* 0x000e620000002100 */
[----:B------:R-:W-:-:S04]  /*c070*/  IMAD.MOV.U32 R0, RZ, RZ, 0x4100 ;  /* 0x00004100ff007424 */ /* 0x000fc800078e00ff */
[----:B------:R1:W-:Y:S02]  /*c080*/  SYNCS.ARRIVE.TRANS64 RZ, [R3+URZ+0x30830], R0 ;  /* 0x0308300003ff79a7 */ /* 0x0003e4000800003f */
[----:B-1----:R-:W-:-:S13]  /*c090*/  LOP3.LUT P0, RZ, R2, 0x1f, RZ, 0xc0, !PT ;  /* 0x0000001f02ff7812 */ /* 0x002fda000780c0ff */
[----:B------:R-:W-:Y:S05]  /*c0a0*/  @!P0 BRA `(.L_x_3314) ;  /* 0x0000000000048947 */ /* 0x000fea0003800000 */
[----:B------:R-:W-:Y:S01]  /*c0b0*/  BPT.TRAP 0x1 ;  /* 0x000000040000795c */ /* 0x000fe20000300000 */
.L_x_3314:
        /* <DEDUP_REMOVED lines=41> */
.L_x_3295:
[----:B------:R-:W-:Y:S05]  /*c350*/  BSYNC B0 ;  /* 0x0000000000007941 */ /* 0x000fea0003800000 */
.L_x_3291:
[----:B------:R-:W-:-:S03]  /*c360*/  UMOV UR7, 0xffffffff ;  /* 0xffffffff00077882 */ /* 0x000fc60000000000 */
[----:B------:R-:W-:Y:S05]  /*c370*/  BRA.DIV UR7, `(.L_x_3315) ;  /* 0x0000000607e47947 */ /* 0x000fea000b800000 */
[----:B------:R-:W-:-:S13]  /*c380*/  ELECT P6, URZ, PT ;  /* 0x00000000003f782f */ /* 0x000fda00038c0000 */
.L_x_3344:
[----:B------:R-:W-:Y:S05]  /*c390*/  @!P6 BRA `(.L_x_3151) ;  /* 0x000000000084e947 */ /* 0x000fea0003800000 */
[----:B------:R-:W-:-:S06]  /*c3a0*/  ULOP3.LUT UR7, UR38, 0x2, URZ, 0xfc, !UPT ;  /* 0x0000000226077892 */ /* 0x000fcc000f8efc3f */
[----:B------:R-:W-:-:S05]  /*c3b0*/  IMAD.U32 R0, RZ, RZ, UR7 ;  /* 0x00000007ff007e24 */ /* 0x000fca000f8e00ff */
[----:B------:R-:W-:-:S13]  /*c3c0*/  ISETP.NE.AND P2, PT, R0, 0x3, PT ;  /* 0x000000030000780c */ /* 0x000fda0003f45270 */
[----:B------:R-:W-:Y:S05]  /*c3d0*/  @!P2 BRA `(.L_x_3316) ;  /* 0x000000000004a947 */ /* 0x000fea0003800000 */
[----:B------:R-:W-:Y:S01]  /*c3e0*/  BPT.TRAP 0x1 ;  /* 0x000000040000795c */ /* 0x000fe20000300000 */
.L_x_3316:
        /* <DEDUP_REMOVED lines=15> */
.L_x_3345:
[----:B------:R-:W2:Y:S02]  /*c4e0*/  SYNCS.PHASECHK.TRANS64.TRYWAIT P0, [R3+URZ], R0 ;  /* 0x00000000030075a7 */ /* 0x000ea4000800017f */
[----:B--2---:R-:W-:Y:S05]  /*c4f0*/  @!P0 BRA `(.L_x_3318) ;  /* 0x0000000400b88947 */ /* 0x004fea0003800000 */
.L_x_3346:
[----:B------:R-:W-:Y:S05]  /*c500*/  @!P2 BRA `(.L_x_3319) ;  /* 0x000000000004a947 */ /* 0x000fea0003800000 */
[----:B------:R-:W-:Y:S01]  /*c510*/  BPT.TRAP 0x1 ;  /* 0x000000040000795c */ /* 0x000fe20000300000 */
.L_x_3319:
[----:B--2---:R-:W-:-:S04]  /*c520*/  VIADD R3, R8, 0x30840 ;  /* 0x0003084008037836 */ /* 0x004fc80000000000 */
[----:B------:R-:W-:-:S04]  /*c530*/  IMAD R5, R2, 0x8, R3 ;  /* 0x0000000802057824 */ /* 0x000fc800078e0203 */
[----:B------:R-:W2:Y:S02]  /*c540*/  SYNCS.PHASECHK.TRANS64.TRYWAIT P0, [R5+URZ], R4 ;  /* 0x00000004050075a7 */ /* 0x000ea4000800017f */
[----:B--2---:R-:W-:Y:S05]  /*c550*/  @!P0 BRA `(.L_x_3320) ;  /* 0x0000000400b48947 */ /* 0x004fea0003800000 */
.L_x_3347:
[----:B------:R-:W-:-:S07]  /*c560*/  IMAD R3, R6, 0x8, R3 ;  /* 0x0000000806037824 */ /* 0x000fce00078e0203 */
.L_x_3321:
[----:B---3--:R3:W4:Y:S02]  /*c570*/  SYNCS.PHASECHK.TRANS64.TRYWAIT P0, [R3+URZ], R0 ;  /* 0x00000000030075a7 */ /* 0x008724000800017f */
[----:B----4-:R-:W-:Y:S05]  /*c580*/  @!P0 NANOSLEEP.SYNCS 0x989680 ;  /* 0x009896800000895d */ /* 0x010fea0003900000 */
[----:B------:R-:W4:Y:S02]  /*c590*/  @!P0 SYNCS.PHASECHK.TRANS64 P0, [R3+URZ], R0 ;  /* 0x00000000030085a7 */ /* 0x000f24000800007f */
[----:B----4-:R-:W-:Y:S05]  /*c5a0*/  @!P0 BRA `(.L_x_3321) ;  /* 0xfffffffc00f08947 */ /* 0x010fea000383ffff */
.L_x_3151:
[----:B------:R-:W-:Y:S05]  /*c5b0*/  BSYNC B6 ;  /* 0x0000000000067941 */ /* 0x000fea0003800000 */
.L_x_3143:
[----:B------:R-:W-:Y:S05]  /*c5c0*/  EXIT ;  /* 0x000000000000794d */ /* 0x000fea0003800000 */
.L_x_3161:
[----:B------:R-:W-:Y:S02]  /*c5d0*/  IMAD.MOV.U32 R12, RZ, RZ, RZ ;  /* 0x000000ffff0c7224 */ /* 0x000fe400078e00ff */
[----:B------:R-:W-:Y:S02]  /*c5e0*/  IMAD.MOV.U32 R11, RZ, RZ, 0x1f ;  /* 0x0000001fff0b7424 */ /* 0x000fe400078e00ff */
[----:B------:R-:W-:-:S07]  /*c5f0*/  IMAD.MOV.U32 R15, RZ, RZ, -0x1 ;  /* 0xffffffffff0f7424 */ /* 0x000fce00078e00ff */
[----:B------:R-:W-:Y:S05]  /*c600*/  WARPSYNC.COLLECTIVE R15, `(.L_x_3322) ;  /* 0x000000000f087348 */ /* 0x000fea0003c00000 */
[----:B------:R1:W2:Y:S02]  /*c610*/  SHFL.IDX P6, R14, R13, R12, R11 ;  /* 0x0000000c0d0e7389 */ /* 0x0002a400000c000b */
[----:B-12---:R-:W-:Y:S01]  /*c620*/  ENDCOLLECTIVE ;  /* 0x000000000000791b */ /* 0x006fe20003800000 */
.L_x_3322:
[----:B------:R-:W-:Y:S05]  /*c630*/  BRA `(.L_x_3323) ;  /* 0xffffff50008c7947 */ /* 0x000fea000383ffff */
.L_x_3163:
[----:B---3--:R3:W4:Y:S02]  /*c640*/  SYNCS.PHASECHK.TRANS64.TRYWAIT P0, [R228+URZ+0x30800], R9 ;  /* 0x03080009e40075a7 */ /* 0x008724000800017f */
[----:B----4-:R-:W-:Y:S05]  /*c650*/  @!P0 NANOSLEEP.SYNCS 0x989680 ;  /* 0x009896800000895d */ /* 0x010fea0003900000 */
[----:B------:R-:W4:Y:S02]  /*c660*/  @!P0 SYNCS.PHASECHK.TRANS64 P0, [R228+URZ+0x30800], R9 ;  /* 0x03080009e40085a7 */ /* 0x000f24000800007f */
[----:B----4-:R-:W-:Y:S05]  /*c670*/  @!P0 BRA `(.L_x_3163) ;  /* 0xfffffffc00f08947 */ /* 0x010fea000383ffff */
[----:B------:R-:W-:Y:S05]  /*c680*/  BRA `(.L_x_3162) ;  /* 0xffffff5000b47947 */ /* 0x000fea000383ffff */
.L_x_3167:
[----:B---3--:R3:W4:Y:S02]  /*c690*/  SYNCS.PHASECHK.TRANS64.TRYWAIT P1, [R0+URZ+0x30810], R9 ;  /* 0x03081009000075a7 */ /* 0x008724000802017f */
[----:B----4-:R-:W-:Y:S05]  /*c6a0*/  @!P1 NANOSLEEP.SYNCS 0x989680 ;  /* 0x009896800000995d */ /* 0x010fea0003900000 */
[----:B------:R-:W4:Y:S02]  /*c6b0*/  @!P1 SYNCS.PHASECHK.TRANS64 P1, [R0+URZ+0x30810], R9 ;  /* 0x03081009000095a7 */ /* 0x000f24000802007f */
[----:B----4-:R-:W-:Y:S05]  /*c6c0*/  @!P1 BRA `(.L_x_3167) ;  /* 0xfffffffc00f09947 */ /* 0x010fea000383ffff */
[----:B------:R-:W-:Y:S05]  /*c6d0*/  BRA `(.L_x_3166) ;  /* 0xffffff5800647947 */ /* 0x000fea000383ffff */
.L_x_3171:
[----:B------:R1:W1:Y:S02]  /*c6e0*/  SYNCS.PHASECHK.TRANS64.TRYWAIT P1, [R0+URZ+0x30830], R9 ;  /* 0x03083009000075a7 */ /* 0x000264000802017f */
[----:B-1----:R-:W-:Y:S05]  /*c6f0*/  @!P1 NANOSLEEP.SYNCS 0x989680 ;  /* 0x009896800000995d */ /* 0x002fea0003900000 */
[----:B------:R-:W1:Y:S02]  /*c700*/  @!P1 SYNCS.PHASECHK.TRANS64 P1, [R0+URZ+0x30830], R9 ;  /* 0x03083009000095a7 */ /* 0x000e64000802007f */
[----:B-1----:R-:W-:Y:S05]  /*c710*/  @!P1 BRA `(.L_x_3171) ;  /* 0xfffffffc00f09947 */ /* 0x002fea000383ffff */
[----:B------:R-:W-:Y:S05]  /*c720*/  BRA `(.L_x_3170) ;  /* 0xffffff5c00bc7947 */ /* 0x000fea000383ffff */
.L_x_3251:
[----:B------:R-:W-:Y:S01]  /*c730*/  BSSY B0, `(.L_x_3324) ;  /* 0x0000005000007945 */ /* 0x000fe20003800000 */
[----:B------:R-:W-:-:S07]  /*c740*/  IMAD.MOV.U32 R15, RZ, RZ, -0x1 ;  /* 0xffffffffff0f7424 */ /* 0x000fce00078e00ff */
[----:B------:R-:W-:Y:S05]  /*c750*/  WARPSYNC.COLLECTIVE R15, `(.L_x_3325) ;  /* 0x000000000f087348 */ /* 0x000fea0003c00000 */
[----:B------:R-:W-:Y:S01]  /*c760*/  NOP ;  /* 0x0000000000007918 */ /* 0x000fe20000000000 */
[----:B------:R-:W-:Y:S01]  /*c770*/  ENDCOLLECTIVE ;  /* 0x000000000000791b */ /* 0x000fe20003800000 */
.L_x_3325:
[----:B------:R-:W-:Y:S05]  /*c780*/  BSYNC B0 ;  /* 0x0000000000007941 */ /* 0x000fea0003800000 */
.L_x_3324:
[----:B------:R-:W-:Y:S05]  /*c790*/  BRA `(.L_x_3326) ;  /* 0xffffffc400087947 */ /* 0x000fea000383ffff */
.L_x_3264:
[----:B------:R-:W-:Y:S01]  /*c7a0*/  BSSY B0, `(.L_x_3327) ;  /* 0x0000005000007945 */ /* 0x000fe20003800000 */
[----:B------:R-:W-:-:S07]  /*c7b0*/  IMAD.MOV.U32 R15, RZ, RZ, -0x1 ;  /* 0xffffffffff0f7424 */ /* 0x000fce00078e00ff */
[----:B------:R-:W-:Y:S05]  /*c7c0*/  WARPSYNC.COLLECTIVE R15, `(.L_x_3328) ;  /* 0x000000000f087348 */ /* 0x000fea0003c00000 */
[----:B------:R-:W-:Y:S01]  /*c7d0*/  NOP ;  /* 0x0000000000007918 */ /* 0x000fe20000000000 */
[----:B------:R-:W-:Y:S01]  /*c7e0*/  ENDCOLLECTIVE ;  /* 0x000000000000791b */ /* 0x000fe20003800000 */
.L_x_3328:
[----:B------:R-:W-:Y:S05]  /*c7f0*/  BSYNC B0 ;  /* 0x0000000000007941 */ /* 0x000fea0003800000 */
.L_x_3327:
[----:B------:R-:W-:Y:S05]  /*c800*/  BRA `(.L_x_3329) ;  /* 0xffffffc800b87947 */ /* 0x000fea000383ffff */
.L_x_3276:
[----:B------:R-:W-:Y:S01]  /*c810*/  BSSY B0, `(.L_x_3330) ;  /* 0x0000005000007945 */ /* 0x000fe20003800000 */
[----:B------:R-:W-:-:S07]  /*c820*/  IMAD.MOV.U32 R15, RZ, RZ, -0x1 ;  /* 0xffffffffff0f7424 */ /* 0x000fce00078e00ff */
[----:B------:R-:W-:Y:S05]  /*c830*/  WARPSYNC.COLLECTIVE R15, `(.L_x_3331) ;  /* 0x000000000f087348 */ /* 0x000fea0003c00000 */
[----:B------:R-:W-:Y:S01]  /*c840*/  NOP ;  /* 0x0000000000007918 */ /* 0x000fe20000000000 */
[----:B------:R-:W-:Y:S01]  /*c850*/  ENDCOLLECTIVE ;  /* 0x000000000000791b */ /* 0x000fe20003800000 */
.L_x_3331:
[----:B------:R-:W-:Y:S05]  /*c860*/  BSYNC B0 ;  /* 0x0000000000007941 */ /* 0x000fea0003800000 */
.L_x_3330:
[----:B------:R-:W-:Y:S05]  /*c870*/  BRA `(.L_x_3332) ;  /* 0xffffffcc00f87947 */ /* 0x000fea000383ffff */
.L_x_3296:
[----:B-1----:R1:W2:Y:S02]  /*c880*/  SYNCS.PHASECHK.TRANS64.TRYWAIT P0, [R15+URZ+0x30820], R2 ;  /* 0x030820020f0075a7 */ /* 0x0022a4000800017f */
[----:B--2---:R-:W-:Y:S05]  /*c890*/  @!P0 NANOSLEEP.SYNCS 0x989680 ;  /* 0x009896800000895d */ /* 0x004fea0003900000 */
[----:B------:R-:W2:Y:S02]  /*c8a0*/  @!P0 SYNCS.PHASECHK.TRANS64 P0, [R15+URZ+0x30820], R2 ;  /* 0x030820020f0085a7 */ /* 0x000ea4000800007f */
[----:B--2---:R-:W-:Y:S05]  /*c8b0*/  @!P0 BRA `(.L_x_3296) ;  /* 0xfffffffc00f08947 */ /* 0x004fea000383ffff */
[----:B------:R-:W-:Y:S05]  /*c8c0*/  BRA `(.L_x_3333) ;  /* 0xffffffdc00e87947 */ /* 0x000fea000383ffff */
.L_x_3300:
[----:B--2---:R2:W3:Y:S02]  /*c8d0*/  SYNCS.PHASECHK.TRANS64.TRYWAIT P1, [R15+URZ+0x30840], R18 ;  /* 0x030840120f0075a7 */ /* 0x0044e4000802017f */
[----:B---3--:R-:W-:Y:S05]  /*c8e0*/  @!P1 NANOSLEEP.SYNCS 0x989680 ;  /* 0x009896800000995d */ /* 0x008fea0003900000 */
[----:B------:R-:W3:Y:S02]  /*c8f0*/  @!P1 SYNCS.PHASECHK.TRANS64 P1, [R15+URZ+0x30840], R18 ;  /* 0x030840120f0095a7 */ /* 0x000ee4000802007f */
[----:B---3--:R-:W-:Y:S05]  /*c900*/  @!P1 BRA `(.L_x_3300) ;  /* 0xfffffffc00f09947 */ /* 0x008fea000383ffff */
[----:B------:R-:W-:Y:S05]  /*c910*/  BRA `(.L_x_3334) ;  /* 0xffffffe4008c7947 */ /* 0x000fea000383ffff */
.L_x_3302:
[----:B-1----:R1:W3:Y:S02]  /*c920*/  SYNCS.PHASECHK.TRANS64.TRYWAIT P1, [R15+URZ+0x30828], R18 ;  /* 0x030828120f0075a7 */ /* 0x0022e4000802017f */
[----:B---3--:R-:W-:Y:S05]  /*c930*/  @!P1 NANOSLEEP.SYNCS 0x989680 ;  /* 0x009896800000995d */ /* 0x008fea0003900000 */
[----:B------:R-:W3:Y:S02]  /*c940*/  @!P1 SYNCS.PHASECHK.TRANS64 P1, [R15+URZ+0x30828], R18 ;  /* 0x030828120f0095a7 */ /* 0x000ee4000802007f */
[----:B---3--:R-:W-:Y:S05]  /*c950*/  @!P1 BRA `(.L_x_3302) ;  /* 0xfffffffc00f09947 */ /* 0x008fea000383ffff */
[----:B------:R-:W-:Y:S05]  /*c960*/  BRA `(.L_x_3335) ;  /* 0xffffffe8002c7947 */ /* 0x000fea000383ffff */
.L_x_3304:
[----:B---3--:R3:W4:Y:S02]  /*c970*/  SYNCS.PHASECHK.TRANS64.TRYWAIT P1, [R15+URZ+0x30848], R18 ;  /* 0x030848120f0075a7 */ /* 0x008724000802017f */
[----:B----4-:R-:W-:Y:S05]  /*c980*/  @!P1 NANOSLEEP.SYNCS 0x989680 ;  /* 0x009896800000995d */ /* 0x010fea0003900000 */
[----:B------:R-:W4:Y:S02]  /*c990*/  @!P1 SYNCS.PHASECHK.TRANS64 P1, [R15+URZ+0x30848], R18 ;  /* 0x030848120f0095a7 */ /* 0x000f24000802007f */
[----:B----4-:R-:W-:Y:S05]  /*c9a0*/  @!P1 BRA `(.L_x_3304) ;  /* 0xfffffffc00f09947 */ /* 0x010fea000383ffff */
[----:B------:R-:W-:Y:S05]  /*c9b0*/  BRA `(.L_x_3336) ;  /* 0xffffffe800cc7947 */ /* 0x000fea000383ffff */
.L_x_3306:
[----:B------:R-:W-:-:S07]  /*c9c0*/  SHF.L.U32 R4, R10, 0x1f, RZ ;  /* 0x0000001f0a047819 */ /* 0x000fce00000006ff */
.L_x_3337:
[----:B----4-:R4:W1:Y:S02]  /*c9d0*/  SYNCS.PHASECHK.TRANS64.TRYWAIT P1, [R15+URZ+0x30820], R4 ;  /* 0x030820040f0075a7 */ /* 0x010864000802017f */
[----:B-1----:R-:W-:Y:S05]  /*c9e0*/  @!P1 NANOSLEEP.SYNCS 0x989680 ;  /* 0x009896800000995d */ /* 0x002fea0003900000 */
[----:B------:R-:W1:Y:S02]  /*c9f0*/  @!P1 SYNCS.PHASECHK.TRANS64 P1, [R15+URZ+0x30820], R4 ;  /* 0x030820040f0095a7 */ /* 0x000e64000802007f */
[----:B-1----:R-:W-:Y:S05]  /*ca00*/  @!P1 BRA `(.L_x_3337) ;  /* 0xfffffffc00f09947 */ /* 0x002fea000383ffff */
[----:B------:R-:W-:Y:S05]  /*ca10*/  BRA `(.L_x_3338) ;  /* 0xffffffec00507947 */ /* 0x000fea000383ffff */
.L_x_3309:
[----:B----4-:R4:W1:Y:S02]  /*ca20*/  SYNCS.PHASECHK.TRANS64.TRYWAIT P1, [R15+URZ+0x30840], R12 ;  /* 0x0308400c0f0075a7 */ /* 0x010864000802017f */
[----:B-1----:R-:W-:Y:S05]  /*ca30*/  @!P1 NANOSLEEP.SYNCS 0x989680 ;  /* 0x009896800000995d */ /* 0x002fea0003900000 */
[----:B------:R-:W1:Y:S02]  /*ca40*/  @!P1 SYNCS.PHASECHK.TRANS64 P1, [R15+URZ+0x30840], R12 ;  /* 0x0308400c0f0095a7 */ /* 0x000e64000802007f */
[----:B-1----:R-:W-:Y:S05]  /*ca50*/  @!P1 BRA `(.L_x_3309) ;  /* 0xfffffffc00f09947 */ /* 0x002fea000383ffff */
[----:B------:R-:W-:Y:S05]  /*ca60*/  BRA `(.L_x_3339) ;  /* 0xfffffff0000c7947 */ /* 0x000fea000383ffff */
.L_x_3311:
[----:B-1----:R1:W2:Y:S02]  /*ca70*/  SYNCS.PHASECHK.TRANS64.TRYWAIT P1, [R15+URZ+0x30828], R12 ;  /* 0x0308280c0f0075a7 */ /* 0x0022a4000802017f */
[----:B--2---:R-:W-:Y:S05]  /*ca80*/  @!P1 NANOSLEEP.SYNCS 0x989680 ;  /* 0x009896800000995d */ /* 0x004fea0003900000 */
[----:B------:R-:W2:Y:S02]  /*ca90*/  @!P1 SYNCS.PHASECHK.TRANS64 P1, [R15+URZ+0x30828], R12 ;  /* 0x0308280c0f0095a7 */ /* 0x000ea4000802007f */
[----:B--2---:R-:W-:Y:S05]  /*caa0*/  @!P1 BRA `(.L_x_3311) ;  /* 0xfffffffc00f09947 */ /* 0x004fea000383ffff */
[----:B------:R-:W-:Y:S05]  /*cab0*/  BRA `(.L_x_3340) ;  /* 0xfffffff000a07947 */ /* 0x000fea000383ffff */
.L_x_3313:
[----:B------:R1:W1:Y:S02]  /*cac0*/  SYNCS.PHASECHK.TRANS64.TRYWAIT P0, [R3+URZ+0x30840], R0 ;  /* 0x03084000030075a7 */ /* 0x000264000800017f */
[----:B-1----:R-:W-:Y:S05]  /*cad0*/  @!P0 NANOSLEEP.SYNCS 0x989680 ;  /* 0x009896800000895d */ /* 0x002fea0003900000 */
[----:B------:R-:W1:Y:S02]  /*cae0*/  @!P0 SYNCS.PHASECHK.TRANS64 P0, [R3+URZ+0x30840], R0 ;  /* 0x03084000030085a7 */ /* 0x000e64000800007f */
[----:B-1----:R-:W-:Y:S05]  /*caf0*/  @!P0 BRA `(.L_x_3313) ;  /* 0xfffffffc00f08947 */ /* 0x002fea000383ffff */
[----:B------:R-:W-:Y:S05]  /*cb00*/  BRA `(.L_x_3341) ;  /* 0xfffffff400507947 */ /* 0x000fea000383ffff */
.L_x_3315:
[----:B------:R-:W-:Y:S01]  /*cb10*/  BSSY B0, `(.L_x_3342) ;  /* 0x0000006000007945 */ /* 0x000fe20003800000 */
[----:B------:R-:W-:-:S07]  /*cb20*/  IMAD.MOV.U32 R15, RZ, RZ, -0x1 ;  /* 0xffffffffff0f7424 */ /* 0x000fce00078e00ff */
[----:B------:R-:W-:Y:S05]  /*cb30*/  WARPSYNC.COLLECTIVE R15, `(.L_x_3343) ;  /* 0x000000000f0c7348 */ /* 0x000fea0003c00000 */
[----:B------:R-:W-:Y:S02]  /*cb40*/  ELECT P6, UR62, PT ;  /* 0x00000000003e782f */ /* 0x000fe400038c0000 */
[----:B------:R-:W-:Y:S01]  /*cb50*/  MOV R14, UR62 ;  /* 0x0000003e000e7c02 */ /* 0x000fe20008000f00 */
[----:B------:R-:W-:Y:S10]  /*cb60*/  ENDCOLLECTIVE ;  /* 0x000000000000791b */ /* 0x000ff40003800000 */
.L_x_3343:
[----:B------:R-:W-:Y:S05]  /*cb70*/  BSYNC B0 ;  /* 0x0000000000007941 */ /* 0x000fea0003800000 */
.L_x_3342:
[----:B------:R-:W-:Y:S05]  /*cb80*/  BRA `(.L_x_3344) ;  /* 0xfffffff800007947 */ /* 0x000fea000383ffff */
.L_x_3317:
[----:B-1----:R1:W2:Y:S02]  /*cb90*/  SYNCS.PHASECHK.TRANS64.TRYWAIT P0, [R7+URZ], R4 ;  /* 0x00000004070075a7 */ /* 0x0022a4000800017f */
[----:B--2---:R-:W-:Y:S05]  /*cba0*/  @!P0 NANOSLEEP.SYNCS 0x989680 ;  /* 0x009896800000895d */ /* 0x004fea0003900000 */
[----:B------:R-:W2:Y:S02]  /*cbb0*/  @!P0 SYNCS.PHASECHK.TRANS64 P0, [R7+URZ], R4 ;  /* 0x00000004070085a7 */ /* 0x000ea4000800007f */
[----:B--2---:R-:W-:Y:S05]  /*cbc0*/  @!P0 BRA `(.L_x_3317) ;  /* 0xfffffffc00f08947 */ /* 0x004fea000383ffff */
[----:B------:R-:W-:Y:S05]  /*cbd0*/  BRA `(.L_x_3345) ;  /* 0xfffffff800407947 */ /* 0x000fea000383ffff */
.L_x_3318:
[----:B--2---:R2:W3:Y:S02]  /*cbe0*/  SYNCS.PHASECHK.TRANS64.TRYWAIT P0, [R3+URZ], R0 ;  /* 0x00000000030075a7 */ /* 0x0044e4000800017f */
[----:B---3--:R-:W-:Y:S05]  /*cbf0*/  @!P0 NANOSLEEP.SYNCS 0x989680 ;  /* 0x009896800000895d */ /* 0x008fea0003900000 */
[----:B------:R-:W3:Y:S02]  /*cc00*/  @!P0 SYNCS.PHASECHK.TRANS64 P0, [R3+URZ], R0 ;  /* 0x00000000030085a7 */ /* 0x000ee4000800007f */
[----:B---3--:R-:W-:Y:S05]  /*cc10*/  @!P0 BRA `(.L_x_3318) ;  /* 0xfffffffc00f08947 */ /* 0x008fea000383ffff */
[----:B------:R-:W-:Y:S05]  /*cc20*/  BRA `(.L_x_3346) ;  /* 0xfffffff800347947 */ /* 0x000fea000383ffff */
.L_x_3320:
[----:B--2---:R2:W3:Y:S02]  /*cc30*/  SYNCS.PHASECHK.TRANS64.TRYWAIT P0, [R5+URZ], R4 ;  /* 0x00000004050075a7 */ /* 0x0044e4000800017f */
[----:B---3--:R-:W-:Y:S05]  /*cc40*/  @!P0 NANOSLEEP.SYNCS 0x989680 ;  /* 0x009896800000895d */ /* 0x008fea0003900000 */
[----:B------:R-:W3:Y:S02]  /*cc50*/  @!P0 SYNCS.PHASECHK.TRANS64 P0, [R5+URZ], R4 ;  /* 0x00000004050085a7 */ /* 0x000ee4000800007f */
[----:B---3--:R-:W-:Y:S05]  /*cc60*/  @!P0 BRA `(.L_x_3320) ;  /* 0xfffffffc00f08947 */ /* 0x008fea000383ffff */
[----:B------:R-:W-:Y:S05]  /*cc70*/  BRA `(.L_x_3347) ;  /* 0xfffffff800387947 */ /* 0x000fea000383ffff */
.L_x_3348:
        /* <DEDUP_REMOVED lines=16> */
.L_x_3707:


//--------------------- .text._ZN7cutlass13device_kernelIN5flash11enable_sm90INS1_16FlashAttnBwdSm90INS1_25CollectiveMainloopBwdSm90ILi2ELi2ELi2EN4cute5tupleIJNS5_1CILi1EEES8_S8_EEENS6_IJNS7_ILi64EEENS7_ILi128EEESB_EEENS_10bfloat16_tEfNS_4arch4Sm90ELb1ELb0ELb0ELb1ELb0ELb1ELb0ELb0ELi2ELi1ELi2ELi1ELb0EEENS1_24CollectiveEpilogueBwdGQAISC_fSF_Li256ELb1ELb0EEENS1_25SingleTileBwdLPTSchedulerILb1ELi128ELb0EEEEEEEEEvNT_6ParamsE --------------------------
	.section	.text._ZN7cutlass13device_kernelIN5flash11enable_sm90INS1_16FlashAttnBwdSm90INS1_25CollectiveMainloopBwdSm90ILi2ELi2ELi2EN4cute5tupleIJNS5_1CILi1EEES8_S8_EEENS6_IJNS7_ILi64EEENS7_ILi128EEESB_EEENS_10bfloat16_tEfNS_4arch4Sm90ELb1ELb0ELb0ELb1ELb0ELb1ELb0ELb0ELi2ELi1ELi2ELi1ELb0EEENS1_24CollectiveEpilogueBwdGQAISC_fSF_Li256ELb1ELb0EEENS1_25SingleTileBwdLPTSchedulerILb1ELi128ELb0EEEEEEEEEvNT_6ParamsE,"ax",@progbits
	.align	128
.text._ZN7cutlass13device_kernelIN5flash11enable_sm90INS1_16FlashAttnBwdSm90INS1_25CollectiveMainloopBwdSm90ILi2ELi2ELi2EN4cute5tupleIJNS5_1CILi1EEES8_S8_EEENS6_IJNS7_ILi64EEENS7_ILi128EEESB_EEENS_10bfloat16_tEfNS_4arch4Sm90ELb1ELb0ELb0ELb1ELb0ELb1ELb0ELb0ELi2ELi1ELi2ELi1ELb0EEENS1_24CollectiveEpilogueBwdGQAISC_fSF_Li256ELb1ELb0EEENS1_25SingleTileBwdLPTSchedulerILb1ELi128ELb0EEEEEEEEEvNT_6ParamsE:
        .type           _ZN7cutlass13device_kernelIN5flash11enable_sm90INS1_16FlashAttnBwdSm90INS1_25CollectiveMainloopBwdSm90ILi2ELi2ELi2EN4cute5tupleIJNS5_1CILi1EEES8_S8_EEENS6_IJNS7_ILi64EEENS7_ILi128EEESB_EEENS_10bfloat16_tEfNS_4arch4Sm90ELb1ELb0ELb0ELb1ELb0ELb1ELb0ELb0ELi2ELi1ELi2ELi1ELb0EEENS1_24CollectiveEpilogueBwdGQAISC_fSF_Li256ELb1ELb0EEENS1_25SingleTileBwdLPTSchedulerILb1ELi128ELb0EEEEEEEEEvNT_6ParamsE,@function
        .size           _ZN7cutlass13device_kernelIN5flash11enable_sm90INS1_16FlashAttnBwdSm90INS1_25CollectiveMainloopBwdSm90ILi2ELi2ELi2EN4cute5tupleIJNS5_1CILi1EEES8_S8_EEENS6_IJNS7_ILi64EEENS7_ILi128EEESB_EEENS_10bfloat16_tEfNS_4arch4Sm90ELb1ELb0ELb0ELb1ELb0ELb1ELb0ELb0ELi2ELi1ELi2ELi1ELb0EEENS1_24CollectiveEpilogueBwdGQAISC_fSF_Li256ELb1ELb0EEENS1_25SingleTileBwdLPTSchedulerILb1ELi128ELb0EEEEEEEEEvNT_6ParamsE,(.L_x_3708 - _ZN7cutlass13device_kernelIN5flash11enable_sm90INS1_16FlashAttnBwdSm90INS1_25CollectiveMainloopBwdSm90ILi2ELi2ELi2EN4cute5tupleIJNS5_1CILi1EEES8_S8_EEENS6_IJNS7_ILi64EEENS7_ILi128EEESB_EEENS_10bfloat16_tEfNS_4arch4Sm90ELb1ELb0ELb0ELb1ELb0ELb1ELb0ELb0ELi2ELi1ELi2ELi1ELb0EEENS1_24CollectiveEpilogueBwdGQAISC_fSF_Li256ELb1ELb0EEENS1_25SingleTileBwdLPTSchedulerILb1ELi128ELb0EEEEEEEEEvNT_6ParamsE)
        .other          _ZN7cutlass13device_kernelIN5flash11enable_sm90INS1_16FlashAttnBwdSm90INS1_25CollectiveMainloopBwdSm90ILi2ELi2ELi2EN4cute5tupleIJNS5_1CILi1EEES8_S8_EEENS6_IJNS7_ILi64EEENS7_ILi128EEESB_EEENS_10bfloat16_tEfNS_4arch4Sm90ELb1ELb0ELb0ELb1ELb0ELb1ELb0ELb0ELi2ELi1ELi2ELi1ELb0EEENS1_24CollectiveEpilogueBwdGQAISC_fSF_Li256ELb1ELb0EEENS1_25SingleTileBwdLPTSchedulerILb1ELi128ELb0EEEEEEEEEvNT_6ParamsE,@"STO_CUDA_ENTRY STV_DEFAULT"
_ZN7cutlass13device_kernelIN5flash11enable_sm90INS1_16FlashAttnBwdSm90INS1_25CollectiveMainloopBwdSm90ILi2ELi2ELi2EN4cute5tupleIJNS5_1CILi1EEES8_S8_EEENS6_IJNS7_ILi64EEENS7_ILi128EEESB_EEENS_10bfloat16_tEfNS_4arch4Sm90ELb1ELb0ELb0ELb1ELb0ELb1ELb0ELb0ELi2ELi1ELi2ELi1ELb0EEENS1_24CollectiveEpilogueBwdGQAISC_fSF_Li256ELb1ELb0EEENS1_25SingleTileBwdLPTSchedulerILb1ELi128ELb0EEEEEEEEEvNT_6ParamsE:
        /* <DEDUP_REMOVED lines=24> */
.L_x_3350:
[----:B------:R-:W-:Y:S05]  /*0180*/  BSYNC B0 ;  /* 0x0000000000007941 */ /* 0x000fea0003800000 */
.L_x_3349:
        /* <DEDUP_REMOVED lines=37> */
.L_x_3351:
        /* <DEDUP_REMOVED lines=22> */
.L_x_3352:
[----:B------:R-:W-:Y:S01]  /*0540*/  PLOP3.LUT P0, PT, PT, PT, UP0, 0x80, 0x0 ;  /* 0x000000000000781c */ /* 0x000fe20003f0f008 */
[----:B------:R-:W-:Y:S01]  /*0550*/  NOP ;  /* 0x0000000000007918 */ /* 0x000fe20000000000 */
[----:B------:R-:W-:Y:S01]  /*0560*/  ULDC.64 UR46, c[0x0][0x208] ;  /* 0x00008200002e7ab9 */ /* 0x000fe20000000a00 */
[----:B------:R-:W-:Y:S01]  /*0570*/  BSSY B6, `(.L_x_3353) ;  /* 0x00008a0000067945 */ /* 0x000fe20003800000 */
[----:B-12-4-:R-:W-:Y:S09]  /*0580*/  BAR.SYNC.DEFER_BLOCKING 0x0 ;  /* 0x0000000000007b1d */ /* 0x016ff20000010000 */
[----:B------:R-:W-:Y:S05]  /*0590*/  @!P0 BRA `(.L_x_3354) ;  /* 0x0000004800bc8947 */ /* 0x000fea0003800000 */
.L_x_3355:
        /* <DEDUP_REMOVED lines=32> */
.L_x_3356:
[----:B------:R-:W-:Y:S01]  /*07a0*/  ULDC UR7, c[0x0][0x8cc] ;  /* 0x0002330000077ab9 */ /* 0x000fe20000000800 */
[----:B------:R-:W-:Y:S01]  /*07b0*/  UMOV UR36, UR10 ;  /* 0x0000000a00247c82 */ /* 0x000fe20008000000 */
[----:B------:R-:W-:-:S11]  /*07c0*/  UISETP.NE.AND UP0, UPT, UR7, 0x1, UPT ;  /* 0x000000010700788c */ /* 0x000fd6000bf05270 */
[----:B------:R-:W-:Y:S02]  /*07d0*/  @UP0 ULDC.64 UR8, c[0x0][0x8d0] ;  /* 0x0002340000080ab9 */ /* 0x000fe40000000a00 */
[----:B------:R-:W-:-:S04]  /*07e0*/  UIMAD.WIDE.U32 UR4, UR10, UR8, URZ ;  /* 0x000000080a0472a5 */ /* 0x000fc8000f8e003f */
[----:B------:R-:W-:-:S04]  /*07f0*/  @UP0 USHF.R.U32.HI UR36, URZ, UR9, UR5 ;  /* 0x000000093f240299 */ /* 0x000fc80008011605 */
[----:B------:R-:W-:-:S12]  /*0800*/  UIMAD UR4, UR36, UR7, URZ ;  /* 0x00000007240472a4 */ /* 0x000fd8000f8e023f */
.L_x_3357:
        /* <DEDUP_REMOVED lines=23> */
.L_x_3358:
        /* <DEDUP_REMOVED lines=14> */
.L_x_3360:
[----:B------:R-:W-:-:S05]  /*0a60*/  ULDC UR4, c[0x0][0x8f4] ;  /* 0x00023d0000047ab9 */ /* 0x000fca0000000800 */
.L_x_3359:
        /* <DEDUP_REMOVED lines=20> */
.L_x_3362:
        /* <DEDUP_REMOVED lines=14> */
.L_x_3363:
        /* <DEDUP_REMOVED lines=11> */
.L_x_3364:
        /* <DEDUP_REMOVED lines=13> */
.L_x_3365:
        /* <DEDUP_REMOVED lines=101> */
.L_x_3368:
        /* <DEDUP_REMOVED lines=15> */
.L_x_3367:
        /* <DEDUP_REMOVED lines=22> */
.L_x_3370:
        /* <DEDUP_REMOVED lines=15> */
.L_x_3369:
        /* <DEDUP_REMOVED lines=8> */
.L_x_3456:
        /* <DEDUP_REMOVED lines=15> */
.L_x_3372:
        /* <DEDUP_REMOVED lines=102> */
.L_x_3384:
[----:B------:R-:W-:-:S13]  /*1f70*/  ISETP.NE.AND P0, PT, R231, 0x3, PT ;  /* 0x00000003e700780c */ /* 0x000fda0003f05270 */
[----:B------:R-:W-:Y:S05]  /*1f80*/  @!P0 BRA `(.L_x_3374) ;  /* 0x0000000000048947 */ /* 0x000fea0003800000 */
[----:B------:R-:W-:Y:S01]  /*1f90*/  BPT.TRAP 0x1 ;  /* 0x000000040000795c */ /* 0x000fe20000300000 */
.L_x_3374:
[----:B------:R-:W-:Y:S01]  /*1fa0*/  IMAD R0, R3, 0x8, R228 ;  /* 0x0000000803007824 */ /* 0x000fe200078e02e4 */
[----:B------:R-:W-:-:S04]  /*1fb0*/  SHF.L.U32 R9, R4, 0x1f, RZ ;  /* 0x0000001f04097819 */ /* 0x000fc800000006ff */
[----:B------:R2:W3:Y:S01]  /*1fc0*/  SYNCS.PHASECHK.TRANS64.TRYWAIT P1, [R0+URZ+0x30810], R9 ;  /* 0x03081009000075a7 */ /* 0x0004e2000802017f */
[----:B------:R-:W-:Y:S05]  /*1fd0*/  @!P0 BRA `(.L_x_3375) ;  /* 0x0000000000048947 */ /* 0x000fea0003800000 */
[----:B------:R-:W-:Y:S01]  /*1fe0*/  BPT.TRAP 0x1 ;  /* 0x000000040000795c */ /* 0x000fe20000300000 */
.L_x_3375:
[----:B---3--:R-:W-:Y:S05]  /*1ff0*/  @P1 BRA `(.L_x_3376) ;  /* 0x0000000000081947 */ /* 0x008fea0003800000 */
[----:B------:R-:W3:Y:S02]  /*2000*/  SYNCS.PHASECHK.TRANS64.TRYWAIT P1, [R0+URZ+0x30810], R9 ;  /* 0x03081009000075a7 */ /* 0x000ee4000802017f */
[----:B---3--:R-:W-:Y:S05]  /*2010*/  @!P1 BRA `(.L_x_3377) ;  /* 0x00000070000c9947 */ /* 0x008fea0003800000 */
.L_x_3376:
        /* <DEDUP_REMOVED lines=81> */
.L_x_3378:
[----:B------:R1:W1:Y:S01]  /*2530*/  SYNCS.PHASECHK.TRANS64.TRYWAIT P1, [R0+URZ+0x30830], R9 ;  /* 0x03083009000075a7 */ /* 0x000262000802017f */
[----:B------:R-:W-:Y:S05]  /*2540*/  @!P0 BRA `(.L_x_3379) ;  /* 0x0000000000048947 */ /* 0x000fea0003800000 */
[----:B------:R-:W-:Y:S01]  /*2550*/  BPT.TRAP 0x1 ;  /* 0x000000040000795c */ /* 0x000fe20000300000 */
.L_x_3379:
[----:B------:R-:W-:-:S05]  /*2560*/  VIADD R6, R228, 0x20000 ;  /* 0x00020000e4067836 */ /* 0x000fca0000000000 */
[----:B------:R-:W-:-:S04]  /*2570*/  SHF.R.U32.HI R6, RZ, 0x4, R6 ;  /* 0x00000004ff067819 */ /* 0x000fc80000011606 */
[----:B------:R-:W-:-:S04]  /*2580*/  LOP3.LUT R225, R6, 0x3fff, RZ, 0xc0, !PT ;  /* 0x00003fff06e17812 */ /* 0x000fc800078ec0ff */
[----:B------:R-:W-:Y:S01]  /*2590*/  LOP3.LUT R6, R225, 0x10000, RZ, 0xfc, !PT ;  /* 0x00010000e1067812 */ /* 0x000fe200078efcff */
[----:B-1----:R-:W-:Y:S06]  /*25a0*/  @P1 BRA `(.L_x_3380) ;  /* 0x0000000000081947 */ /* 0x002fec0003800000 */
[----:B------:R-:W1:Y:S02]  /*25b0*/  SYNCS.PHASECHK.TRANS64.TRYWAIT P1, [R0+URZ+0x30830], R9 ;  /* 0x03083009000075a7 */ /* 0x000e64000802017f */
[----:B-1----:R-:W-:Y:S05]  /*25c0*/  @!P1 BRA `(.L_x_3381) ;  /* 0x0000006800b49947 */ /* 0x002fea0003800000 */
.L_x_3380:
        /* <DEDUP_REMOVED lines=406> */
.L_x_3382:
        /* <DEDUP_REMOVED lines=49> */
.L_x_3383:
        /* <DEDUP_REMOVED lines=78> */
.L_x_3366:
[----:B------:R-:W-:Y:S05]  /*4720*/  @P0 BRA `(.L_x_3361) ;  /* 0x0000004800100947 */ /* 0x000fea0003800000 */
[----:B------:R-:W-:Y:S01]  /*4730*/  ULDC.64 UR4, c[0x0][0x878] ;  /* 0x00021e0000047ab9 */ /* 0x000fe20000000a00 */
[----:B------:R-:W1:Y:S01]  /*4740*/  S2R R4, SR_TID.X ;  /* 0x0000000000047919 */ /* 0x000e620000002100 */
[----:B------:R-:W-:Y:S01]  /*4750*/  UISETP.NE.U32.AND UP0, UPT, UR4, URZ, UPT ;  /* 0x0000003f0400728c */ /* 0x000fe2000bf05070 */
[----:B------:R-:W2:Y:S01]  /*4760*/  S2UR UR10, SR_CgaCtaId ;  /* 0x00000000000a79c3 */ /* 0x000ea20000008800 */
[----:B------:R-:W-:Y:S01]  /*4770*/  UMOV UR7, 0x400 ;  /* 0x0000040000077882 */ /* 0x000fe20000000000 */
[----:B------:R-:W-:Y:S02]  /*4780*/  USHF.L.U32 UR36, UR36, 0xe, URZ ;  /* 0x0000000e24247899 */ /* 0x000fe4000800063f */
[----:B------:R-:W-:Y:S01]  /*4790*/  UISETP.NE.AND.EX UP0, UPT, UR5, URZ, UPT, UP0 ;  /* 0x0000003f0500728c */ /* 0x000fe2000bf05300 */
[----:B------:R-:W-:Y:S01]  /*47a0*/  ULDC.64 UR12, c[0x0][0x818] ;  /* 0x00020600000c7ab9 */ /* 0x000fe20000000a00 */
[----:B------:R-:W-:Y:S01]  /*47b0*/  ULDC.64 UR14, c[0x0][0x840] ;  /* 0x00021000000e7ab9 */ /* 0x000fe20000000a00 */
[----:B------:R-:W-:-:S03]  /*47c0*/  ULDC.64 UR16, c[0x0][0x848] ;  /* 0x0002120000107ab9 */ /* 0x000fc60000000a00 */
[----:B------:R-:W-:-:S05]  /*47d0*/  PLOP3.LUT P0, PT, PT, PT, UP0, 0x80, 0x0 ;  /* 0x000000000000781c */ /* 0x000fca0003f0f008 */
[----:B------:R-:W-:Y:S02]  /*47e0*/  @UP0 ULDC.64 UR4, c[0x0][0x878] ;  /* 0x00021e0000040ab9 */ /* 0x000fe40000000a00 */
[----:B------:R-:W-:-:S06]  /*47f0*/  @UP0 UIMAD.WIDE UR4, UR39, 0x4, UR4 ;  /* 0x00000004270408a5 */ /* 0x000fcc000f8e0204 */
[----:B------:R-:W-:Y:S02]  /*4800*/  IMAD.U32 R2, RZ, RZ, UR4 ;  /* 0x00000004ff027e24 */ /* 0x000fe4000f8e00ff */
[----:B------:R-:W-:Y:S01]  /*4810*/  IMAD.U32 R3, RZ, RZ, UR5 ;  /* 0x00000005ff037e24 */ /* 0x000fe2000f8e00ff */
[----:B------:R-:W-:-:S04]  /*4820*/  ULDC UR5, c[0x0][0x850] ;  /* 0x0002140000057ab9 */ /* 0x000fc80000000800 */
[----:B------:R-:W3:Y:S01]  /*4830*/  @P0 LDG.E R2, desc[UR46][R2.64] ;  /* 0x0000002e02020981 */ /* 0x000ee2000c1e1900 */
[----:B-1----:R-:W-:Y:S01]  /*4840*/  VIADD R5, R4, 0xffffff80 ;  /* 0xffffff8004057836 */ /* 0x002fe20000000000 */
[----:B------:R-:W-:Y:S01]  /*4850*/  UISETP.NE.AND UP1, UPT, UR5, 0x1, UPT ;  /* 0x000000010500788c */ /* 0x000fe2000bf25270 */
[----:B------:R-:W-:Y:S03]  /*4860*/  BSSY B0, `(.L_x_3385) ;  /* 0x000005a000007945 */ /* 0x000fe60003800000 */
[----:B------:R-:W-:-:S07]  /*4870*/  SHF.R.S32.HI R0, RZ, 0x1f, R5 ;  /* 0x0000001fff007819 */ /* 0x000fce0000011405 */
[----:B------:R-:W-:Y:S02]  /*4880*/  @UP1 ULDC UR8, c[0x0][0x854] ;  /* 0x0002150000081ab9 */ /* 0x000fe40000000800 */
[----:B------:R-:W-:Y:S01]  /*4890*/  UIMAD.WIDE.U32 UR8, UR37, UR8, URZ ;  /* 0x00000008250872a5 */ /* 0x000fe2000f8e003f */
        /* <DEDUP_REMOVED lines=12> */
[----:B--2---:R-:W-:Y:S02]  /*4960*/  ULEA UR4, UR10, UR7, 0x18 ;  /* 0x000000070a047291 */ /* 0x004fe4000f8ec03f */
[----:B------:R-:W-:-:S04]  /*4970*/  @UP0 USHF.L.U32 UR5, UR5, 0x7, URZ ;  /* 0x0000000705050899 */ /* 0x000fc8000800063f */
[----:B------:R-:W-:Y:S01]  /*4980*/  @UP0 ULOP3.LUT UR6, UR5, 0xffffc000, URZ, 0xc0, !UPT ;  /* 0xffffc00005060892 */ /* 0x000fe2000f8ec03f */
[----:B------:R-:W-:Y:S02]  /*4990*/  LEA R0, R0, UR4, 0x2 ;  /* 0x0000000400007c11 */ /* 0x000fe4000f8e10ff */
[----:B------:R-:W-:Y:S01]  /*49a0*/  @UP1 ULDC UR5, c[0x0][0x858] ;  /* 0x0002160000051ab9 */ /* 0x000fe20000000800 */
[----:B------:R-:W-:Y:S02]  /*49b0*/  @UP0 USHF.R.S32.HI UR7, URZ, 0x1f, UR6 ;  /* 0x0000001f3f070899 */ /* 0x000fe40008011406 */
[----:B------:R-:W-:Y:S01]  /*49c0*/  @UP1 USHF.R.U32.HI UR37, URZ, UR5, UR9 ;  /* 0x000000053f251299 */ /* 0x000fe20008011609 */
[----:B------:R1:W-:Y:S01]  /*49d0*/  STS.128 [R0], R24 ;  /* 0x0000001800007388 */ /* 0x0003e20000000c00 */
[----:B------:R-:W-:Y:S02]  /*49e0*/  @!UP0 UMOV UR6, URZ ;  /* 0x0000003f00068c82 */ /* 0x000fe40008000000 */
[----:B------:R-:W-:Y:S01]  /*49f0*/  USHF.R.S32.HI UR5, URZ, 0x1f, UR37 ;  /* 0x0000001f3f057899 */ /* 0x000fe20008011425 */
[----:B------:R1:W-:Y:S01]  /*4a00*/  STS.128 [R0+0x800], R28 ;  /* 0x0008001c00007388 */ /* 0x0003e20000000c00 */
[----:B------:R-:W-:Y:S01]  /*4a10*/  UIADD3 UR8, UP1, UR36, UR6, URZ ;  /* 0x0000000624087290 */ /* 0x000fe2000ff3e03f */
[----:B------:R-:W-:Y:S01]  /*4a20*/  @!UP0 UMOV UR7, URZ ;  /* 0x0000003f00078c82 */ /* 0x000fe20008000000 */
[----:B------:R-:W-:Y:S01]  /*4a30*/  UIMAD UR6, UR5, UR12, URZ ;  /* 0x0000000c050672a4 */ /* 0x000fe2000f8e023f */
[----:B------:R1:W-:Y:S01]  /*4a40*/  STS.128 [R0+0x1000], R32 ;  /* 0x0010002000007388 */ /* 0x0003e20000000c00 */
[----:B------:R-:W-:-:S02]  /*4a50*/  ULEA.HI.X.SX32 UR9, UR36, UR7, 0x1, UP1 ;  /* 0x0000000724097291 */ /* 0x000fc400088f0e3f */
[----:B------:R-:W-:Y:S01]  /*4a60*/  UIMAD UR5, UR5, UR14, URZ ;  /* 0x0000000e050572a4 */ /* 0x000fe2000f8e023f */
[----:B------:R1:W-:Y:S01]  /*4a70*/  STS.128 [R0+0x1800], R36 ;  /* 0x0018002400007388 */ /* 0x0003e20000000c00 */
[----:B------:R-:W-:Y:S02]  /*4a80*/  UIMAD UR10, UR37, UR13, UR6 ;  /* 0x0000000d250a72a4 */ /* 0x000fe4000f8e0206 */
[----:B------:R-:W-:Y:S01]  /*4a90*/  UIMAD.WIDE.U32 UR6, UR37, UR12, UR8 ;  /* 0x0000000c250672a5 */ /* 0x000fe2000f8e0008 */
[----:B------:R1:W-:Y:S01]  /*4aa0*/  STS.128 [R0+0x2000], R40 ;  /* 0x0020002800007388 */ /* 0x0003e20000000c00 */
[----:B------:R-:W-:Y:S02]  /*4ab0*/  UIMAD UR12, UR37, UR15, UR5 ;  /* 0x0000000f250c72a4 */ /* 0x000fe4000f8e0205 */
[----:B------:R-:W-:Y:S01]  /*4ac0*/  USHF.R.S32.HI UR5, URZ, 0x1f, UR39 ;  /* 0x0000001f3f057899 */ /* 0x000fe20008011427 */
[----:B------:R1:W-:Y:S01]  /*4ad0*/  STS.128 [R0+0x2800], R44 ;  /* 0x0028002c00007388 */ /* 0x0003e20000000c00 */
[----:B------:R-:W-:-:S02]  /*4ae0*/  UIMAD.WIDE.U32 UR8, UR37, UR14, UR8 ;  /* 0x0000000e250872a5 */ /* 0x000fc4000f8e0008 */
[----:B------:R-:W-:Y:S01]  /*4af0*/  USEL UR5, UR5, URZ, !UP0 ;  /* 0x0000003f05057287 */ /* 0x000fe2000c000000 */
[----:B------:R1:W-:Y:S01]  /*4b00*/  STS.128 [R0+0x3000], R48 ;  /* 0x0030003000007388 */ /* 0x0003e20000000c00 */
[----:B------:R-:W-:Y:S01]  /*4b10*/  ULDC.64 UR14, c[0x0][0x820] ;  /* 0x00020800000e7ab9 */ /* 0x000fe20000000a00 */
[----:B------:R-:W-:Y:S02]  /*4b20*/  USEL UR39, UR39, URZ, !UP0 ;  /* 0x0000003f27277287 */ /* 0x000fe4000c000000 */
[----:B------:R1:W-:Y:S01]  /*4b30*/  STS.128 [R0+0x3800], R52 ;  /* 0x0038003400007388 */ /* 0x0003e20000000c00 */
[----:B------:R-:W-:Y:S02]  /*4b40*/  UIMAD UR11, UR5, UR14, URZ ;  /* 0x0000000e050b72a4 */ /* 0x000fe4000f8e023f */
[----:B------:R-:W-:Y:S01]  /*4b50*/  UIADD3 UR7, UR7, UR10, URZ ;  /* 0x0000000a07077290 */ /* 0x000fe2000fffe03f */
[----:B------:R1:W-:Y:S01]  /*4b60*/  STS.128 [R0+0x4000], R56 ;  /* 0x0040003800007388 */ /* 0x0003e20000000c00 */
[----:B------:R-:W-:-:S02]  /*4b70*/  UIMAD UR5, UR5, UR16, URZ ;  /* 0x00000010050572a4 */ /* 0x000fc4000f8e023f */
[----:B------:R-:W-:Y:S01]  /*4b80*/  UIADD3 UR9, UR9, UR12, URZ ;  /* 0x0000000c09097290 */ /* 0x000fe2000fffe03f */
[----:B------:R1:W-:Y:S01]  /*4b90*/  STS.128 [R0+0x4800], R60 ;  /* 0x0048003c00007388 */ /* 0x0003e20000000c00 */
[----:B------:R-:W-:Y:S02]  /*4ba0*/  UIMAD UR11, UR39, UR15, UR11 ;  /* 0x0000000f270b72a4 */ /* 0x000fe4000f8e020b */
[----:B------:R-:W-:Y:S01]  /*4bb0*/  UIMAD.WIDE.U32 UR6, UR39, UR14, UR6 ;  /* 0x0000000e270672a5 */ /* 0x000fe2000f8e0006 */
[----:B------:R1:W-:Y:S01]  /*4bc0*/  STS.128 [R0+0x5000], R64 ;  /* 0x0050004000007388 */ /* 0x0003e20000000c00 */
[----:B------:R-:W-:Y:S02]  /*4bd0*/  UIMAD UR5, UR39, UR17, UR5 ;  /* 0x00000011270572a4 */ /* 0x000fe4000f8e0205 */
[----:B------:R-:W-:Y:S01]  /*4be0*/  UIMAD.WIDE.U32 UR8, UR39, UR16, UR8 ;  /* 0x00000010270872a5 */ /* 0x000fe2000f8e0008 */
[----:B------:R1:W-:Y:S01]  /*4bf0*/  STS.128 [R0+0x5800], R68 ;  /* 0x0058004400007388 */ /* 0x0003e20000000c00 */
[----:B------:R-:W-:Y:S01]  /*4c00*/  ULDC.64 UR12, c[0x0][0x800] ;  /* 0x00020000000c7ab9 */ /* 0x000fe20000000a00 */
[----:B------:R-:W-:Y:S01]  /*4c10*/  ULDC.64 UR14, c[0x0][0x828] ;  /* 0x00020a00000e7ab9 */ /* 0x000fe20000000a00 */
[----:B------:R-:W-:Y:S01]  /*4c20*/  UIADD3 UR7, UR7, UR11, URZ ;  /* 0x0000000b07077290 */ /* 0x000fe2000fffe03f */
        /* <DEDUP_REMOVED lines=22> */
.L_x_3387:
[----:B------:R-:W-:Y:S01]  /*4d90*/  @P0 ELECT P1, URZ, PT ;  /* 0x00000000003f082f */ /* 0x000fe20003820000 */
[----:B------:R2:W-:-:S12]  /*4da0*/  UBLKRED.G.S.ADD.F32.RN [UR6], [UR4], UR5, desc[UR8] ;  /* 0x00000806040073bb */ /* 0x0005d800080a1405 */
[----:B------:R-:W-:Y:S02]  /*4db0*/  @P1 PLOP3.LUT P0, PT, P1, PT, PT, 0x8, 0x0 ;  /* 0x000000000000181c */ /* 0x000fe40000f0e170 */
[----:B------:R-:W-:-:S11]  /*4dc0*/  PLOP3.LUT P1, PT, PT, PT, PT, 0x8, 0x0 ;  /* 0x000000000000781c */ /* 0x000fd60003f2e170 */
[----:B--2---:R-:W-:Y:S05]  /*4dd0*/  @P0 BRA.U.ANY `(.L_x_3387) ;  /* 0xfffffffd00ec0947 */ /* 0x004fea000393ffff */
[----:B------:R0:W-:Y:S01]  /*4de0*/  UTMACMDFLUSH ;  /* 0x00000000000079b7 */ /* 0x0001e20000000000 */
[----:B------:R-:W-:-:S04]  /*4df0*/  DEPBAR.LE SB0, 0x0 ;  /* 0x000080000000791a */ /* 0x000fc80000000000 */
.L_x_3386:
[----:B------:R-:W-:Y:S05]  /*4e00*/  BSYNC B0 ;  /* 0x0000000000007941 */ /* 0x000fea0003800000 */
.L_x_3385:
        /* <DEDUP_REMOVED lines=32> */
.L_x_3388:
[----:B------:R-:W-:Y:S01]  /*5010*/  @P0 ELECT P1, URZ, PT ;  /* 0x00000000003f082f */ /* 0x000fe20003820000 */
[----:B------:R2:W-:-:S12]  /*5020*/  UBLKRED.G.S.ADD.F32.RN [UR6], [UR4], UR5, desc[UR8] ;  /* 0x00000806040073bb */ /* 0x0005d800080a1405 */
[----:B------:R-:W-:Y:S02]  /*5030*/  @P1 PLOP3.LUT P0, PT, P1, PT, PT, 0x8, 0x0 ;  /* 0x000000000000181c */ /* 0x000fe40000f0e170 */
[----:B------:R-:W-:-:S11]  /*5040*/  PLOP3.LUT P1, PT, PT, PT, PT, 0x8, 0x0 ;  /* 0x000000000000781c */ /* 0x000fd60003f2e170 */
[----:B--2---:R-:W-:Y:S05]  /*5050*/  @P0 BRA.U.ANY `(.L_x_3388) ;  /* 0xfffffffd00ec0947 */ /* 0x004fea000393ffff */
[----:B------:R0:W-:Y:S01]  /*5060*/  UTMACMDFLUSH ;  /* 0x00000000000079b7 */ /* 0x0001e20000000000 */
[----:B------:R-:W-:-:S04]  /*5070*/  DEPBAR.LE SB0, 0x0 ;  /* 0x000080000000791a */ /* 0x000fc80000000000 */
[----:B------:R-:W-:Y:S05]  /*5080*/  BRA `(.L_x_3361) ;  /* 0x0000003c00b87947 */ /* 0x000fea0003800000 */
.L_x_3354:
        /* <DEDUP_REMOVED lines=29> */
.L_x_3390:
[----:B------:R-:W-:Y:S01]  /*5260*/  ULDC UR9, c[0x0][0x8cc] ;  /* 0x0002330000097ab9 */ /* 0x000fe20000000800 */
[----:B------:R-:W-:Y:S01]  /*5270*/  UMOV UR7, UR8 ;  /* 0x0000000800077c82 */ /* 0x000fe20008000000 */
[----:B------:R-:W-:-:S11]  /*5280*/  UISETP.NE.AND UP0, UPT, UR9, 0x1, UPT ;  /* 0x000000010900788c */ /* 0x000fd6000bf05270 */
[----:B------:R-:W-:Y:S02]  /*5290*/  @UP0 ULDC.64 UR10, c[0x0][0x8d0] ;  /* 0x00023400000a0ab9 */ /* 0x000fe40000000a00 */
[----:B------:R-:W-:-:S04]  /*52a0*/  UIMAD.WIDE.U32 UR4, UR8, UR10, URZ ;  /* 0x0000000a080472a5 */ /* 0x000fc8000f8e003f */
[----:B------:R-:W-:-:S04]  /*52b0*/  @UP0 USHF.R.U32.HI UR7, URZ, UR11, UR5 ;  /* 0x0000000b3f070299 */ /* 0x000fc80008011605 */
[----:B------:R-:W-:-:S12]  /*52c0*/  UIMAD UR4, UR7, UR9, URZ ;  /* 0x00000009070472a4 */ /* 0x000fd8000f8e023f */
.L_x_3391:
        /* <DEDUP_REMOVED lines=23> */
.L_x_3392:
        /* <DEDUP_REMOVED lines=13> */
.L_x_3394:
[----:B------:R-:W-:-:S05]  /*5510*/  ULDC UR4, c[0x0][0x8f4] ;  /* 0x00023d0000047ab9 */ /* 0x000fca0000000800 */
.L_x_3393:
        /* <DEDUP_REMOVED lines=46> */
.L_x_3395:
        /* <DEDUP_REMOVED lines=13> */
.L_x_3396:
        /* <DEDUP_REMOVED lines=12> */
.L_x_3397:
        /* <DEDUP_REMOVED lines=54> */
.L_x_3400:
[----:B------:R-:W-:Y:S05]  /*5cf0*/  BSYNC B0 ;  /* 0x0000000000007941 */ /* 0x000fea0003800000 */
.L_x_3399:
        /* <DEDUP_REMOVED lines=19> */
.L_x_3402:
[----:B------:R-:W-:Y:S05]  /*5e30*/  BSYNC B0 ;  /* 0x0000000000007941 */ /* 0x000fea0003800000 */
.L_x_3401:
[----:B------:R-:W-:Y:S06]  /*5e40*/  BAR.ARV 0xa, 0xa0 ;  /* 0x0282800000007b1d */ /* 0x000fec0000002000 */
[----:B------:R-:W-:Y:S04]  /*5e50*/  BSSY B0, `(.L_x_3403) ;  /* 0x0000003000007945 */ /* 0x000fe80003800000 */
[----:B------:R-:W-:Y:S05]  /*5e60*/  @!P0 BRA `(.L_x_3404) ;  /* 0x0000000000048947 */ /* 0x000fea0003800000 */
[----:B------:R-:W-:-:S04]  /*5e70*/  DEPBAR.LE SB0, 0x0 ;  /* 0x000080000000791a */ /* 0x000fc80000000000 */
.L_x_3404:
[----:B------:R-:W-:Y:S05]  /*5e80*/  BSYNC B0 ;  /* 0x0000000000007941 */ /* 0x000fea0003800000 */
.L_x_3403:
[----:B------:R-:W-:Y:S06]  /*5e90*/  BAR.ARV 0xb, 0xa0 ;  /* 0x02c2800000007b1d */ /* 0x000fec0000002000 */
[----:B------:R-:W-:Y:S01]  /*5ea0*/  UIADD3 UR18, UR12, 0x1, URZ ;  /* 0x000000010c127890 */ /* 0x000fe2000fffe03f */
[----:B------:R-:W-:Y:S11]  /*5eb0*/  BRA `(.L_x_3405) ;  /* 0x0000000000047947 */ /* 0x000ff60003800000 */
.L_x_3398:
[----:B------:R-:W-:-:S05]  /*5ec0*/  UMOV UR18, UR12 ;  /* 0x0000000c00127c82 */ /* 0x000fca0008000000 */
.L_x_3405:
        /* <DEDUP_REMOVED lines=22> */
.L_x_3418:
        /* <DEDUP_REMOVED lines=20> */
.L_x_3407:
[----:B------:R-:W-:Y:S05]  /*6170*/  BSYNC B0 ;  /* 0x0000000000007941 */ /* 0x000fea0003800000 */
.L_x_3406:
        /* <DEDUP_REMOVED lines=13> */
.L_x_3409:
[----:B------:R-:W-:Y:S05]  /*6250*/  BSYNC B0 ;  /* 0x0000000000007941 */ /* 0x000fea0003800000 */
.L_x_3408:
[----:B------:R-:W-:Y:S06]  /*6260*/  BAR.ARV 0xa, 0xa0 ;  /* 0x0282800000007b1d */ /* 0x000fec0000002000 */
[----:B------:R-:W-:Y:S04]  /*6270*/  BSSY B0, `(.L_x_3410) ;  /* 0x0000003000007945 */ /* 0x000fe80003800000 */
[----:B------:R-:W-:Y:S05]  /*6280*/  @!P0 BRA `(.L_x_3411) ;  /* 0x0000000000048947 */ /* 0x000fea0003800000 */
[----:B------:R-:W-:-:S04]  /*6290*/  DEPBAR.LE SB0, 0x0 ;  /* 0x000080000000791a */ /* 0x000fc80000000000 */
.L_x_3411:
[----:B------:R-:W-:Y:S05]  /*62a0*/  BSYNC B0 ;  /* 0x0000000000007941 */ /* 0x000fea0003800000 */
.L_x_3410:
        /* <DEDUP_REMOVED lines=13> */
.L_x_3413:
[----:B------:R-:W-:Y:S05]  /*6380*/  BSYNC B0 ;  /* 0x0000000000007941 */ /* 0x000fea0003800000 */
.L_x_3412:
        /* <DEDUP_REMOVED lines=13> */
.L_x_3415:
[----:B------:R-:W-:Y:S05]  /*6460*/  BSYNC B0 ;  /* 0x0000000000007941 */ /* 0x000fea0003800000 */
.L_x_3414:
[----:B------:R-:W-:Y:S01]  /*6470*/  UIADD3 UR18, UR18, 0x2, URZ ;  /* 0x0000000212127890 */ /* 0x000fe2000fffe03f */
[----:B------:R-:W-:Y:S06]  /*6480*/  BAR.ARV 0xa, 0xa0 ;  /* 0x0282800000007b1d */ /* 0x000fec0000002000 */
[----:B------:R-:W-:Y:S01]  /*6490*/  UISETP.GE.AND UP0, UPT, UR18, UR7, UPT ;  /* 0x000000071200728c */ /* 0x000fe2000bf06270 */
[----:B------:R-:W-:Y:S04]  /*64a0*/  BSSY B0, `(.L_x_3416) ;  /* 0x0000003000007945 */ /* 0x000fe80003800000 */
[----:B------:R-:W-:Y:S06]  /*64b0*/  @!P0 BRA `(.L_x_3417) ;  /* 0x0000000000048947 */ /* 0x000fec0003800000 */
[----:B------:R-:W-:-:S04]  /*64c0*/  DEPBAR.LE SB0, 0x0 ;  /* 0x000080000000791a */ /* 0x000fc80000000000 */
.L_x_3417:
[----:B------:R-:W-:Y:S05]  /*64d0*/  BSYNC B0 ;  /* 0x0000000000007941 */ /* 0x000fea0003800000 */
.L_x_3416:
[----:B------:R-:W-:Y:S06]  /*64e0*/  BAR.ARV 0xb, 0xa0 ;  /* 0x02c2800000007b1d */ /* 0x000fec0000002000 */
[----:B------:R-:W-:Y:S01]  /*64f0*/  PLOP3.LUT P1, PT, PT, PT, UP0, 0x80, 0x0 ;  /* 0x000000000000781c */ /* 0x000fe20003f2f008 */
[----:B------:R-:W-:Y:S02]  /*6500*/  UIADD3 UR26, UR26, 0x4000, URZ ;  /* 0x000040001a1a7890 */ /* 0x000fe4000fffe03f */
[----:B------:R-:W-:-:S10]  /*6510*/  UIADD3 UR6, UR6, 0x4000, URZ ;  /* 0x0000400006067890 */ /* 0x000fd4000fffe03f */
[----:B------:R-:W-:Y:S05]  /*6520*/  @!P1 BRA `(.L_x_3418) ;  /* 0xfffffff800c09947 */ /* 0x000fea000383ffff */
[----:B------:R-:W-:Y:S05]  /*6530*/  BRA `(.L_x_3361) ;  /* 0x00000028008c7947 */ /* 0x000fea0003800000 */
.L_x_3389:
        /* <DEDUP_REMOVED lines=22> */
.L_x_3419:
[----:B------:R-:W-:Y:S01]  /*66a0*/  ULDC UR9, c[0x0][0x8cc] ;  /* 0x0002330000097ab9 */ /* 0x000fe20000000800 */
[----:B------:R-:W-:Y:S01]  /*66b0*/  UMOV UR7, UR8 ;  /* 0x0000000800077c82 */ /* 0x000fe20008000000 */
[----:B------:R-:W-:-:S11]  /*66c0*/  UISETP.NE.AND UP0, UPT, UR9, 0x1, UPT ;  /* 0x000000010900788c */ /* 0x000fd6000bf05270 */
[----:B------:R-:W-:Y:S02]  /*66d0*/  @UP0 ULDC.64 UR10, c[0x0][0x8d0] ;  /* 0x00023400000a0ab9 */ /* 0x000fe40000000a00 */
[----:B------:R-:W-:-:S04]  /*66e0*/  UIMAD.WIDE.U32 UR4, UR8, UR10, URZ ;  /* 0x0000000a080472a5 */ /* 0x000fc8000f8e003f */
[----:B------:R-:W-:-:S04]  /*66f0*/  @UP0 USHF.R.U32.HI UR7, URZ, UR11, UR5 ;  /* 0x0000000b3f070299 */ /* 0x000fc80008011605 */
[----:B------:R-:W-:-:S12]  /*6700*/  UIMAD UR4, UR7, UR9, URZ ;  /* 0x00000009070472a4 */ /* 0x000fd8000f8e023f */
.L_x_3420:
        /* <DEDUP_REMOVED lines=23> */
.L_x_3421:
        /* <DEDUP_REMOVED lines=14> */
.L_x_3423:
[----:B------:R-:W-:-:S05]  /*6960*/  ULDC UR4, c[0x0][0x8f4] ;  /* 0x00023d0000047ab9 */ /* 0x000fca0000000800 */
.L_x_3422:
        /* <DEDUP_REMOVED lines=60> */
.L_x_3425:
        /* <DEDUP_REMOVED lines=12> */
.L_x_3426:
[----:B------:R-:W-:Y:S05]  /*6df0*/  @!P2 BRA `(.L_x_3427) ;  /* 0x000000000014a947 */ /* 0x000fea0003800000 */
[----:B------:R-:W-:Y:S02]  /*6e00*/  IMAD.U32 R2, RZ, RZ, UR14 ;  /* 0x0000000eff027e24 */ /* 0x000fe4000f8e00ff */
[----:B------:R-:W-:-:S05]  /*6e10*/  IMAD.U32 R3, RZ, RZ, UR15 ;  /* 0x0000000fff037e24 */ /* 0x000fca000f8e00ff */
[----:B------:R-:W2:Y:S04]  /*6e20*/  LDG.E R5, desc[UR46][R2.64] ;  /* 0x0000002e02057981 */ /* 0x000ea8000c1e1900 */
[----:B------:R-:W2:Y:S02]  /*6e30*/  LDG.E R4, desc[UR46][R2.64+0x4] ;  /* 0x0000042e02047981 */ /* 0x000ea4000c1e1900 */
[----:B--2---:R-:W-:-:S07]  /*6e40*/  IMAD.IADD R4, R4, 0x1, -R5 ;  /* 0x0000000104047824 */ /* 0x004fce00078e0a05 */
.L_x_3427:
        /* <DEDUP_REMOVED lines=62> */
.L_x_3457:
        /* <DEDUP_REMOVED lines=15> */
.L_x_3430:
        /* <DEDUP_REMOVED lines=92> */
.L_x_3441:
[----:B-123--:R-:W-:-:S04]  /*78e0*/  SHF.L.U32 R18, R10, 0x1f, RZ ;  /* 0x0000001f0a127819 */ /* 0x00efc800000006ff */
[----:B------:R-:W2:Y:S02]  /*78f0*/  SYNCS.PHASECHK.TRANS64.TRYWAIT P1, [R15+URZ+0x30840], R18 ;  /* 0x030840120f0075a7 */ /* 0x000ea4000802017f */
[----:B--2---:R-:W-:Y:S05]  /*7900*/  @!P1 BRA `(.L_x_3433) ;  /* 0x00000018000c9947 */ /* 0x004fea0003800000 */
.L_x_3458:
        /* <DEDUP_REMOVED lines=8> */
.L_x_3434:
        /* <DEDUP_REMOVED lines=37> */
.L_x_3459:
        /* <DEDUP_REMOVED lines=8> */
.L_x_3436:
        /* <DEDUP_REMOVED lines=37> */
.L_x_3460:
        /* <DEDUP_REMOVED lines=8> */
.L_x_3438:
        /* <DEDUP_REMOVED lines=31> */
.L_x_3462:
        /* <DEDUP_REMOVED lines=8> */
.L_x_3440:
        /* <DEDUP_REMOVED lines=37> */
.L_x_3432:
[----:B------:R-:W4:Y:S02]  /*83f0*/  LDL.LU R4, [R1+0x4] ;  /* 0x0000040001047983 */ /* 0x000f240000300800 */
[----:B----4-:R-:W-:Y:S02]  /*8400*/  ISETP.NE.AND P1, PT, R4, RZ, PT ;  /* 0x000000ff0400720c */ /* 0x010fe40003f25270 */
[----:B------:R4:W5:Y:S11]  /*8410*/  LDL R4, [R1] ;  /* 0x0000000001047983 */ /* 0x0009760000100800 */
[----:B----4-:R-:W-:Y:S05]  /*8420*/  @!P1 BRA `(.L_x_3431) ;  /* 0x00000004005c9947 */ /* 0x010fea0003800000 */
[----:B------:R-:W-:-:S04]  /*8430*/  SHF.L.U32 R12, R10, 0x1f, RZ ;  /* 0x0000001f0a0c7819 */ /* 0x000fc800000006ff */
[----:B------:R-:W4:Y:S02]  /*8440*/  SYNCS.PHASECHK.TRANS64.TRYWAIT P1, [R15+URZ+0x30840], R12 ;  /* 0x0308400c0f0075a7 */ /* 0x000f24000802017f */
[----:B----4-:R-:W-:Y:S05]  /*8450*/  @!P1 BRA `(.L_x_3442) ;  /* 0x0000000c008c9947 */ /* 0x010fea0003800000 */
.L_x_3463:
        /* <DEDUP_REMOVED lines=8> */
.L_x_3443:
        /* <DEDUP_REMOVED lines=34> */
.L_x_3464:
        /* <DEDUP_REMOVED lines=8> */
.L_x_3445:
        /* <DEDUP_REMOVED lines=34> */
.L_x_3431:
[----:B------:R-:W1:Y:S01]  /*89a0*/  S2R R0, SR_TID.X ;  /* 0x0000000000007919 */ /* 0x000e620000002100 */
[----:B------:R-:W-:Y:S01]  /*89b0*/  IMAD R3, R16, 0x8, R15 ;  /* 0x0000000810037824 */ /* 0x000fe200078e020f */
[----:B-1----:R-:W-:Y:S02]  /*89c0*/  LOP3.LUT R2, R0, 0x7f, RZ, 0xc0, !PT ;  /* 0x0000007f00027812 */ /* 0x002fe400078ec0ff */
[----:B------:R-:W-:Y:S02]  /*89d0*/  SHF.L.U32 R0, R10, 0x1f, RZ ;  /* 0x0000001f0a007819 */ /* 0x000fe400000006ff */
[----:B------:R-:W-:Y:S02]  /*89e0*/  ISETP.NE.AND P1, PT, R2, RZ, PT ;  /* 0x000000ff0200720c */ /* 0x000fe40003f25270 */
[----:B------:R-:W1:Y:S02]  /*89f0*/  SYNCS.PHASECHK.TRANS64.TRYWAIT P0, [R3+URZ+0x30840], R0 ;  /* 0x03084000030075a7 */ /* 0x000e64000800017f */
[----:B-1----:R-:W-:Y:S09]  /*8a00*/  @!P0 BRA `(.L_x_3446) ;  /* 0x0000000800488947 */ /* 0x002ff20003800000 */
.L_x_3465:
[----:B------:R-:W-:Y:S05]  /*8a10*/  @P1 BRA `(.L_x_3447) ;  /* 0x0000000000181947 */ /* 0x000fea0003800000 */
[----:B------:R-:W1:Y:S01]  /*8a20*/  S2R R2, SR_TID.X ;  /* 0x0000000000027919 */ /* 0x000e620000002100 */
[----:B------:R-:W-:-:S04]  /*8a30*/  IMAD.MOV.U32 R0, RZ, RZ, 0x4100 ;  /* 0x00004100ff007424 */ /* 0x000fc800078e00ff */
[----:B------:R1:W-:Y:S02]  /*8a40*/  SYNCS.ARRIVE.TRANS64 RZ, [R3+URZ+0x30830], R0 ;  /* 0x0308300003ff79a7 */ /* 0x0003e4000800003f */
[----:B-1----:R-:W-:-:S13]  /*8a50*/  LOP3.LUT P0, RZ, R2, 0x1f, RZ, 0xc0, !PT ;  /* 0x0000001f02ff7812 */ /* 0x002fda000780c0ff */
[----:B------:R-:W-:Y:S05]  /*8a60*/  @!P0 BRA `(.L_x_3447) ;  /* 0x0000000000048947 */ /* 0x000fea0003800000 */
[----:B------:R-:W-:Y:S01]  /*8a70*/  BPT.TRAP 0x1 ;  /* 0x000000040000795c */ /* 0x000fe20000300000 */
.L_x_3447:
        /* <DEDUP_REMOVED lines=41> */
.L_x_3428:
[----:B------:R-:W-:Y:S05]  /*8d10*/  BSYNC B0 ;  /* 0x0000000000007941 */ /* 0x000fea0003800000 */
.L_x_3424:
[----:B------:R-:W-:-:S03]  /*8d20*/  UMOV UR7, 0xffffffff ;  /* 0xffffffff00077882 */ /* 0x000fc60000000000 */
[----:B------:R-:W-:Y:S05]  /*8d30*/  BRA.DIV UR7, `(.L_x_3448) ;  /* 0x0000000607907947 */ /* 0x000fea000b800000 */
[----:B------:R-:W-:-:S13]  /*8d40*/  ELECT P6, URZ, PT ;  /* 0x00000000003f782f */ /* 0x000fda00038c0000 */
.L_x_3468:
[----:B------:R-:W-:Y:S05]  /*8d50*/  @!P6 BRA `(.L_x_3361) ;  /* 0x000000000084e947 */ /* 0x000fea0003800000 */
[----:B------:R-:W-:-:S06]  /*8d60*/  ULOP3.LUT UR7, UR38, 0x2, URZ, 0xfc, !UPT ;  /* 0x0000000226077892 */ /* 0x000fcc000f8efc3f */
[----:B------:R-:W-:-:S05]  /*8d70*/  IMAD.U32 R0, RZ, RZ, UR7 ;  /* 0x00000007ff007e24 */ /* 0x000fca000f8e00ff */
[----:B------:R-:W-:-:S13]  /*8d80*/  ISETP.NE.AND P2, PT, R0, 0x3, PT ;  /* 0x000000030000780c */ /* 0x000fda0003f45270 */
[----:B------:R-:W-:Y:S05]  /*8d90*/  @!P2 BRA `(.L_x_3449) ;  /* 0x000000000004a947 */ /* 0x000fea0003800000 */
[----:B------:R-:W-:Y:S01]  /*8da0*/  BPT.TRAP 0x1 ;  /* 0x000000040000795c */ /* 0x000fe20000300000 */
.L_x_3449:
        /* <DEDUP_REMOVED lines=15> */
.L_x_3469:
[----:B------:R-:W2:Y:S02]  /*8ea0*/  SYNCS.PHASECHK.TRANS64.TRYWAIT P0, [R3+URZ], R0 ;  /* 0x00000000030075a7 */ /* 0x000ea4000800017f */
[----:B--2---:R-:W-:Y:S05]  /*8eb0*/  @!P0 BRA `(.L_x_3451) ;  /* 0x0000000400648947 */ /* 0x004fea0003800000 */
.L_x_3470:
[----:B------:R-:W-:Y:S05]  /*8ec0*/  @!P2 BRA `(.L_x_3452) ;  /* 0x000000000004a947 */ /* 0x000fea0003800000 */
[----:B------:R-:W-:Y:S01]  /*8ed0*/  BPT.TRAP 0x1 ;  /* 0x000000040000795c */ /* 0x000fe20000300000 */
.L_x_3452:
[----:B--2---:R-:W-:-:S04]  /*8ee0*/  VIADD R3, R8, 0x30840 ;  /* 0x0003084008037836 */ /* 0x004fc80000000000 */
[----:B------:R-:W-:-:S04]  /*8ef0*/  IMAD R5, R2, 0x8, R3 ;  /* 0x0000000802057824 */ /* 0x000fc800078e0203 */
[----:B------:R-:W2:Y:S02]  /*8f00*/  SYNCS.PHASECHK.TRANS64.TRYWAIT P0, [R5+URZ], R4 ;  /* 0x00000004050075a7 */ /* 0x000ea4000800017f */
[----:B--2---:R-:W-:Y:S05]  /*8f10*/  @!P0 BRA `(.L_x_3453) ;  /* 0x0000000400608947 */ /* 0x004fea0003800000 */
.L_x_3471:
[----:B------:R-:W-:-:S07]  /*8f20*/  IMAD R3, R6, 0x8, R3 ;  /* 0x0000000806037824 */ /* 0x000fce00078e0203 */
.L_x_3454:
[----:B---3--:R3:W4:Y:S02]  /*8f30*/  SYNCS.PHASECHK.TRANS64.TRYWAIT P0, [R3+URZ], R0 ;  /* 0x00000000030075a7 */ /* 0x008724000800017f */
[----:B----4-:R-:W-:Y:S05]  /*8f40*/  @!P0 NANOSLEEP.SYNCS 0x989680 ;  /* 0x009896800000895d */ /* 0x010fea0003900000 */
[----:B------:R-:W4:Y:S02]  /*8f50*/  @!P0 SYNCS.PHASECHK.TRANS64 P0, [R3+URZ], R0 ;  /* 0x00000000030085a7 */ /* 0x000f24000800007f */
[----:B----4-:R-:W-:Y:S05]  /*8f60*/  @!P0 BRA `(.L_x_3454) ;  /* 0xfffffffc00f08947 */ /* 0x010fea000383ffff */
.L_x_3361:
[----:B------:R-:W-:Y:S05]  /*8f70*/  BSYNC B6 ;  /* 0x0000000000067941 */ /* 0x000fea0003800000 */
.L_x_3353:
[----:B------:R-:W-:Y:S05]  /*8f80*/  EXIT ;  /* 0x000000000000794d */ /* 0x000fea0003800000 */
.L_x_3371:
[----:B------:R-:W-:Y:S02]  /*8f90*/  IMAD.MOV.U32 R12, RZ, RZ, RZ ;  /* 0x000000ffff0c7224 */ /* 0x000fe400078e00ff */
[----:B------:R-:W-:Y:S02]  /*8fa0*/  IMAD.MOV.U32 R11, RZ, RZ, 0x1f ;  /* 0x0000001fff0b7424 */ /* 0x000fe400078e00ff */
[----:B------:R-:W-:-:S07]  /*8fb0*/  IMAD.MOV.U32 R15, RZ, RZ, -0x1 ;  /* 0xffffffffff0f7424 */ /* 0x000fce00078e00ff */
[----:B------:R-:W-:Y:S05]  /*8fc0*/  WARPSYNC.COLLECTIVE R15, `(.L_x_3455) ;  /* 0x000000000f087348 */ /* 0x000fea0003c00000 */
[----:B------:R1:W2:Y:S02]  /*8fd0*/  SHFL.IDX P6, R14, R13, R12, R11 ;  /* 0x0000000c0d0e7389 */ /* 0x0002a400000c000b */
[----:B-12---:R-:W-:Y:S01]  /*8fe0*/  ENDCOLLECTIVE ;  /* 0x000000000000791b */ /* 0x006fe20003800000 */
.L_x_3455:
[----:B------:R-:W-:Y:S05]  /*8ff0*/  BRA `(.L_x_3456) ;  /* 0xffffff8800087947 */ /* 0x000fea000383ffff */
.L_x_3373:
[----:B---3--:R3:W4:Y:S02]  /*9000*/  SYNCS.PHASECHK.TRANS64.TRYWAIT P0, [R228+URZ+0x30800], R9 ;  /* 0x03080009e40075a7 */ /* 0x008724000800017f */
[----:B----4-:R-:W-:Y:S05]  /*9010*/  @!P0 NANOSLEEP.SYNCS 0x989680 ;  /* 0x009896800000895d */ /* 0x010fea0003900000 */
[----:B------:R-:W4:Y:S02]  /*9020*/  @!P0 SYNCS.PHASECHK.TRANS64 P0, [R228+URZ+0x30800], R9 ;  /* 0x03080009e40085a7 */ /* 0x000f24000800007f */
[----:B----4-:R-:W-:Y:S05]  /*9030*/  @!P0 BRA `(.L_x_3373) ;  /* 0xfffffffc00f08947 */ /* 0x010fea000383ffff */
[----:B------:R-:W-:Y:S05]  /*9040*/  BRA `(.L_x_3372) ;  /* 0xffffff8800307947 */ /* 0x000fea000383ffff */
.L_x_3377:
[----:B---3--:R3:W4:Y:S02]  /*9050*/  SYNCS.PHASECHK.TRANS64.TRYWAIT P1, [R0+URZ+0x30810], R9 ;  /* 0x03081009000075a7 */ /* 0x008724000802017f */
[----:B----4-:R-:W-:Y:S05]  /*9060*/  @!P1 NANOSLEEP.SYNCS 0x989680 ;  /* 0x009896800000995d */ /* 0x010fea0003900000 */
[----:B------:R-:W4:Y:S02]  /*9070*/  @!P1 SYNCS.PHASECHK.TRANS64 P1, [R0+URZ+0x30810], R9 ;  /* 0x03081009000095a7 */ /* 0x000f24000802007f */
[----:B----4-:R-:W-:Y:S05]  /*9080*/  @!P1 BRA `(.L_x_3377) ;  /* 0xfffffffc00f09947 */ /* 0x010fea000383ffff */
[----:B------:R-:W-:Y:S05]  /*9090*/  BRA `(.L_x_3376) ;  /* 0xffffff8c00e07947 */ /* 0x000fea000383ffff */
.L_x_3381:
[----:B------:R1:W1:Y:S02]  /*90a0*/  SYNCS.PHASECHK.TRANS64.TRYWAIT P1, [R0+URZ+0x30830], R9 ;  /* 0x03083009000075a7 */ /* 0x000264000802017f */
[----:B-1----:R-:W-:Y:S05]  /*90b0*/  @!P1 NANOSLEEP.SYNCS 0x989680 ;  /* 0x009896800000995d */ /* 0x002fea0003900000 */
[----:B------:R-:W1:Y:S02]  /*90c0*/  @!P1 SYNCS.PHASECHK.TRANS64 P1, [R0+URZ+0x30830], R9 ;  /* 0x03083009000095a7 */ /* 0x000e64000802007f */
[----:B-1----:R-:W-:Y:S05]  /*90d0*/  @!P1 BRA `(.L_x_3381) ;  /* 0xfffffffc00f09947 */ /* 0x002fea000383ffff */
[----:B------:R-:W-:Y:S05]  /*90e0*/  BRA `(.L_x_3380) ;  /* 0xffffff9400387947 */ /* 0x000fea000383ffff */
.L_x_3429:
[----:B-1----:R1:W2:Y:S02]  /*90f0*/  SYNCS.PHASECHK.TRANS64.TRYWAIT P0, [R15+URZ+0x30820], R2 ;  /* 0x030820020f0075a7 */ /* 0x0022a4000800017f */
[----:B--2---:R-:W-:Y:S05]  /*9100*/  @!P0 NANOSLEEP.SYNCS 0x989680 ;  /* 0x009896800000895d */ /* 0x004fea0003900000 */
[----:B------:R-:W2:Y:S02]  /*9110*/  @!P0 SYNCS.PHASECHK.TRANS64 P0, [R15+URZ+0x30820], R2 ;  /* 0x030820020f0085a7 */ /* 0x000ea4000800007f */
[----:B--2---:R-:W-:Y:S05]  /*9120*/  @!P0 BRA `(.L_x_3429) ;  /* 0xfffffffc00f08947 */ /* 0x004fea000383ffff */
[----:B------:R-:W-:Y:S05]  /*9130*/  BRA `(.L_x_3457) ;  /* 0xffffffe0003c7947 */ /* 0x000fea000383ffff */
.L_x_3433:
[----:B--2---:R2:W3:Y:S02]  /*9140*/  SYNCS.PHASECHK.TRANS64.TRYWAIT P1, [R15+URZ+0x30840], R18 ;  /* 0x030840120f0075a7 */ /* 0x0044e4000802017f */
[----:B---3--:R-:W-:Y:S05]  /*9150*/  @!P1 NANOSLEEP.SYNCS 0x989680 ;  /* 0x009896800000995d */ /* 0x008fea0003900000 */
[----:B------:R-:W3:Y:S02]  /*9160*/  @!P1 SYNCS.PHASECHK.TRANS64 P1, [R15+URZ+0x30840], R18 ;  /* 0x030840120f0095a7 */ /* 0x000ee4000802007f */
[----:B---3--:R-:W-:Y:S05]  /*9170*/  @!P1 BRA `(.L_x_3433) ;  /* 0xfffffffc00f09947 */ /* 0x008fea000383ffff */
[----:B------:R-:W-:Y:S05]  /*9180*/  BRA `(.L_x_3458) ;  /* 0xffffffe400e07947 */ /* 0x000fea000383ffff */
.L_x_3435:
[----:B-1----:R1:W3:Y:S02]  /*9190*/  SYNCS.PHASECHK.TRANS64.TRYWAIT P1, [R15+URZ+0x30828], R18 ;  /* 0x030828120f0075a7 */ /* 0x0022e4000802017f */
[----:B---3--:R-:W-:Y:S05]  /*91a0*/  @!P1 NANOSLEEP.SYNCS 0x989680 ;  /* 0x009896800000995d */ /* 0x008fea0003900000 */
[----:B------:R-:W3:Y:S02]  /*91b0*/  @!P1 SYNCS.PHASECHK.TRANS64 P1, [R15+URZ+0x30828], R18 ;  /* 0x030828120f0095a7 */ /* 0x000ee4000802007f */
[----:B---3--:R-:W-:Y:S05]  /*91c0*/  @!P1 BRA `(.L_x_3435) ;  /* 0xfffffffc00f09947 */ /* 0x008fea000383ffff */
[----:B------:R-:W-:Y:S05]  /*91d0*/  BRA `(.L_x_3459) ;  /* 0xffffffe800807947 */ /* 0x000fea000383ffff */
.L_x_3437:
[----:B---3--:R3:W4:Y:S02]  /*91e0*/  SYNCS.PHASECHK.TRANS64.TRYWAIT P1, [R15+URZ+0x30848], R18 ;  /* 0x030848120f0075a7 */ /* 0x008724000802017f */
[----:B----4-:R-:W-:Y:S05]  /*91f0*/  @!P1 NANOSLEEP.SYNCS 0x989680 ;  /* 0x009896800000995d */ /* 0x010fea0003900000 */
[----:B------:R-:W4:Y:S02]  /*9200*/  @!P1 SYNCS.PHASECHK.TRANS64 P1, [R15+URZ+0x30848], R18 ;  /* 0x030848120f0095a7 */ /* 0x000f24000802007f */
[----:B----4-:R-:W-:Y:S05]  /*9210*/  @!P1 BRA `(.L_x_3437) ;  /* 0xfffffffc00f09947 */ /* 0x010fea000383ffff */
[----:B------:R-:W-:Y:S05]  /*9220*/  BRA `(.L_x_3460) ;  /* 0xffffffec00207947 */ /* 0x000fea000383ffff */
.L_x_3439:
[----:B------:R-:W-:-:S07]  /*9230*/  SHF.L.U32 R4, R10, 0x1f, RZ ;  /* 0x0000001f0a047819 */ /* 0x000fce00000006ff */
.L_x_3461:
[----:B----4-:R4:W1:Y:S02]  /*9240*/  SYNCS.PHASECHK.TRANS64.TRYWAIT P1, [R15+URZ+0x30820], R4 ;  /* 0x030820040f0075a7 */ /* 0x010864000802017f */
[----:B-1----:R-:W-:Y:S05]  /*9250*/  @!P1 NANOSLEEP.SYNCS 0x989680 ;  /* 0x009896800000995d */ /* 0x002fea0003900000 */
[----:B------:R-:W1:Y:S02]  /*9260*/  @!P1 SYNCS.PHASECHK.TRANS64 P1, [R15+URZ+0x30820], R4 ;  /* 0x030820040f0095a7 */ /* 0x000e64000802007f */
[----:B-1----:R-:W-:Y:S05]  /*9270*/  @!P1 BRA `(.L_x_3461) ;  /* 0xfffffffc00f09947 */ /* 0x002fea000383ffff */
[----:B------:R-:W-:Y:S05]  /*9280*/  BRA `(.L_x_3462) ;  /* 0xffffffec00a47947 */ /* 0x000fea000383ffff */
.L_x_3442:
[----:B----4-:R4:W1:Y:S02]  /*9290*/  SYNCS.PHASECHK.TRANS64.TRYWAIT P1, [R15+URZ+0x30840], R12 ;  /* 0x0308400c0f0075a7 */ /* 0x010864000802017f */
[----:B-1----:R-:W-:Y:S05]  /*92a0*/  @!P1 NANOSLEEP.SYNCS 0x989680 ;  /* 0x009896800000995d */ /* 0x002fea0003900000 */
[----:B------:R-:W1:Y:S02]  /*92b0*/  @!P1 SYNCS.PHASECHK.TRANS64 P1, [R15+URZ+0x30840], R12 ;  /* 0x0308400c0f0095a7 */ /* 0x000e64000802007f */
[----:B-1----:R-:W-:Y:S05]  /*92c0*/  @!P1 BRA `(.L_x_3442) ;  /* 0xfffffffc00f09947 */ /* 0x002fea000383ffff */
[----:B------:R-:W-:Y:S05]  /*92d0*/  BRA `(.L_x_3463) ;  /* 0xfffffff000607947 */ /* 0x000fea000383ffff */
.L_x_3444:
[----:B-1----:R1:W2:Y:S02]  /*92e0*/  SYNCS.PHASECHK.TRANS64.TRYWAIT P1, [R15+URZ+0x30828], R12 ;  /* 0x0308280c0f0075a7 */ /* 0x0022a4000802017f */
[----:B--2---:R-:W-:Y:S05]  /*92f0*/  @!P1 NANOSLEEP.SYNCS 0x989680 ;  /* 0x009896800000995d */ /* 0x004fea0003900000 */
[----:B------:R-:W2:Y:S02]  /*9300*/  @!P1 SYNCS.PHASECHK.TRANS64 P1, [R15+URZ+0x30828], R12 ;  /* 0x0308280c0f0095a7 */ /* 0x000ea4000802007f */
[----:B--2---:R-:W-:Y:S05]  /*9310*/  @!P1 BRA `(.L_x_3444) ;  /* 0xfffffffc00f09947 */ /* 0x004fea000383ffff */
[----:B------:R-:W-:Y:S05]  /*9320*/  BRA `(.L_x_3464) ;  /* 0xfffffff000f47947 */ /* 0x000fea000383ffff */
.L_x_3446:
[----:B------:R1:W1:Y:S02]  /*9330*/  SYNCS.PHASECHK.TRANS64.TRYWAIT P0, [R3+URZ+0x30840], R0 ;  /* 0x03084000030075a7 */ /* 0x000264000800017f */
[----:B-1----:R-:W-:Y:S05]  /*9340*/  @!P0 NANOSLEEP.SYNCS 0x989680 ;  /* 0x009896800000895d */ /* 0x002fea0003900000 */
[----:B------:R-:W1:Y:S02]  /*9350*/  @!P0 SYNCS.PHASECHK.TRANS64 P0, [R3+URZ+0x30840], R0 ;  /* 0x03084000030085a7 */ /* 0x000e64000800007f */
[----:B-1----:R-:W-:Y:S05]  /*9360*/  @!P0 BRA `(.L_x_3446) ;  /* 0xfffffffc00f08947 */ /* 0x002fea000383ffff */
[----:B------:R-:W-:Y:S05]  /*9370*/  BRA `(.L_x_3465) ;  /* 0xfffffff400a47947 */ /* 0x000fea000383ffff */
.L_x_3448:
[----:B------:R-:W-:Y:S01]  /*9380*/  BSSY B0, `(.L_x_3466) ;  /* 0x0000006000007945 */ /* 0x000fe20003800000 */
[----:B------:R-:W-:-:S07]  /*9390*/  IMAD.MOV.U32 R15, RZ, RZ, -0x1 ;  /* 0xffffffffff0f7424 */ /* 0x000fce00078e00ff */
[----:B------:R-:W-:Y:S05]  /*93a0*/  WARPSYNC.COLLECTIVE R15, `(.L_x_3467) ;  /* 0x000000000f0c7348 */ /* 0x000fea0003c00000 */
[----:B------:R-:W-:Y:S02]  /*93b0*/  ELECT P6, UR62, PT ;  /* 0x00000000003e782f */ /* 0x000fe400038c0000 */
[----:B------:R-:W-:Y:S01]  /*93c0*/  MOV R14, UR62 ;  /* 0x0000003e000e7c02 */ /* 0x000fe20008000f00 */
[----:B------:R-:W-:Y:S10]  /*93d0*/  ENDCOLLECTIVE ;  /* 0x000000000000791b */ /* 0x000ff40003800000 */
.L_x_3467:
[----:B------:R-:W-:Y:S05]  /*93e0*/  BSYNC B0 ;  /* 0x0000000000007941 */ /* 0x000fea0003800000 */
.L_x_3466:
[----:B------:R-:W-:Y:S05]  /*93f0*/  BRA `(.L_x_3468) ;  /* 0xfffffff800547947 */ /* 0x000fea000383ffff */
.L_x_3450:
[----:B-1----:R1:W2:Y:S02]  /*9400*/  SYNCS.PHASECHK.TRANS64.TRYWAIT P0, [R7+URZ], R4 ;  /* 0x00000004070075a7 */ /* 0x0022a4000800017f */
[----:B--2---:R-:W-:Y:S05]  /*9410*/  @!P0 NANOSLEEP.SYNCS 0x989680 ;  /* 0x009896800000895d */ /* 0x004fea0003900000 */
[----:B------:R-:W2:Y:S02]  /*9420*/  @!P0 SYNCS.PHASECHK.TRANS64 P0, [R7+URZ], R4 ;  /* 0x00000004070085a7 */ /* 0x000ea4000800007f */
[----:B--2---:R-:W-:Y:S05]  /*9430*/  @!P0 BRA `(.L_x_3450) ;  /* 0xfffffffc00f08947 */ /* 0x004fea000383ffff */
[----:B------:R-:W-:Y:S05]  /*9440*/  BRA `(.L_x_3469) ;  /* 0xfffffff800947947 */ /* 0x000fea000383ffff */
.L_x_3451:
[----:B--2---:R2:W3:Y:S02]  /*9450*/  SYNCS.PHASECHK.TRANS64.TRYWAIT P0, [R3+URZ], R0 ;  /* 0x00000000030075a7 */ /* 0x0044e4000800017f */
[----:B---3--:R-:W-:Y:S05]  /*9460*/  @!P0 NANOSLEEP.SYNCS 0x989680 ;  /* 0x009896800000895d */ /* 0x008fea0003900000 */
[----:B------:R-:W3:Y:S02]  /*9470*/  @!P0 SYNCS.PHASECHK.TRANS64 P0, [R3+URZ], R0 ;  /* 0x00000000030085a7 */ /* 0x000ee4000800007f */
[----:B---3--:R-:W-:Y:S05]  /*9480*/  @!P0 BRA `(.L_x_3451) ;  /* 0xfffffffc00f08947 */ /* 0x008fea000383ffff */
[----:B------:R-:W-:Y:S05]  /*9490*/  BRA `(.L_x_3470) ;  /* 0xfffffff800887947 */ /* 0x000fea000383ffff */
.L_x_3453:
[----:B--2---:R2:W3:Y:S02]  /*94a0*/  SYNCS.PHASECHK.TRANS64.TRYWAIT P0, [R5+URZ], R4 ;  /* 0x00000004050075a7 */ /* 0x0044e4000800017f */
[----:B---3--:R-:W-:Y:S05]  /*94b0*/  @!P0 NANOSLEEP.SYNCS 0x989680 ;  /* 0x009896800000895d */ /* 0x008fea0003900000 */
[----:B------:R-:W3:Y:S02]  /*94c0*/  @!P0 SYNCS.PHASECHK.TRANS64 P0, [R5+URZ], R4 ;  /* 0x00000004050085a7 */ /* 0x000ee4000800007f */
[----:B---3--:R-:W-:Y:S05]  /*94d0*/  @!P0 BRA `(.L_x_3453) ;  /* 0xfffffffc00f08947 */ /* 0x008fea000383ffff */
[----:B------:R-:W-:Y:S05]  /*94e0*/  BRA `(.L_x_3471) ;  /* 0xfffffff8008c7947 */ /* 0x000fea000383ffff */
.L_x_3472:
        /* <DEDUP_REMOVED lines=9> */
.L_x_3708:


//--------------------- .text._ZN7cutlass13device_kernelIN5flash32FlashAttnBwdPostprocessConvertdQIN4cute5tupleIJNS3_1CILi128EEES6_EEENS_10bfloat16_tEfNS_4arch4Sm90ELi256ENS3_8TiledMMAINS3_8MMA_AtomIJNS3_4SM904GMMA28MMA_64x128x16_F32BF16BF16_RSILNSE_5MajorE0ELSG_1ELNSE_7ScaleInE1ELSH_1EEEEEENS3_6LayoutINS4_IJNS5_ILi2EEENS5_ILi1EEESM_EEENS4_IJSM_NS5_ILi0EEESO_EEEEENS4_IJNS3_10UnderscoreESR_SR_EEEEELb0EEEEEvNT_6ParamsE --------------------------
	.section	.text._ZN7cutlass13device_kernelIN5flash32FlashAttnBwdPostprocessConvertdQIN4cute5tupleIJNS3_1CILi128EEES6_EEENS_10bfloat16_tEfNS_4arch4Sm90ELi256ENS3_8TiledMMAINS3_8MMA_AtomIJNS3_4SM904GMMA28MMA_64x128x16_F32BF16BF16_RSILNSE_5MajorE0ELSG_1ELNSE_7ScaleInE1ELSH_1EEEEEENS3_6LayoutINS4_IJNS5_ILi2EEENS5_ILi1EEESM_EEENS4_IJSM_NS5_ILi0EEESO_EEEEENS4_IJNS3_10UnderscoreESR_SR_EEEEELb0EEEEEvNT_6ParamsE,"ax",@progbits
	.align	128
.text._ZN7cutlass13device_kernelIN5flash32FlashAttnBwdPostprocessConvertdQIN4cute5tupleIJNS3_1CILi128EEES6_EEENS_10bfloat16_tEfNS_4arch4Sm90ELi256ENS3_8TiledMMAINS3_8MMA_AtomIJNS3_4SM904GMMA28MMA_64x128x16_F32BF16BF16_RSILNSE_5MajorE0ELSG_1ELNSE_7ScaleInE1ELSH_1EEEEEENS3_6LayoutINS4_IJNS5_ILi2EEENS5_ILi1EEESM_EEENS4_IJSM_NS5_ILi0EEESO_EEEEENS4_IJNS3_10UnderscoreESR_SR_EEEEELb0EEEEEvNT_6ParamsE:
        .type           _ZN7cutlass13device_kernelIN5flash32FlashAttnBwdPostprocessConvertdQIN4cute5tupleIJNS3_1CILi128EEES6_EEENS_10bfloat16_tEfNS_4arch4Sm90ELi256ENS3_8TiledMMAINS3_8MMA_AtomIJNS3_4SM904GMMA28MMA_64x128x16_F32BF16BF16_RSILNSE_5MajorE0ELSG_1ELNSE_7ScaleInE1ELSH_1EEEEEENS3_6LayoutINS4_IJNS5_ILi2EEENS5_ILi1EEESM_EEENS4_IJSM_NS5_ILi0EEESO_EEEEENS4_IJNS3_10UnderscoreESR_SR_EEEEELb0EEEEEvNT_6ParamsE,@function
        .size           _ZN7cutlass13device_kernelIN5flash32FlashAttnBwdPostprocessConvertdQIN4cute5tupleIJNS3_1CILi128EEES6_EEENS_10bfloat16_tEfNS_4arch4Sm90ELi256ENS3_8TiledMMAINS3_8MMA_AtomIJNS3_4SM904GMMA28MMA_64x128x16_F32BF16BF16_RSILNSE_5MajorE0ELSG_1ELNSE_7ScaleInE1ELSH_1EEEEEENS3_6LayoutINS4_IJNS5_ILi2EEENS5_ILi1EEESM_EEENS4_IJSM_NS5_ILi0EEESO_EEEEENS4_IJNS3_10UnderscoreESR_SR_EEEEELb0EEEEEvNT_6ParamsE,(.L_x_3709 - _ZN7cutlass13device_kernelIN5flash32FlashAttnBwdPostprocessConvertdQIN4cute5tupleIJNS3_1CILi128EEES6_EEENS_10bfloat16_tEfNS_4arch4Sm90ELi256ENS3_8TiledMMAINS3_8MMA_AtomIJNS3_4SM904GMMA28MMA_64x128x16_F32BF16BF16_RSILNSE_5MajorE0ELSG_1ELNSE_7ScaleInE1ELSH_1EEEEEENS3_6LayoutINS4_IJNS5_ILi2EEENS5_ILi1EEESM_EEENS4_IJSM_NS5_ILi0EEESO_EEEEENS4_IJNS3_10UnderscoreESR_SR_EEEEELb0EEEEEvNT_6ParamsE)
        .other          _ZN7cutlass13device_kernelIN5flash32FlashAttnBwdPostprocessConvertdQIN4cute5tupleIJNS3_1CILi128EEES6_EEENS_10bfloat16_tEfNS_4arch4Sm90ELi256ENS3_8TiledMMAINS3_8MMA_AtomIJNS3_4SM904GMMA28MMA_64x128x16_F32BF16BF16_RSILNSE_5MajorE0ELSG_1ELNSE_7ScaleInE1ELSH_1EEEEEENS3_6LayoutINS4_IJNS5_ILi2EEENS5_ILi1EEESM_EEENS4_IJSM_NS5_ILi0EEESO_EEEEENS4_IJNS3_10UnderscoreESR_SR_EEEEELb0EEEEEvNT_6ParamsE,@"STO_CUDA_ENTRY STV_DEFAULT"
_ZN7cutlass13device_kernelIN5flash32FlashAttnBwdPostprocessConvertdQIN4cute5tupleIJNS3_1CILi128EEES6_EEENS_10bfloat16_tEfNS_4arch4Sm90ELi256ENS3_8TiledMMAINS3_8MMA_AtomIJNS3_4SM904GMMA28MMA_64x128x16_F32BF16BF16_RSILNSE_5MajorE0ELSG_1ELNSE_7ScaleInE1ELSH_1EEEEEENS3_6LayoutINS4_IJNS5_ILi2EEENS5_ILi1EEESM_EEENS4_IJSM_NS5_ILi0EEESO_EEEEENS4_IJNS3_10UnderscoreESR_SR_EEEEELb0EEEEEvNT_6ParamsE:
[----:B------:R-:W-:Y:S08]  /*0000*/  LDC R1, c[0x0][0x28] ;  /* 0x00000a00ff017b82 */ /* 0x000ff00000000800 */
[----:B------:R-:W0:Y:S01]  /*0010*/  LDC.64 R4, c[0x0][0x278] ;  /* 0x00009e00ff047b82 */ /* 0x000e220000000a00 */
[----:B------:R-:W1:Y:S01]  /*0020*/  S2R R15, SR_CTAID.Z ;  /* 0x00000000000f7919 */ /* 0x000e620000002700 */
[----:B------:R-:W-:-:S06]  /*0030*/  ULDC.64 UR8, c[0x0][0x208] ;  /* 0x0000820000087ab9 */ /* 0x000fcc0000000a00 */
[----:B------:R-:W2:Y:S08]  /*0040*/  LDC.64 R10, c[0x0][0x270] ;  /* 0x00009c00ff0a7b82 */ /* 0x000eb00000000a00 */
[----:B------:R-:W1:Y:S01]  /*0050*/  LDC.64 R2, c[0x0][0x270] ;  /* 0x00009c00ff027b82 */ /* 0x000e620000000a00 */
[----:B0-----:R-:W-:-:S04]  /*0060*/  ISETP.NE.U32.AND P2, PT, R4, RZ, PT ;  /* 0x000000ff0400720c */ /* 0x001fc80003f45070 */
[----:B------:R-:W-:Y:S02]  /*0070*/  ISETP.NE.AND.EX P2, PT, R5, RZ, PT, P2 ;  /* 0x000000ff0500720c */ /* 0x000fe40003f45320 */
[----:B--2---:R-:W-:-:S04]  /*0080*/  ISETP.NE.U32.AND P1, PT, R10, RZ, PT ;  /* 0x000000ff0a00720c */ /* 0x004fc80003f25070 */
[----:B------:R-:W-:Y:S01]  /*0090*/  ISETP.NE.AND.EX P1, PT, R11, RZ, PT, P1 ;  /* 0x000000ff0b00720c */ /* 0x000fe20003f25310 */
[----:B------:R-:W-:Y:S01]  /*00a0*/  ULDC UR4, c[0x0][0x240] ;  /* 0x0000900000047ab9 */ /* 0x000fe20000000800 */
[----:B-1----:R-:W-:-:S05]  /*00b0*/  IMAD.WIDE R2, R15, 0x4, R2 ;  /* 0x000000040f027825 */ /* 0x002fca00078e0202 */
[----:B------:R-:W0:Y:S01]  /*00c0*/  @P2 LDC.64 R4, c[0x0][0x278] ;  /* 0x00009e00ff042b82 */ /* 0x000e220000000a00 */
[----:B------:R-:W-:-:S05]  /*00d0*/  IMAD.U32 R0, RZ, RZ, UR4 ;  /* 0x00000004ff007e24 */ /* 0x000fca000f8e00ff */
[----:B------:R1:W5:Y:S01]  /*00e0*/  @P1 LDG.E R9, desc[UR8][R2.64] ;  /* 0x0000000802091981 */ /* 0x000362000c1e1900 */
[----:B0-----:R-:W-:-:S05]  /*00f0*/  @P2 IMAD.WIDE R4, R15, 0x4, R4 ;  /* 0x000000040f042825 */ /* 0x001fca00078e0204 */
[----:B------:R1:W5:Y:S01]  /*0100*/  @P2 LDG.E R0, desc[UR8][R4.64] ;  /* 0x0000000804002981 */ /* 0x000362000c1e1900 */
[----:B------:R-:W-:Y:S01]  /*0110*/  ISETP.NE.U32.AND P0, PT, R10, RZ, PT ;  /* 0x000000ff0a00720c */ /* 0x000fe20003f05070 */
[----:B------:R-:W0:Y:S03]  /*0120*/  S2R R6, SR_CTAID.X ;  /* 0x0000000000067919 */ /* 0x000e260000002500 */
[----:B------:R-:W-:Y:S01]  /*0130*/  ISETP.NE.AND.EX P0, PT, R11, RZ, PT, P0 ;  /* 0x000000ff0b00720c */ /* 0x000fe20003f05300 */
[----:B0-----:R-:W-:Y:S01]  /*0140*/  IMAD.SHL.U32 R11, R6, 0x80, RZ ;  /* 0x00000080060b7824 */ /* 0x001fe200078e00ff */
[----:B-1----:R-:W-:Y:S11]  /*0150*/  @P2 BRA `(.L_x_3473) ;  /* 0x0000000000102947 */ /* 0x002ff60003800000 */
[----:B------:R-:W-:Y:S05]  /*0160*/  @!P1 BRA `(.L_x_3473) ;  /* 0x00000000000c9947 */ /* 0x000fea0003800000 */
[----:B------:R-:W2:Y:S04]  /*0170*/  LDG.E R5, desc[UR8][R2.64] ;  /* 0x0000000802057981 */ /* 0x000ea8000c1e1900 */
[----:B-----5:R-:W2:Y:S02]  /*0180*/  LDG.E R0, desc[UR8][R2.64+0x4] ;  /* 0x0000040802007981 */ /* 0x020ea4000c1e1900 */
[----:B--2---:R-:W-:-:S07]  /*0190*/  IADD3 R0, -R5, R0, RZ ;  /* 0x0000000005007210 */ /* 0x004fce0007ffe1ff */
.L_x_3473:
[----:B-----5:R-:W-:-:S13]  /*01a0*/  ISETP.LE.AND P2, PT, R0, R11, PT ;  /* 0x0000000b0000720c */ /* 0x020fda0003f43270 */
[----:B------:R-:W-:Y:S05]  /*01b0*/  @P0 EXIT P2 ;  /* 0x000000000000094d */ /* 0x000fea0001000000 */
[----:B------:R-:W0:Y:S01]  /*01c0*/  S2R R10, SR_CTAID.Y ;  /* 0x00000000000a7919 */ /* 0x000e220000002600 */
[C---:B------:R-:W-:Y:S01]  /*01d0*/  @P1 IMAD R2, R15.reuse, 0x80, R9 ;  /* 0x000000800f021824 */ /* 0x040fe200078e0209 */
[----:B------:R-:W1:Y:S01]  /*01e0*/  LDC.64 R18, c[0x0][0x228] ;  /* 0x00008a00ff127b82 */ /* 0x000e620000000a00 */
[----:B------:R-:W-:Y:S01]  /*01f0*/  SHF.L.U32 R13, R6, 0xe, RZ ;  /* 0x0000000e060d7819 */ /* 0x000fe200000006ff */
[----:B------:R-:W2:Y:S01]  /*0200*/  S2R R17, SR_TID.X ;  /* 0x0000000000117919 */ /* 0x000ea20000002100 */
[----:B------:R-:W-:Y:S01]  /*0210*/  SEL R8, R15, RZ, !P0 ;  /* 0x000000ff0f087207 */ /* 0x000fe20004000000 */
[----:B------:R-:W-:Y:S01]  /*0220*/  BSSY B0, `(.L_x_3474) ;  /* 0x0000031000007945 */ /* 0x000fe20003800000 */
[----:B------:R-:W-:Y:S01]  /*0230*/  @P1 SHF.R.S32.HI R3, RZ, 0x1f, R2 ;  /* 0x0000001fff031819 */ /* 0x000fe20000011402 */
[----:B------:R-:W3:Y:S02]  /*0240*/  S2R R12, SR_CgaCtaId ;  /* 0x00000000000c7919 */ /* 0x000ee40000008800 */
[----:B------:R-:W4:Y:S01]  /*0250*/  LDC.64 R20, c[0x0][0x230] ;  /* 0x00008c00ff147b82 */ /* 0x000f220000000a00 */
[----:B------:R-:W-:-:S05]  /*0260*/  @P1 LEA.HI R3, R3, R2, RZ, 0x7 ;  /* 0x0000000203031211 */ /* 0x000fca00078f38ff */
[----:B------:R-:W-:Y:S02]  /*0270*/  @P1 IMAD.SHL.U32 R3, R3, 0x80, RZ ;  /* 0x0000008003031824 */ /* 0x000fe400078e00ff */
[----:B------:R-:W5:Y:S03]  /*0280*/  LDC.64 R22, c[0x0][0x210] ;  /* 0x00008400ff167b82 */ /* 0x000f660000000a00 */
[----:B------:R-:W-:Y:S02]  /*0290*/  @P1 LOP3.LUT R5, R3, 0xffffc000, RZ, 0xc0, !PT ;  /* 0xffffc00003051812 */ /* 0x000fe400078ec0ff */
[----:B------:R-:W-:Y:S02]  /*02a0*/  CS2R R2, SRZ ;  /* 0x0000000000027805 */ /* 0x000fe4000001ff00 */
[--C-:B------:R-:W-:Y:S01]  /*02b0*/  @P1 SHF.R.S32.HI R3, RZ, 0x1f, R5.reuse ;  /* 0x0000001fff031819 */ /* 0x100fe20000011405 */
[----:B------:R-:W-:Y:S01]  /*02c0*/  @P1 IMAD.MOV.U32 R2, RZ, RZ, R5 ;  /* 0x000000ffff021224 */ /* 0x000fe200078e0005 */
[----:B------:R-:W-:-:S04]  /*02d0*/  SHF.R.S32.HI R5, RZ, 0x1f, R15 ;  /* 0x0000001fff057819 */ /* 0x000fc8000001140f */
[C---:B------:R-:W-:Y:S02]  /*02e0*/  IADD3 R2, P2, R13.reuse, R2, RZ ;  /* 0x000000020d027210 */ /* 0x040fe40007f5e0ff */
[----:B0-----:R-:W-:Y:S02]  /*02f0*/  SHF.R.S32.HI R7, RZ, 0x1f, R10 ;  /* 0x0000001fff077819 */ /* 0x001fe4000001140a */
[----:B------:R-:W-:Y:S02]  /*0300*/  LEA.HI.X.SX32 R3, R13, R3, 0x1, P2 ;  /* 0x000000030d037211 */ /* 0x000fe400010f0eff */
[----:B------:R-:W-:Y:S01]  /*0310*/  SEL R5, R5, RZ, !P0 ;  /* 0x000000ff05057207 */ /* 0x000fe20004000000 */
[-C--:B-1----:R-:W-:Y:S01]  /*0320*/  IMAD R4, R7, R18.reuse, RZ ;  /* 0x0000001207047224 */ /* 0x082fe200078e02ff */
[----:B--2---:R-:W-:Y:S01]  /*0330*/  ISETP.NE.AND P0, PT, R17, RZ, PT ;  /* 0x000000ff1100720c */ /* 0x004fe20003f05270 */
[----:B------:R-:W-:-:S04]  /*0340*/  IMAD.WIDE.U32 R2, R10, R18, R2 ;  /* 0x000000120a027225 */ /* 0x000fc800078e0002 */
[----:B------:R-:W-:Y:S02]  /*0350*/  IMAD R13, R10, R19, R4 ;  /* 0x000000130a0d7224 */ /* 0x000fe400078e0204 */
[-C--:B----4-:R-:W-:Y:S02]  /*0360*/  IMAD R4, R5, R20.reuse, RZ ;  /* 0x0000001405047224 */ /* 0x090fe400078e02ff */
[----:B------:R-:W-:Y:S02]  /*0370*/  IMAD.IADD R3, R3, 0x1, R13 ;  /* 0x0000000103037824 */ /* 0x000fe400078e020d */
[C---:B------:R-:W-:Y:S02]  /*0380*/  IMAD R13, R8.reuse, R21, R4 ;  /* 0x00000015080d7224 */ /* 0x040fe400078e0204 */
[----:B------:R-:W-:-:S05]  /*0390*/  IMAD.WIDE.U32 R2, R8, R20, R2 ;  /* 0x0000001408027225 */ /* 0x000fca00078e0002 */
[----:B------:R-:W-:Y:S02]  /*03a0*/  IADD3 R3, R3, R13, RZ ;  /* 0x0000000d03037210 */ /* 0x000fe40007ffe0ff */
[----:B-----5:R-:W-:-:S04]  /*03b0*/  LEA R22, P2, R2, R22, 0x2 ;  /* 0x0000001602167211 */ /* 0x020fc800078410ff */
[----:B------:R-:W-:Y:S01]  /*03c0*/  LEA.HI.X R3, R2, R23, R3, 0x2, P2 ;  /* 0x0000001702037211 */ /* 0x000fe200010f1403 */
[----:B---3--:R-:W-:Y:S08]  /*03d0*/  @P0 BRA `(.L_x_3475) ;  /* 0x0000000000540947 */ /* 0x008ff00003800000 */
[----:B------:R-:W0:Y:S01]  /*03e0*/  S2UR UR7, SR_CgaCtaId ;  /* 0x00000000000779c3 */ /* 0x000e220000008800 */
[----:B------:R-:W-:Y:S01]  /*03f0*/  UMOV UR6, 0x400 ;  /* 0x0000040000067882 */ /* 0x000fe20000000000 */
[----:B------:R-:W-:Y:S01]  /*0400*/  UMOV UR4, 0x1 ;  /* 0x0000000100047882 */ /* 0x000fe20000000000 */
[----:B------:R-:W-:Y:S01]  /*0410*/  IMAD.MOV.U32 R2, RZ, RZ, 0x10000 ;  /* 0x00010000ff027424 */ /* 0x000fe200078e00ff */
        /* <DEDUP_REMOVED lines=12> */
.L_x_3476:
[----:B------:R-:W-:Y:S01]  /*04e0*/  @P0 ELECT P2, URZ, PT ;  /* 0x00000000003f082f */ /* 0x000fe20003840000 */
[----:B------:R1:W-:-:S12]  /*04f0*/  UBLKCP.S.G [UR6], [UR4], UR10 ;  /* 0x00000006040073ba */ /* 0x0003d8000800020a */
[----:B------:R-:W-:Y:S02]  /*0500*/  @P2 PLOP3.LUT P0, PT, P2, PT, PT, 0x8, 0x0 ;  /* 0x000000000000281c */ /* 0x000fe4000170e170 */
[----:B------:R-:W-:-:S11]  /*0510*/  PLOP3.LUT P2, PT, PT, PT, PT, 0x8, 0x0 ;  /* 0x000000000000781c */ /* 0x000fd60003f4e170 */
[----:B-1----:R-:W-:Y:S05]  /*0520*/  @P0 BRA.U.ANY `(.L_x_3476) ;  /* 0xfffffffd00ec0947 */ /* 0x002fea000393ffff */
.L_x_3475:
[----:B------:R-:W-:Y:S05]  /*0530*/  BSYNC B0 ;  /* 0x0000000000007941 */ /* 0x000fea0003800000 */
.L_x_3474:
[----:B------:R-:W-:Y:S01]  /*0540*/  BAR.SYNC.DEFER_BLOCKING 0x0 ;  /* 0x0000000000007b1d */ /* 0x000fe20000010000 */
[----:B------:R-:W-:Y:S02]  /*0550*/  MOV R57, 0x400 ;  /* 0x0000040000397802 */ /* 0x000fe40000000f00 */
[----:B------:R-:W-:Y:S02]  /*0560*/  CS2R R78, SRZ ;  /* 0x00000000004e7805 */ /* 0x000fe4000001ff00 */
[----:B0-----:R-:W-:Y:S01]  /*0570*/  SHF.L.U32 R2, RZ, 0x1f, RZ ;  /* 0x0000001fff027819 */ /* 0x001fe200000006ff */
[--C-:B------:R-:W-:Y:S01]  /*0580*/  @P1 IMAD.MOV.U32 R78, RZ, RZ, R9.reuse ;  /* 0x000000ffff4e1224 */ /* 0x100fe200078e0009 */
[----:B------:R-:W-:Y:S02]  /*0590*/  LEA R57, R12, R57, 0x18 ;  /* 0x000000390c397211 */ /* 0x000fe400078ec0ff */
[----:B------:R-:W-:-:S07]  /*05a0*/  @P1 SHF.R.S32.HI R79, RZ, 0x1f, R9 ;  /* 0x0000001fff4f1819 */ /* 0x000fce0000011409 */
.L_x_3477:
[----:B0-----:R0:W1:Y:S02]  /*05b0*/  SYNCS.PHASECHK.TRANS64.TRYWAIT P0, [R57+URZ+0x18000], R2 ;  /* 0x01800002390075a7 */ /* 0x001064000800017f */
[----:B-1----:R-:W-:Y:S05]  /*05c0*/  @!P0 NANOSLEEP.SYNCS 0x989680 ;  /* 0x009896800000895d */ /* 0x002fea0003900000 */
[----:B------:R-:W1:Y:S02]  /*05d0*/  @!P0 SYNCS.PHASECHK.TRANS64 P0, [R57+URZ+0x18000], R2 ;  /* 0x01800002390085a7 */ /* 0x000e64000800007f */
[----:B-1----:R-:W-:Y:S05]  /*05e0*/  @!P0 BRA `(.L_x_3477) ;  /* 0xfffffffc00f08947 */ /* 0x002fea000383ffff */
[----:B0-----:R-:W-:Y:S01]  /*05f0*/  SHF.R.S32.HI R2, RZ, 0x1f, R17 ;  /* 0x0000001fff027819 */ /* 0x001fe20000011411 */
[----:B------:R-:W-:Y:S01]  /*0600*/  ULDC UR4, c[0x0][0x268] ;  /* 0x00009a0000047ab9 */ /* 0x000fe20000000800 */
[----:B------:R-:W-:Y:S01]  /*0610*/  VIADDMNMX R0, R0, -R11, 0x80, PT ;  /* 0x0000008000007446 */ /* 0x000fe2000380090b */
[----:B------:R-:W-:Y:S01]  /*0620*/  ULDC.64 UR6, c[0x0][0x258] ;  /* 0x0000960000067ab9 */ /* 0x000fe20000000a00 */
[CC--:B------:R-:W-:Y:S01]  /*0630*/  LEA.HI R3, R2.reuse, R17.reuse, RZ, 0x7 ;  /* 0x0000001102037211 */ /* 0x0c0fe200078f38ff */
[----:B------:R-:W-:Y:S01]  /*0640*/  IMAD R7, R7, UR6, RZ ;  /* 0x0000000607077c24 */ /* 0x000fe2000f8e02ff */
[----:B------:R-:W-:Y:S01]  /*0650*/  LEA.HI R9, R2, R17, RZ, 0x4 ;  /* 0x0000001102097211 */ /* 0x000fe200078f20ff */
[----:B------:R-:W-:Y:S01]  /*0660*/  BSSY B0, `(.L_x_3478) ;  /* 0x00000d1000007945 */ /* 0x000fe20003800000 */
[----:B------:R-:W-:Y:S02]  /*0670*/  LOP3.LUT R4, R3, 0xfffff80, RZ, 0xc0, !PT ;  /* 0x0fffff8003047812 */ /* 0x000fe400078ec0ff */
[----:B------:R-:W-:-:S02]  /*0680*/  SHF.R.S32.HI R25, RZ, 0x7, R3 ;  /* 0x00000007ff197819 */ /* 0x000fc40000011403 */
[-C--:B------:R-:W-:Y:S02]  /*0690*/  IADD3 R4, -R4, R17.reuse, RZ ;  /* 0x0000001104047210 */ /* 0x080fe40007ffe1ff */
[----:B------:R-:W-:Y:S02]  /*06a0*/  LOP3.LUT R3, R9, 0xfffffff0, RZ, 0xc0, !PT ;  /* 0xfffffff009037812 */ /* 0x000fe400078ec0ff */
[----:B------:R-:W-:Y:S01]  /*06b0*/  LEA.HI R2, R2, R17, RZ, 0x5 ;  /* 0x0000001102027211 */ /* 0x000fe200078f28ff */
[----:B------:R-:W-:Y:S01]  /*06c0*/  IMAD R4, R25, 0x800, R4 ;  /* 0x0000080019047824 */ /* 0x000fe200078e0204 */
[----:B------:R-:W-:Y:S01]  /*06d0*/  SHF.R.S32.HI R9, RZ, 0x4, R9 ;  /* 0x00000004ff097819 */ /* 0x000fe20000011409 */
[----:B------:R-:W-:Y:S02]  /*06e0*/  IMAD.IADD R3, R17, 0x1, -R3 ;  /* 0x0000000111037824 */ /* 0x000fe400078e0a03 */
[----:B------:R-:W-:Y:S01]  /*06f0*/  IMAD.SHL.U32 R80, R4, 0x4, RZ ;  /* 0x0000000404507824 */ /* 0x000fe200078e00ff */
[C---:B------:R-:W-:Y:S01]  /*0700*/  SHF.L.U32 R11, R9.reuse, 0x6, RZ ;  /* 0x00000006090b7819 */ /* 0x040fe200000006ff */
[----:B------:R-:W-:Y:S01]  /*0710*/  IMAD.SHL.U32 R16, R2, 0x20, RZ ;  /* 0x0000002002107824 */ /* 0x000fe200078e00ff */
[----:B------:R-:W-:Y:S01]  /*0720*/  SHF.R.S32.HI R4, RZ, 0x1f, R3 ;  /* 0x0000001fff047819 */ /* 0x000fe20000011403 */
[----:B------:R-:W-:Y:S01]  /*0730*/  IMAD.SHL.U32 R24, R9, 0x8, RZ ;  /* 0x0000000809187824 */ /* 0x000fe200078e00ff */
[----:B------:R-:W-:-:S02]  /*0740*/  LEA R80, R80, R57, 0x2 ;  /* 0x0000003950507211 */ /* 0x000fc400078e10ff */
[----:B------:R-:W-:Y:S02]  /*0750*/  LEA.HI R4, R4, R3, RZ, 0x3 ;  /* 0x0000000304047211 */ /* 0x000fe400078f18ff */
[----:B------:R-:W-:Y:S01]  /*0760*/  LOP3.LUT R23, R11, 0x1c0, RZ, 0xc0, !PT ;  /* 0x000001c00b177812 */ /* 0x000fe200078ec0ff */
[----:B------:R-:W0:Y:S01]  /*0770*/  LDS.128 R40, [R80] ;  /* 0x0000000050287984 */ /* 0x000e220000000c00 */
[----:B------:R-:W-:Y:S02]  /*0780*/  LOP3.LUT R2, R4, 0xfffffff8, RZ, 0xc0, !PT ;  /* 0xfffffff804027812 */ /* 0x000fe400078ec0ff */
[----:B------:R-:W-:Y:S01]  /*0790*/  LOP3.LUT R21, R16, 0x7ffffc00, RZ, 0xc0, !PT ;  /* 0x7ffffc0010157812 */ /* 0x000fe200078ec0ff */
[----:B------:R-:W1:Y:S01]  /*07a0*/  LDS.128 R44, [R80+0x800] ;  /* 0x00080000502c7984 */ /* 0x000e620000000c00 */
[----:B------:R-:W-:Y:S01]  /*07b0*/  SHF.R.S32.HI R26, RZ, 0x3, R4 ;  /* 0x00000003ff1a7819 */ /* 0x000fe20000011404 */
[----:B------:R-:W-:Y:S01]  /*07c0*/  IMAD.IADD R2, R3, 0x1, -R2 ;  /* 0x0000000103027824 */ /* 0x000fe200078e0a02 */
[----:B------:R-:W-:Y:S01]  /*07d0*/  SHF.R.U32.HI R29, RZ, 0x3, R23 ;  /* 0x00000003ff1d7819 */ /* 0x000fe20000011617 */
[----:B------:R-:W2:Y:S01]  /*07e0*/  LDS.128 R12, [R80+0x1000] ;  /* 0x00100000500c7984 */ /* 0x000ea20000000c00 */
[----:B------:R-:W-:Y:S01]  /*07f0*/  LEA R34, R26, R25, 0x4 ;  /* 0x000000191a227211 */ /* 0x000fe200078e20ff */
[C---:B------:R-:W-:Y:S01]  /*0800*/  IMAD.SHL.U32 R20, R2.reuse, 0x8, RZ ;  /* 0x0000000802147824 */ /* 0x040fe200078e00ff */
[----:B------:R-:W-:Y:S01]  /*0810*/  SHF.L.U32 R11, R2, 0x6, RZ ;  /* 0x00000006020b7819 */ /* 0x000fe200000006ff */
[----:B------:R-:W3:Y:S01]  /*0820*/  LDS.128 R52, [R80+0x1800] ;  /* 0x0018000050347984 */ /* 0x000ee20000000c00 */
[----:B------:R-:W-:Y:S01]  /*0830*/  IMAD R32, R26, 0x200, R21 ;  /* 0x000002001a207824 */ /* 0x000fe200078e0215 */
[----:B------:R-:W-:-:S02]  /*0840*/  R2P PR, R2, 0x6 ;  /* 0x0000000602007804 */ /* 0x000fc40000000000 */
[----:B------:R-:W4:Y:S01]  /*0850*/  LDS.128 R16, [R80+0x2000] ;  /* 0x0020000050107984 */ /* 0x000f220000000c00 */
[----:B------:R-:W-:Y:S02]  /*0860*/  LOP3.LUT R11, R11, 0x1c0, RZ, 0xc0, !PT ;  /* 0x000001c00b0b7812 */ /* 0x000fe400078ec0ff */
[----:B------:R-:W-:Y:S01]  /*0870*/  LOP3.LUT R28, R23, 0x38, R20, 0xf8, !PT ;  /* 0x00000038171c7812 */ /* 0x000fe200078ef814 */
[----:B------:R-:W-:Y:S01]  /*0880*/  LDS.128 R36, [R80+0x4800] ;  /* 0x0048000050247984 */ /* 0x000fe20000000c00 */
[----:B------:R-:W-:Y:S02]  /*0890*/  LOP3.LUT R4, R11, 0x8, R24, 0xf8, !PT ;  /* 0x000000080b047812 */ /* 0x000fe400078ef818 */
[----:B------:R-:W-:Y:S01]  /*08a0*/  SHF.R.U32.HI R11, RZ, 0x3, R11 ;  /* 0x00000003ff0b7819 */ /* 0x000fe2000001160b */
[----:B------:R-:W5:Y:S01]  /*08b0*/  LDS.128 R20, [R80+0x2800] ;  /* 0x0028000050147984 */ /* 0x000f620000000c00 */
[----:B------:R-:W-:Y:S02]  /*08c0*/  LOP3.LUT R33, R28, R29, RZ, 0x3c, !PT ;  /* 0x0000001d1c217212 */ /* 0x000fe400078e3cff */
[----:B------:R-:W-:Y:S01]  /*08d0*/  LOP3.LUT R11, R4, R11, RZ, 0x3c, !PT ;  /* 0x0000000b040b7212 */ /* 0x000fe200078e3cff */
[----:B------:R-:W5:Y:S02]  /*08e0*/  LDS.128 R24, [R80+0x3000] ;  /* 0x0030000050187984 */ /* 0x000f640000000c00 */
[----:B------:R-:W-:-:S02]  /*08f0*/  IMAD.U32 R4, R34, 0x200, R33 ;  /* 0x0000020022047824 */ /* 0x000fc400078e0021 */
[----:B------:R-:W5:Y:S01]  /*0900*/  LDS.128 R28, [R80+0x3800] ;  /* 0x00380000501c7984 */ /* 0x000f620000000c00 */
[----:B------:R-:W-:-:S03]  /*0910*/  IMAD.IADD R2, R11, 0x1, R32 ;  /* 0x000000010b027824 */ /* 0x000fc600078e0220 */
[----:B------:R-:W5:Y:S01]  /*0920*/  LDS.128 R32, [R80+0x4000] ;  /* 0x0040000050207984 */ /* 0x000f620000000c00 */
[----:B0-----:R-:W-:Y:S01]  /*0930*/  FMUL.FTZ R11, R40, UR4 ;  /* 0x00000004280b7c20 */ /* 0x001fe20008410000 */
[----:B------:R-:W-:Y:S01]  /*0940*/  FMUL.FTZ R56, R41, UR4 ;  /* 0x0000000429387c20 */ /* 0x000fe20008410000 */
[----:B------:R-:W-:Y:S01]  /*0950*/  FMUL.FTZ R58, R42, UR4 ;  /* 0x000000042a3a7c20 */ /* 0x000fe20008410000 */
[----:B------:R-:W-:Y:S01]  /*0960*/  FMUL.FTZ R61, R43, UR4 ;  /* 0x000000042b3d7c20 */ /* 0x000fe20008410000 */
[----:B-1----:R-:W-:Y:S01]  /*0970*/  FMUL.FTZ R59, R44, UR4 ;  /* 0x000000042c3b7c20 */ /* 0x002fe20008410000 */
[----:B------:R-:W-:Y:S01]  /*0980*/  FMUL.FTZ R64, R45, UR4 ;  /* 0x000000042d407c20 */ /* 0x000fe20008410000 */
[----:B------:R-:W0:Y:S01]  /*0990*/  LDS.128 R40, [R80+0x5000] ;  /* 0x0050000050287984 */ /* 0x000e220000000c00 */
[----:B------:R-:W-:Y:S01]  /*09a0*/  FMUL.FTZ R60, R46, UR4 ;  /* 0x000000042e3c7c20 */ /* 0x000fe20008410000 */
[----:B------:R-:W-:Y:S01]  /*09b0*/  FMUL.FTZ R63, R47, UR4 ;  /* 0x000000042f3f7c20 */ /* 0x000fe20008410000 */
[----:B--2---:R-:W-:Y:S01]  /*09c0*/  FMUL.FTZ R62, R12, UR4 ;  /* 0x000000040c3e7c20 */ /* 0x004fe20008410000 */
[----:B------:R-:W1:Y:S01]  /*09d0*/  LDS.128 R44, [R80+0x5800] ;  /* 0x00580000502c7984 */ /* 0x000e620000000c00 */
[----:B------:R-:W-:Y:S01]  /*09e0*/  FMUL.FTZ R67, R13, UR4 ;  /* 0x000000040d437c20 */ /* 0x000fe20008410000 */
[----:B------:R-:W-:Y:S01]  /*09f0*/  FMUL.FTZ R65, R14, UR4 ;  /* 0x000000040e417c20 */ /* 0x000fe20008410000 */
[----:B------:R-:W-:Y:S01]  /*0a00*/  FMUL.FTZ R68, R15, UR4 ;  /* 0x000000040f447c20 */ /* 0x000fe20008410000 */
[----:B------:R-:W2:Y:S01]  /*0a10*/  LDS.128 R48, [R80+0x6000] ;  /* 0x0060000050307984 */ /* 0x000ea20000000c00 */
[----:B---3--:R-:W-:Y:S01]  /*0a20*/  FMUL.FTZ R66, R52, UR4 ;  /* 0x0000000434427c20 */ /* 0x008fe20008410000 */
[----:B------:R-:W-:Y:S01]  /*0a30*/  FMUL.FTZ R71, R53, UR4 ;  /* 0x0000000435477c20 */ /* 0x000fe20008410000 */
[----:B------:R-:W-:Y:S01]  /*0a40*/  FMUL.FTZ R69, R54, UR4 ;  /* 0x0000000436457c20 */ /* 0x000fe20008410000 */
[----:B------:R-:W3:Y:S01]  /*0a50*/  LDS.128 R12, [R80+0x6800] ;  /* 0x00680000500c7984 */ /* 0x000ee20000000c00 */
[----:B------:R-:W-:Y:S01]  /*0a60*/  FMUL.FTZ R72, R55, UR4 ;  /* 0x0000000437487c20 */ /* 0x000fe20008410000 */
[----:B----4-:R-:W-:Y:S01]  /*0a70*/  FMUL.FTZ R70, R16, UR4 ;  /* 0x0000000410467c20 */ /* 0x010fe20008410000 */
[----:B------:R-:W-:Y:S01]  /*0a80*/  FMUL.FTZ R75, R17, UR4 ;  /* 0x00000004114b7c20 */ /* 0x000fe20008410000 */
[----:B------:R-:W4:Y:S01]  /*0a90*/  LDS.128 R52, [R80+0x7000] ;  /* 0x0070000050347984 */ /* 0x000f220000000c00 */
[----:B------:R-:W-:Y:S01]  /*0aa0*/  FMUL.FTZ R73, R18, UR4 ;  /* 0x0000000412497c20 */ /* 0x000fe20008410000 */
[----:B------:R-:W-:Y:S01]  /*0ab0*/  FMUL.FTZ R74, R19, UR4 ;  /* 0x00000004134a7c20 */ /* 0x000fe20008410000 */
[----:B-----5:R-:W-:Y:S01]  /*0ac0*/  FMUL.FTZ R77, R21, UR4 ;  /* 0x00000004154d7c20 */ /* 0x020fe20008410000 */
[----:B------:R-:W5:Y:S01]  /*0ad0*/  LDS.128 R16, [R80+0x7800] ;  /* 0x0078000050107984 */ /* 0x000f620000000c00 */
        /* <DEDUP_REMOVED lines=14> */
[----:B------:R-:W-:Y:S01]  /*0bc0*/  FMUL.FTZ R31, R31, UR4 ;  /* 0x000000041f1f7c20 */ /* 0x000fe20008410000 */
[----:B------:R-:W-:Y:S01]  /*0bd0*/  F2FP.BF16.F32.PACK_AB R74, R77, R20 ;  /* 0x000000144d4a723e */ /* 0x000fe200000010ff */
[----:B------:R-:W-:Y:S01]  /*0be0*/  FMUL.FTZ R29, R29, UR4 ;  /* 0x000000041d1d7c20 */ /* 0x000fe20008410000 */
[----:B------:R-:W-:Y:S01]  /*0bf0*/  F2FP.BF16.F32.PACK_AB R20, R25, R22 ;  /* 0x000000161914723e */ /* 0x000fe200000010ff */
[----:B------:R-:W-:Y:S01]  /*0c00*/  FMUL.FTZ R35, R35, UR4 ;  /* 0x0000000423237c20 */ /* 0x000fe20008410000 */
[----:B0-----:R-:W-:Y:S01]  /*0c10*/  FMUL.FTZ R36, R40, UR4 ;  /* 0x0000000428247c20 */ /* 0x001fe20008410000 */
[----:B------:R-:W-:Y:S01]  /*0c20*/  FMUL.FTZ R38, R42, UR4 ;  /* 0x000000042a267c20 */ /* 0x000fe20008410000 */
[----:B------:R-:W-:Y:S01]  /*0c30*/  F2FP.BF16.F32.PACK_AB R22, R29, R24 ;  /* 0x000000181d16723e */ /* 0x000fe200000010ff */
[----:B------:R-:W-:Y:S01]  /*0c40*/  FMUL.FTZ R37, R37, UR4 ;  /* 0x0000000425257c20 */ /* 0x000fe20008410000 */
[----:B-1----:R-:W-:Y:S01]  /*0c50*/  FMUL.FTZ R40, R44, UR4 ;  /* 0x000000042c287c20 */ /* 0x002fe20008410000 */
[----:B------:R-:W-:Y:S01]  /*0c60*/  FMUL.FTZ R42, R46, UR4 ;  /* 0x000000042e2a7c20 */ /* 0x000fe20008410000 */
[----:B------:R-:W-:Y:S01]  /*0c70*/  FMUL.FTZ R43, R43, UR4 ;  /* 0x000000042b2b7c20 */ /* 0x000fe20008410000 */
[----:B------:R-:W-:Y:S01]  /*0c80*/  FMUL.FTZ R33, R33, UR4 ;  /* 0x0000000421217c20 */ /* 0x000fe20008410000 */
[----:B--2---:R-:W-:Y:S01]  /*0c90*/  FMUL.FTZ R44, R48, UR4 ;  /* 0x00000004302c7c20 */ /* 0x004fe20008410000 */
[----:B------:R-:W-:Y:S01]  /*0ca0*/  FMUL.FTZ R46, R50, UR4 ;  /* 0x00000004322e7c20 */ /* 0x000fe20008410000 */
[----:B------:R-:W-:Y:S01]  /*0cb0*/  FMUL.FTZ R39, R39, UR4 ;  /* 0x0000000427277c20 */ /* 0x000fe20008410000 */
[----:B------:R-:W-:Y:S01]  /*0cc0*/  FMUL.FTZ R45, R45, UR4 ;  /* 0x000000042d2d7c20 */ /* 0x000fe20008410000 */
[----:B---3--:R-:W-:Y:S01]  /*0cd0*/  FMUL.FTZ R48, R12, UR4 ;  /* 0x000000040c307c20 */ /* 0x008fe20008410000 */
[----:B------:R-:W-:Y:S01]  /*0ce0*/  F2FP.BF16.F32.PACK_AB R12, R56, R11 ;  /* 0x0000000b380c723e */ /* 0x000fe200000010ff */
[----:B------:R-:W-:Y:S01]  /*0cf0*/  HFMA2.MMA R56, -RZ, RZ, 0, 1.9073486328125e-06 ;  /* 0x00000020ff387435 */ /* 0x000fe200000001ff */
[----:B------:R-:W-:Y:S01]  /*0d00*/  FMUL.FTZ R50, R14, UR4 ;  /* 0x000000040e327c20 */ /* 0x000fe20008410000 */
[----:B------:R-:W-:Y:S01]  /*0d10*/  F2FP.BF16.F32.PACK_AB R14, R64, R59 ;  /* 0x0000003b400e723e */ /* 0x000fe200000010ff */
[----:B------:R-:W-:Y:S01]  /*0d20*/  VIADD R11, R57, 0x10000 ;  /* 0x00010000390b7836 */ /* 0x000fe20000000000 */
[----:B------:R-:W-:Y:S01]  /*0d30*/  F2FP.BF16.F32.PACK_AB R64, R67, R62 ;  /* 0x0000003e4340723e */ /* 0x000fe200000010ff */
[----:B----4-:R-:W-:Y:S01]  /*0d40*/  FMUL.FTZ R85, R53, UR4 ;  /* 0x0000000435557c20 */ /* 0x010fe20008410000 */
[----:B------:R-:W-:Y:S01]  /*0d50*/  F2FP.BF16.F32.PACK_AB R67, R72, R69 ;  /* 0x000000454843723e */ /* 0x000fe200000010ff */
[----:B------:R-:W-:Y:S01]  /*0d60*/  FMUL.FTZ R53, R54, UR4 ;  /* 0x0000000436357c20 */ /* 0x000fe20008410000 */
[----:B------:R-:W-:Y:S01]  /*0d70*/  F2FP.BF16.F32.PACK_AB R72, R75, R70 ;  /* 0x000000464b48723e */ /* 0x000fe200000010ff */
[----:B------:R-:W-:Y:S01]  /*0d80*/  FMUL.FTZ R81, R13, UR4 ;  /* 0x000000040d517c20 */ /* 0x000fe20008410000 */
[----:B------:R-:W-:Y:S01]  /*0d90*/  F2FP.BF16.F32.PACK_AB R75, R76, R21 ;  /* 0x000000154c4b723e */ /* 0x000fe200000010ff */
[----:B------:R-:W-:Y:S01]  /*0da0*/  FMUL.FTZ R83, R15, UR4 ;  /* 0x000000040f537c20 */ /* 0x000fe20008410000 */
[----:B------:R-:W-:Y:S01]  /*0db0*/  F2FP.BF16.F32.PACK_AB R21, R27, R23 ;  /* 0x000000171b15723e */ /* 0x000fe200000010ff */
[----:B------:R-:W-:Y:S01]  /*0dc0*/  IMAD.MOV.U32 R27, RZ, RZ, 0x40 ;  /* 0x00000040ff1b7424 */ /* 0x000fe200078e00ff */
[----:B------:R-:W-:Y:S01]  /*0dd0*/  SEL R56, R56, 0xffffffe0, !P1 ;  /* 0xffffffe038387807 */ /* 0x000fe20004800000 */
[----:B------:R-:W-:Y:S01]  /*0de0*/  FMUL.FTZ R54, R55, UR4 ;  /* 0x0000000437367c20 */ /* 0x000fe20008410000 */
[----:B------:R-:W-:Y:S01]  /*0df0*/  LEA R25, R2, R11, 0x1 ;  /* 0x0000000b02197211 */ /* 0x000fe200078e08ff */
[----:B------:R-:W-:Y:S01]  /*0e00*/  FMUL.FTZ R41, R41, UR4 ;  /* 0x0000000429297c20 */ /* 0x000fe20008410000 */
[----:B------:R-:W-:Y:S01]  /*0e10*/  F2FP.BF16.F32.PACK_AB R23, R31, R26 ;  /* 0x0000001a1f17723e */ /* 0x000fe200000010ff */
[----:B------:R-:W-:Y:S01]  /*0e20*/  FMUL.FTZ R47, R47, UR4 ;  /* 0x000000042f2f7c20 */ /* 0x000fe20008410000 */
[----:B------:R-:W-:Y:S01]  /*0e30*/  SEL R26, R27, 0xffffffc0, !P2 ;  /* 0xffffffc01b1a7807 */ /* 0x000fe20005000000 */
[----:B------:R-:W-:-:S02]  /*0e40*/  IMAD.IADD R24, R25, 0x1, R56 ;  /* 0x0000000119187824 */ /* 0x000fc400078e0238 */
[----:B------:R-:W-:Y:S01]  /*0e50*/  FMUL.FTZ R51, R51, UR4 ;  /* 0x0000000433337c20 */ /* 0x000fe20008410000 */
[----:B------:R-:W-:Y:S01]  /*0e60*/  F2FP.BF16.F32.PACK_AB R13, R61, R58 ;  /* 0x0000003a3d0d723e */ /* 0x000fe200000010ff */
[--C-:B------:R-:W-:Y:S01]  /*0e70*/  IMAD R2, R2, 0x2, R57.reuse ;  /* 0x0000000202027824 */ /* 0x100fe200078e0239 */
[----:B------:R-:W-:Y:S01]  /*0e80*/  F2FP.BF16.F32.PACK_AB R15, R63, R60 ;  /* 0x0000003c3f0f723e */ /* 0x000fe200000010ff */
[----:B-----5:R-:W-:Y:S01]  /*0e90*/  FMUL.FTZ R55, R18, UR4 ;  /* 0x0000000412377c20 */ /* 0x020fe20008410000 */
[----:B------:R-:W-:Y:S01]  /*0ea0*/  FMUL.FTZ R49, R49, UR4 ;  /* 0x0000000431317c20 */ /* 0x000fe20008410000 */
[----:B------:R-:W-:Y:S01]  /*0eb0*/  F2FP.BF16.F32.PACK_AB R65, R68, R65 ;  /* 0x000000414441723e */ /* 0x000fe200000010ff */
[----:B------:R-:W-:Y:S01]  /*0ec0*/  IMAD.IADD R18, R24, 0x1, R26 ;  /* 0x0000000118127824 */ /* 0x000fe200078e021a */
[----:B------:R-:W-:Y:S01]  /*0ed0*/  F2FP.BF16.F32.PACK_AB R66, R71, R66 ;  /* 0x000000424742723e */ /* 0x000fe200000010ff */
[----:B------:R-:W-:Y:S01]  /*0ee0*/  FMUL.FTZ R52, R52, UR4 ;  /* 0x0000000434347c20 */ /* 0x000fe20008410000 */
[----:B------:R-:W-:Y:S01]  /*0ef0*/  IADD3 R25, R25, R26, RZ ;  /* 0x0000001a19197210 */ /* 0x000fe20007ffe0ff */
[----:B------:R-:W-:Y:S01]  /*0f00*/  FMUL.FTZ R16, R16, UR4 ;  /* 0x0000000410107c20 */ /* 0x000fe20008410000 */
[----:B------:R-:W-:Y:S01]  /*0f10*/  F2FP.BF16.F32.PACK_AB R29, R35, R30 ;  /* 0x0000001e231d723e */ /* 0x000fe200000010ff */
[----:B------:R-:W-:Y:S01]  /*0f20*/  FMUL.FTZ R17, R17, UR4 ;  /* 0x0000000411117c20 */ /* 0x000fe20008410000 */
[----:B------:R-:W-:Y:S01]  /*0f30*/  FMUL.FTZ R26, R19, UR4 ;  /* 0x00000004131a7c20 */ /* 0x000fe20008410000 */
[----:B------:R-:W-:Y:S01]  /*0f40*/  F2FP.BF16.F32.PACK_AB R30, R37, R32 ;  /* 0x00000020251e723e */ /* 0x000fe200000010ff */
[----:B------:R-:W-:Y:S01]  /*0f50*/  STSM.16.M88.4 [R2+0x10000], R12 ;  /* 0x0100000c02007844 */ /* 0x000fe20000000200 */
[----:B------:R-:W-:Y:S01]  /*0f60*/  F2FP.BF16.F32.PACK_AB R37, R43, R38 ;  /* 0x000000262b25723e */ /* 0x000fe200000010ff */
[C---:B------:R-:W-:Y:S01]  /*0f70*/  IMAD R57, R4.reuse, 0x2, R57 ;  /* 0x0000000204397824 */ /* 0x040fe200078e0239 */
[----:B------:R-:W-:Y:S01]  /*0f80*/  F2FP.BF16.F32.PACK_AB R28, R33, R28 ;  /* 0x0000001c211c723e */ /* 0x000fe200000010ff */
[----:B------:R-:W-:Y:S01]  /*0f90*/  STSM.16.M88.4 [R24], R64 ;  /* 0x0000004018007844 */ /* 0x000fe20000000200 */
[----:B------:R-:W-:Y:S01]  /*0fa0*/  F2FP.BF16.F32.PACK_AB R31, R39, R34 ;  /* 0x00000022271f723e */ /* 0x000fe200000010ff */
[----:B------:R-:W-:Y:S01]  /*0fb0*/  ULDC UR4, c[0x0][0x244] ;  /* 0x0000910000047ab9 */ /* 0x000fe20000000800 */
[----:B------:R-:W-:Y:S01]  /*0fc0*/  F2FP.BF16.F32.PACK_AB R38, R45, R40 ;  /* 0x000000282d26723e */ /* 0x000fe200000010ff */
[----:B------:R-:W-:Y:S01]  /*0fd0*/  STSM.16.M88.4 [R25], R72 ;  /* 0x0000004819007844 */ /* 0x000fe20000000200 */
[----:B------:R-:W-:Y:S01]  /*0fe0*/  F2FP.BF16.F32.PACK_AB R36, R41, R36 ;  /* 0x000000242924723e */ /* 0x000fe200000010ff */
[----:B------:R-:W-:Y:S01]  /*0ff0*/  IMAD R11, R4, 0x2, R11 ;  /* 0x00000002040b7824 */ /* 0x000fe200078e020b */
        /* <DEDUP_REMOVED lines=13> */
[----:B0-----:R-:W-:Y:S01]  /*10d0*/  IMAD R23, R10, UR7, R7 ;  /* 0x000000070a177c24 */ /* 0x001fe2000f8e0207 */
[----:B------:R-:W-:Y:S01]  /*10e0*/  SHF.L.U32 R20, R3, 0x3, RZ ;  /* 0x0000000303147819 */ /* 0x000fe200000006ff */
[C---:B------:R-:W-:Y:S01]  /*10f0*/  VIADD R3, R9.reuse, 0x10 ;  /* 0x0000001009037836 */ /* 0x040fe20000000000 */
[C---:B------:R-:W-:Y:S01]  /*1100*/  IADD3 R16, P1, R9.reuse, R78, RZ ;  /* 0x0000004e09107210 */ /* 0x040fe20007f3e0ff */
[----:B------:R2:W-:Y:S01]  /*1110*/  STSM.16.M88.4 [R18+0x4000], R52 ;  /* 0x0040003412007844 */ /* 0x0005e20000000200 */
[----:B------:R-:W-:Y:S01]  /*1120*/  BAR.SYNC.DEFER_BLOCKING 0x0 ;  /* 0x0000000000007b1d */ /* 0x000fe20000010000 */
[----:B------:R-:W-:Y:S01]  /*1130*/  ISETP.GE.AND P0, PT, R20, UR4, PT ;  /* 0x0000000414007c0c */ /* 0x000fe2000bf06270 */
[C---:B------:R-:W-:Y:S01]  /*1140*/  VIADD R7, R9.reuse, 0x20 ;  /* 0x0000002009077836 */ /* 0x040fe20000000000 */
[--C-:B------:R-:W-:Y:S02]  /*1150*/  SHF.R.S32.HI R21, RZ, 0x1f, R20.reuse ;  /* 0x0000001fff157819 */ /* 0x100fe40000011414 */
[----:B------:R-:W-:Y:S01]  /*1160*/  LEA.HI.X.SX32 R17, R9, R79, 0x1, P1 ;  /* 0x0000004f09117211 */ /* 0x000fe200008f0eff */
[----:B------:R-:W-:Y:S01]  /*1170*/  ULDC.64 UR4, c[0x0][0x260] ;  /* 0x0000980000047ab9 */ /* 0x000fe20000000a00 */
[-C--:B------:R-:W-:Y:S01]  /*1180*/  ISETP.GE.OR P6, PT, R3, R0.reuse, P0 ;  /* 0x000000000300720c */ /* 0x080fe200007c6670 */
[----:B-1----:R-:W-:Y:S01]  /*1190*/  IMAD.WIDE.U32 R2, R10, UR6, R20 ;  /* 0x000000060a027c25 */ /* 0x002fe2000f8e0014 */
[----:B------:R-:W-:-:S02]  /*11a0*/  ISETP.GE.OR P1, PT, R9, R0, P0 ;  /* 0x000000000900720c */ /* 0x000fc40000726670 */
[----:B------:R-:W-:Y:S01]  /*11b0*/  IADD3 R19, R9, 0x30, RZ ;  /* 0x0000003009137810 */ /* 0x000fe20007ffe0ff */
[----:B------:R-:W-:Y:S01]  /*11c0*/  IMAD R5, R5, UR4, RZ ;  /* 0x0000000405057c24 */ /* 0x000fe2000f8e02ff */
[----:B------:R-:W-:Y:S01]  /*11d0*/  IADD3 R3, R3, R23, RZ ;  /* 0x0000001703037210 */ /* 0x000fe20007ffe0ff */
[----:B------:R-:W-:Y:S01]  /*11e0*/  VIADD R21, R9, 0x60 ;  /* 0x0000006009157836 */ /* 0x000fe20000000000 */
[-C--:B------:R-:W-:Y:S01]  /*11f0*/  ISETP.GE.OR P5, PT, R7, R0.reuse, P0 ;  /* 0x000000000700720c */ /* 0x080fe200007a6670 */
[----:B------:R-:W-:Y:S01]  /*1200*/  VIADD R7, R9, 0x40 ;  /* 0x0000004009077836 */ /* 0x000fe20000000000 */
[-C--:B------:R-:W-:Y:S01]  /*1210*/  ISETP.GE.OR P4, PT, R19, R0.reuse, P0 ;  /* 0x000000001300720c */ /* 0x080fe20000786670 */
[C---:B------:R-:W-:Y:S01]  /*1220*/  VIADD R19, R9.reuse, 0x50 ;  /* 0x0000005009137836 */ /* 0x040fe20000000000 */
[----:B------:R-:W-:Y:S01]  /*1230*/  IADD3 R23, R9, 0x70, RZ ;  /* 0x0000007009177810 */ /* 0x000fe20007ffe0ff */
[C---:B------:R-:W-:Y:S01]  /*1240*/  IMAD R5, R8.reuse, UR5, R5 ;  /* 0x0000000508057c24 */ /* 0x040fe2000f8e0205 */
[-C--:B------:R-:W-:Y:S01]  /*1250*/  ISETP.GE.OR P3, PT, R7, R0.reuse, P0 ;  /* 0x000000000700720c */ /* 0x080fe20000766670 */
[----:B------:R-:W-:Y:S01]  /*1260*/  IMAD.WIDE.U32 R2, R8, UR4, R2 ;  /* 0x0000000408027c25 */ /* 0x000fe2000f8e0002 */
[----:B------:R-:W-:Y:S01]  /*1270*/  ISETP.GE.OR P2, PT, R19, R0, P0 ;  /* 0x000000001300720c */ /* 0x000fe20000746670 */
[----:B------:R2:W0:Y:S02]  /*1280*/  LDS.128 R12, [R57+0x13800] ;  /* 0x01380000390c7984 */ /* 0x0004240000000c00 */
[----:B------:R-:W-:-:S04]  /*1290*/  IMAD.WIDE R6, R6, 0x80, R16 ;  /* 0x0000008006067825 */ /* 0x000fc800078e0210 */
[----:B------:R-:W-:Y:S01]  /*12a0*/  IMAD.IADD R5, R3, 0x1, R5 ;  /* 0x0000000103057824 */ /* 0x000fe200078e0205 */
[----:B------:R-:W-:Y:S06]  /*12b0*/  @P1 BRA `(.L_x_3479) ;  /* 0x00000000002c1947 */ /* 0x000fec0003800000 */
[----:B------:R-:W1:Y:S01]  /*12c0*/  LDS.128 R8, [R11] ;  /* 0x000000000b087984 */ /* 0x000e620000000c00 */
[----:B------:R-:W-:Y:S01]  /*12d0*/  ULDC.64 UR4, c[0x0][0x250] ;  /* 0x0000940000047ab9 */ /* 0x000fe20000000a00 */
[----:B------:R-:W-:Y:S02]  /*12e0*/  IMAD.MOV.U32 R4, RZ, RZ, R2 ;  /* 0x000000ffff047224 */ /* 0x000fe400078e0002 */
[----:B------:R-:W-:Y:S02]  /*12f0*/  IMAD R19, R7, UR4, RZ ;  /* 0x0000000407137c24 */ /* 0x000fe4000f8e02ff */
[----:B------:R-:W-:-:S04]  /*1300*/  IMAD.WIDE.U32 R16, R6, UR4, R4 ;  /* 0x0000000406107c25 */ /* 0x000fc8000f8e0004 */
[----:B------:R-:W-:Y:S01]  /*1310*/  IMAD R19, R6, UR5, R19 ;  /* 0x0000000506137c24 */ /* 0x000fe2000f8e0213 */
[----:B------:R-:W-:Y:S02]  /*1320*/  ULDC.64 UR4, c[0x0][0x238] ;  /* 0x00008e0000047ab9 */ /* 0x000fe40000000a00 */
[----:B--2---:R-:W-:Y:S02]  /*1330*/  LEA R18, P1, R16, UR4, 0x1 ;  /* 0x0000000410127c11 */ /* 0x004fe4000f8208ff */
[----:B------:R-:W-:-:S04]  /*1340*/  IADD3 R17, R17, R19, RZ ;  /* 0x0000001311117210 */ /* 0x000fc80007ffe0ff */
[----:B------:R-:W-:-:S05]  /*1350*/  LEA.HI.X R19, R16, UR5, R17, 0x1, P1 ;  /* 0x0000000510137c11 */ /* 0x000fca00088f0c11 */
[----:B-1----:R1:W-:Y:S02]  /*1360*/  STG.E.128 desc[UR8][R18.64], R8 ;  /* 0x0000000812007986 */ /* 0x0023e4000c101d08 */
.L_x_3479:
[----:B------:R-:W-:Y:S05]  /*1370*/  BSYNC B0 ;  /* 0x0000000000007941 */ /* 0x000fea0003800000 */
.L_x_3478:
[----:B-1----:R1:W3:Y:S01]  /*1380*/  LDS.128 R8, [R57+0x10800] ;  /* 0x0108000039087984 */ /* 0x0022e20000000c00 */
[----:B------:R-:W-:Y:S01]  /*1390*/  BSSY B0, `(.L_x_3480) ;  /* 0x0000011000007945 */ /* 0x000fe20003800000 */
[-C--:B------:R-:W-:Y:S02]  /*13a0*/  ISETP.GE.OR P1, PT, R21, R0.reuse, P0 ;  /* 0x000000001500720c */ /* 0x080fe40000726670 */
[----:B------:R-:W-:Y:S01]  /*13b0*/  ISETP.GE.OR P0, PT, R23, R0, P0 ;  /* 0x000000001700720c */ /* 0x000fe20000706670 */
[----:B------:R-:W-:-:S12]  /*13c0*/  @P6 BRA `(.L_x_3481) ;  /* 0x0000000000346947 */ /* 0x000fd80003800000 */
[----:B------:R-:W-:Y:S01]  /*13d0*/  IADD3 R19, P6, R6, 0x10, RZ ;  /* 0x0000001006137810 */ /* 0x000fe20007fde0ff */
[----:B------:R-:W-:Y:S01]  /*13e0*/  ULDC.64 UR4, c[0x0][0x250] ;  /* 0x0000940000047ab9 */ /* 0x000fe20000000a00 */
[----:B------:R-:W-:Y:S01]  /*13f0*/  MOV R17, R5 ;  /* 0x0000000500117202 */ /* 0x000fe20000000f00 */
        /* <DEDUP_REMOVED lines=9> */
[----:B---3--:R4:W-:Y:S02]  /*1490*/  STG.E.128 desc[UR8][R18.64], R8 ;  /* 0x0000000812007986 */ /* 0x0089e4000c101d08 */
.L_x_3481:
[----:B------:R-:W-:Y:S05]  /*14a0*/  BSYNC B0 ;  /* 0x0000000000007941 */ /* 0x000fea0003800000 */
.L_x_3480:
[----:B---34-:R3:W4:Y:S01]  /*14b0*/  LDS.128 R8, [R57+0x11000] ;  /* 0x0110000039087984 */ /* 0x0187220000000c00 */
[----:B------:R-:W-:Y:S04]  /*14c0*/  BSSY B0, `(.L_x_3482) ;  /* 0x000000f000007945 */ /* 0x000fe80003800000 */
[----:B------:R-:W-:Y:S05]  /*14d0*/  @P5 BRA `(.L_x_3483) ;  /* 0x0000000000345947 */ /* 0x000fea0003800000 */
        /* <DEDUP_REMOVED lines=12> */
[----:B----4-:R2:W-:Y:S02]  /*15a0*/  STG.E.128 desc[UR8][R18.64], R8 ;  /* 0x0000000812007986 */ /* 0x0105e4000c101d08 */
.L_x_3483:
[----:B------:R-:W-:Y:S05]  /*15b0*/  BSYNC B0 ;  /* 0x0000000000007941 */ /* 0x000fea0003800000 */
.L_x_3482:
[----:B--2-4-:R2:W4:Y:S01]  /*15c0*/  LDS.128 R8, [R57+0x11800] ;  /* 0x0118000039087984 */ /* 0x0145220000000c00 */
[----:B------:R-:W-:Y:S04]  /*15d0*/  BSSY B0, `(.L_x_3484) ;  /* 0x000000f000007945 */ /* 0x000fe80003800000 */
[----:B------:R-:W-:Y:S05]  /*15e0*/  @P4 BRA `(.L_x_3485) ;  /* 0x0000000000344947 */ /* 0x000fea0003800000 */
[----:B------:R-:W-:Y:S01]  /*15f0*/  IADD3 R19, P4, R6, 0x30, RZ ;  /* 0x0000003006137810 */ /* 0x000fe20007f9e0ff */
[----:B------:R-:W-:Y:S01]  /*1600*/  ULDC.64 UR4, c[0x0][0x250] ;  /* 0x0000940000047ab9 */ /* 0x000fe20000000a00 */
[----:B------:R-:W-:Y:S01]  /*1610*/  MOV R17, R5 ;  /* 0x0000000500117202 */ /* 0x000fe20000000f00 */
[----:B------:R-:W-:Y:S01]  /*1620*/  IMAD.MOV.U32 R16, RZ, RZ, R2 ;  /* 0x000000ffff107224 */ /* 0x000fe200078e0002 */
[----:B------:R-:W-:-:S03]  /*1630*/  IADD3.X R0, RZ, R7, RZ, P4, !PT ;  /* 0x00000007ff007210 */ /* 0x000fc600027fe4ff */
        /* <DEDUP_REMOVED lines=8> */
.L_x_3485:
[----:B------:R-:W-:Y:S05]  /*16c0*/  BSYNC B0 ;  /* 0x0000000000007941 */ /* 0x000fea0003800000 */
.L_x_3484:
[----:B----4-:R4:W0:Y:S01]  /*16d0*/  LDS.128 R8, [R57+0x12000] ;  /* 0x0120000039087984 */ /* 0x0108220000000c00 */
        /* <DEDUP_REMOVED lines=14> */
[----:B0-----:R0:W-:Y:S02]  /*17c0*/  STG.E.128 desc[UR8][R18.64], R8 ;  /* 0x0000000812007986 */ /* 0x0011e4000c101d08 */
.L_x_3487:
[----:B------:R-:W-:Y:S05]  /*17d0*/  BSYNC B0 ;  /* 0x0000000000007941 */ /* 0x000fea0003800000 */
.L_x_3486:
[----:B0-----:R0:W0:Y:S01]  /*17e0*/  LDS.128 R8, [R57+0x12800] ;  /* 0x0128000039087984 */ /* 0x0010220000000c00 */
        /* <DEDUP_REMOVED lines=15> */
.L_x_3489:
[----:B------:R-:W-:Y:S05]  /*18e0*/  BSYNC B0 ;  /* 0x0000000000007941 */ /* 0x000fea0003800000 */
.L_x_3488:
        /* <DEDUP_REMOVED lines=16> */
.L_x_3491:
[----:B------:R-:W-:Y:S05]  /*19f0*/  BSYNC B0 ;  /* 0x0000000000007941 */ /* 0x000fea0003800000 */
.L_x_3490:
[----:B------:R-:W-:Y:S05]  /*1a00*/  @P0 EXIT ;  /* 0x000000000000094d */ /* 0x000fea0003800000 */
[----:B0-----:R-:W-:Y:S01]  /*1a10*/  IADD3 R9, P0, R6, 0x70, RZ ;  /* 0x0000007006097810 */ /* 0x001fe20007f1e0ff */
[----:B------:R-:W-:Y:S01]  /*1a20*/  ULDC.64 UR4, c[0x0][0x250] ;  /* 0x0000940000047ab9 */ /* 0x000fe20000000a00 */
[----:B------:R-:W-:Y:S02]  /*1a30*/  IMAD.MOV.U32 R3, RZ, RZ, R5 ;  /* 0x000000ffff037224 */ /* 0x000fe400078e0005 */
[----:B------:R-:W-:Y:S01]  /*1a40*/  IADD3.X R6, RZ, R7, RZ, P0, !PT ;  /* 0x00000007ff067210 */ /* 0x000fe200007fe4ff */
[----:B------:R-:W-:-:S04]  /*1a50*/  IMAD.WIDE.U32 R2, R9, UR4, R2 ;  /* 0x0000000409027c25 */ /* 0x000fc8000f8e0002 */
[----:B------:R-:W-:-:S04]  /*1a60*/  IMAD R6, R6, UR4, RZ ;  /* 0x0000000406067c24 */ /* 0x000fc8000f8e02ff */
[----:B------:R-:W-:Y:S01]  /*1a70*/  IMAD R9, R9, UR5, R6 ;  /* 0x0000000509097c24 */ /* 0x000fe2000f8e0206 */
[----:B------:R-:W-:Y:S02]  /*1a80*/  ULDC.64 UR4, c[0x0][0x238] ;  /* 0x00008e0000047ab9 */ /* 0x000fe40000000a00 */
[----:B------:R-:W-:Y:S02]  /*1a90*/  LEA R4, P0, R2, UR4, 0x1 ;  /* 0x0000000402047c11 */ /* 0x000fe4000f8008ff */
[----:B------:R-:W-:-:S04]  /*1aa0*/  IADD3 R3, R3, R9, RZ ;  /* 0x0000000903037210 */ /* 0x000fc80007ffe0ff */
[----:B------:R-:W-:-:S05]  /*1ab0*/  LEA.HI.X R5, R2, UR5, R3, 0x1, P0 ;  /* 0x0000000502057c11 */ /* 0x000fca00080f0c03 */
[----:B------:R-:W-:Y:S01]  /*1ac0*/  STG.E.128 desc[UR8][R4.64], R12 ;  /* 0x0000000c04007986 */ /* 0x000fe2000c101d08 */
[----:B------:R-:W-:Y:S05]  /*1ad0*/  EXIT ;  /* 0x000000000000794d */ /* 0x000fea0003800000 */
.L_x_3492:
        /* <DEDUP_REMOVED lines=10> */
.L_x_3709:


//--------------------- .text._ZN7cutlass13device_kernelIN5flash32FlashAttnBwdPostprocessConvertdQIN4cute5tupleIJNS3_1CILi64EEENS5_ILi128EEEEEENS_10bfloat16_tEfNS_4arch4Sm90ELi256ENS3_8TiledMMAINS3_8MMA_AtomIJNS3_4SM904GMMA27MMA_64x64x16_F32BF16BF16_SSILNSF_5MajorE0ELSH_1ELNSF_7ScaleInE1ELSI_1EEEEEENS3_6LayoutINS4_IJNS5_ILi1EEENS5_ILi2EEESM_EEENS4_IJNS5_ILi0EEESM_SP_EEEEENS4_IJNS3_10UnderscoreESS_SS_EEEEELb0EEEEEvNT_6ParamsE --------------------------
	.section	.text._ZN7cutlass13device_kernelIN5flash32FlashAttnBwdPostprocessConvertdQIN4cute5tupleIJNS3_1CILi64EEENS5_ILi128EEEEEENS_10bfloat16_tEfNS_4arch4Sm90ELi256ENS3_8TiledMMAINS3_8MMA_AtomIJNS3_4SM904GMMA27MMA_64x64x16_F32BF16BF16_SSILNSF_5MajorE0ELSH_1ELNSF_7ScaleInE1ELSI_1EEEEEENS3_6LayoutINS4_IJNS5_ILi1EEENS5_ILi2EEESM_EEENS4_IJNS5_ILi0EEESM_SP_EEEEENS4_IJNS3_10UnderscoreESS_SS_EEEEELb0EEEEEvNT_6ParamsE,"ax",@progbits
	.align	128
.text._ZN7cutlass13device_kernelIN5flash32FlashAttnBwdPostprocessConvertdQIN4cute5tupleIJNS3_1CILi64EEENS5_ILi128EEEEEENS_10bfloat16_tEfNS_4arch4Sm90ELi256ENS3_8TiledMMAINS3_8MMA_AtomIJNS3_4SM904GMMA27MMA_64x64x16_F32BF16BF16_SSILNSF_5MajorE0ELSH_1ELNSF_7ScaleInE1ELSI_1EEEEEENS3_6LayoutINS4_IJNS5_ILi1EEENS5_ILi2EEESM_EEENS4_IJNS5_ILi0EEESM_SP_EEEEENS4_IJNS3_10UnderscoreESS_SS_EEEEELb0EEEEEvNT_6ParamsE:
        .type           _ZN7cutlass13device_kernelIN5flash32FlashAttnBwdPostprocessConvertdQIN4cute5tupleIJNS3_1CILi64EEENS5_ILi128EEEEEENS_10bfloat16_tEfNS_4arch4Sm90ELi256ENS3_8TiledMMAINS3_8MMA_AtomIJNS3_4SM904GMMA27MMA_64x64x16_F32BF16BF16_SSILNSF_5MajorE0ELSH_1ELNSF_7ScaleInE1ELSI_1EEEEEENS3_6LayoutINS4_IJNS5_ILi1EEENS5_ILi2EEESM_EEENS4_IJNS5_ILi0EEESM_SP_EEEEENS4_IJNS3_10UnderscoreESS_SS_EEEEELb0EEEEEvNT_6ParamsE,@function
        .size           _ZN7cutlass13device_kernelIN5flash32FlashAttnBwdPostprocessConvertdQIN4cute5tupleIJNS3_1CILi64EEENS5_ILi128EEEEEENS_10bfloat16_tEfNS_4arch4Sm90ELi256ENS3_8TiledMMAINS3_8MMA_AtomIJNS3_4SM904GMMA27MMA_64x64x16_F32BF16BF16_SSILNSF_5MajorE0ELSH_1ELNSF_7ScaleInE1ELSI_1EEEEEENS3_6LayoutINS4_IJNS5_ILi1EEENS5_ILi2EEESM_EEENS4_IJNS5_ILi0EEESM_SP_EEEEENS4_IJNS3_10UnderscoreESS_SS_EEEEELb0EEEEEvNT_6ParamsE,(.L_x_3710 - _ZN7cutlass13device_kernelIN5flash32FlashAttnBwdPostprocessConvertdQIN4cute5tupleIJNS3_1CILi64EEENS5_ILi128EEEEEENS_10bfloat16_tEfNS_4arch4Sm90ELi256ENS3_8TiledMMAINS3_8MMA_AtomIJNS3_4SM904GMMA27MMA_64x64x16_F32BF16BF16_SSILNSF_5MajorE0ELSH_1ELNSF_7ScaleInE1ELSI_1EEEEEENS3_6LayoutINS4_IJNS5_ILi1EEENS5_ILi2EEESM_EEENS4_IJNS5_ILi0EEESM_SP_EEEEENS4_IJNS3_10UnderscoreESS_SS_EEEEELb0EEEEEvNT_6ParamsE)
        .other          _ZN7cutlass13device_kernelIN5flash32FlashAttnBwdPostprocessConvertdQIN4cute5tupleIJNS3_1CILi64EEENS5_ILi128EEEEEENS_10bfloat16_tEfNS_4arch4Sm90ELi256ENS3_8TiledMMAINS3_8MMA_AtomIJNS3_4SM904GMMA27MMA_64x64x16_F32BF16BF16_SSILNSF_5MajorE0ELSH_1ELNSF_7ScaleInE1ELSI_1EEEEEENS3_6LayoutINS4_IJNS5_ILi1EEENS5_ILi2EEESM_EEENS4_IJNS5_ILi0EEESM_SP_EEEEENS4_IJNS3_10UnderscoreESS_SS_EEEEELb0EEEEEvNT_6ParamsE,@"STO_CUDA_ENTRY STV_DEFAULT"
_ZN7cutlass13device_kernelIN5flash32FlashAttnBwdPostprocessConvertdQIN4cute5tupleIJNS3_1CILi64EEENS5_ILi128EEEEEENS_10bfloat16_tEfNS_4arch4Sm90ELi256ENS3_8TiledMMAINS3_8MMA_AtomIJNS3_4SM904GMMA27MMA_64x64x16_F32BF16BF16_SSILNSF_5MajorE0ELSH_1ELNSF_7ScaleInE1ELSI_1EEEEEENS3_6LayoutINS4_IJNS5_ILi1EEENS5_ILi2EEESM_EEENS4_IJNS5_ILi0EEESM_SP_EEEEENS4_IJNS3_10UnderscoreESS_SS_EEEEELb0EEEEEvNT_6ParamsE:
        /* <DEDUP_REMOVED lines=25> */
[----:B--2---:R-:W-:-:S07]  /*0190*/  IMAD.IADD R43, R43, 0x1, -R0 ;  /* 0x000000012b2b7824 */ /* 0x004fce00078e0a00 */
.L_x_3493:
[----:B-----5:R-:W-:-:S13]  /*01a0*/  ISETP.LE.AND P2, PT, R43, R42, PT ;  /* 0x0000002a2b00720c */ /* 0x020fda0003f43270 */
[----:B------:R-:W-:Y:S05]  /*01b0*/  @P0 EXIT P2 ;  /* 0x000000000000094d */ /* 0x000fea0001000000 */
[----:B------:R-:W0:Y:S01]  /*01c0*/  S2R R6, SR_CTAID.Y ;  /* 0x0000000000067919 */ /* 0x000e220000002600 */
[----:B------:R-:W-:Y:S01]  /*01d0*/  @P1 IMAD R0, R13, 0x40, R9 ;  /* 0x000000400d001824 */ /* 0x000fe200078e0209 */
[----:B------:R-:W1:Y:S01]  /*01e0*/  LDC.64 R14, c[0x0][0x228] ;  /* 0x00008a00ff0e7b82 */ /* 0x000e620000000a00 */
[----:B------:R-:W-:Y:S01]  /*01f0*/  CS2R R10, SRZ ;  /* 0x00000000000a7805 */ /* 0x000fe2000001ff00 */
[----:B------:R-:W-:Y:S01]  /*0200*/  IMAD.SHL.U32 R7, R3, 0x2000, RZ ;  /* 0x0000200003077824 */ /* 0x000fe200078e00ff */
[----:B------:R-:W2:Y:S01]  /*0210*/  S2R R8, SR_CgaCtaId ;  /* 0x0000000000087919 */ /* 0x000ea20000008800 */
[----:B------:R-:W-:Y:S01]  /*0220*/  @P1 SHF.R.S32.HI R5, RZ, 0x1f, R0 ;  /* 0x0000001fff051819 */ /* 0x000fe20000011400 */
[----:B------:R-:W-:Y:S01]  /*0230*/  BSSY B0, `(.L_x_3494) ;  /* 0x0000030000007945 */ /* 0x000fe20003800000 */
[----:B------:R-:W-:Y:S02]  /*0240*/  SEL R4, R13, RZ, !P0 ;  /* 0x000000ff0d047207 */ /* 0x000fe40004000000 */
[----:B------:R-:W-:Y:S01]  /*0250*/  @P1 LEA.HI R5, R5, R0, RZ, 0x6 ;  /* 0x0000000005051211 */ /* 0x000fe200078f30ff */
[----:B------:R-:W3:Y:S01]  /*0260*/  LDC.64 R16, c[0x0][0x230] ;  /* 0x00008c00ff107b82 */ /* 0x000ee20000000a00 */
[----:B------:R-:W4:Y:S02]  /*0270*/  S2R R0, SR_TID.X ;  /* 0x0000000000007919 */ /* 0x000f240000002100 */
[----:B------:R-:W-:-:S04]  /*0280*/  @P1 SHF.L.U32 R5, R5, 0x7, RZ ;  /* 0x0000000705051819 */ /* 0x000fc800000006ff */
[----:B------:R-:W-:Y:S01]  /*0290*/  @P1 LOP3.LUT R5, R5, 0xffffe000, RZ, 0xc0, !PT ;  /* 0xffffe00005051812 */ /* 0x000fe200078ec0ff */
[----:B------:R-:W5:Y:S03]  /*02a0*/  LDC.64 R18, c[0x0][0x210] ;  /* 0x00008400ff127b82 */ /* 0x000f660000000a00 */
[--C-:B------:R-:W-:Y:S01]  /*02b0*/  @P1 SHF.R.S32.HI R11, RZ, 0x1f, R5.reuse ;  /* 0x0000001fff0b1819 */ /* 0x100fe20000011405 */
[----:B------:R-:W-:-:S05]  /*02c0*/  @P1 IMAD.MOV.U32 R10, RZ, RZ, R5 ;  /* 0x000000ffff0a1224 */ /* 0x000fca00078e0005 */
[C---:B------:R-:W-:Y:S02]  /*02d0*/  IADD3 R10, P2, R7.reuse, R10, RZ ;  /* 0x0000000a070a7210 */ /* 0x040fe40007f5e0ff */
[----:B0-----:R-:W-:Y:S02]  /*02e0*/  SHF.R.S32.HI R5, RZ, 0x1f, R6 ;  /* 0x0000001fff057819 */ /* 0x001fe40000011406 */
[----:B------:R-:W-:Y:S02]  /*02f0*/  LEA.HI.X.SX32 R11, R7, R11, 0x1, P2 ;  /* 0x0000000b070b7211 */ /* 0x000fe400010f0eff */
[----:B------:R-:W-:Y:S01]  /*0300*/  SHF.R.S32.HI R7, RZ, 0x1f, R13 ;  /* 0x0000001fff077819 */ /* 0x000fe2000001140d */
[-C--:B-1----:R-:W-:Y:S02]  /*0310*/  IMAD R2, R5, R14.reuse, RZ ;  /* 0x0000000e05027224 */ /* 0x082fe400078e02ff */
[----:B------:R-:W-:Y:S01]  /*0320*/  IMAD.WIDE.U32 R10, R6, R14, R10 ;  /* 0x0000000e060a7225 */ /* 0x000fe200078e000a */
[----:B------:R-:W-:-:S03]  /*0330*/  SEL R7, R7, RZ, !P0 ;  /* 0x000000ff07077207 */ /* 0x000fc60004000000 */
[----:B------:R-:W-:Y:S01]  /*0340*/  IMAD R15, R6, R15, R2 ;  /* 0x0000000f060f7224 */ /* 0x000fe200078e0202 */
[----:B----4-:R-:W-:Y:S01]  /*0350*/  ISETP.NE.AND P0, PT, R0, RZ, PT ;  /* 0x000000ff0000720c */ /* 0x010fe20003f05270 */
[-C--:B---3--:R-:W-:Y:S02]  /*0360*/  IMAD R2, R7, R16.reuse, RZ ;  /* 0x0000001007027224 */ /* 0x088fe400078e02ff */
[----:B------:R-:W-:Y:S02]  /*0370*/  IMAD.IADD R11, R11, 0x1, R15 ;  /* 0x000000010b0b7824 */ /* 0x000fe400078e020f */
[C---:B------:R-:W-:Y:S02]  /*0380*/  IMAD R13, R4.reuse, R17, R2 ;  /* 0x00000011040d7224 */ /* 0x040fe400078e0202 */
[----:B------:R-:W-:-:S04]  /*0390*/  IMAD.WIDE.U32 R10, R4, R16, R10 ;  /* 0x00000010040a7225 */ /* 0x000fc800078e000a */
[----:B------:R-:W-:Y:S01]  /*03a0*/  IMAD.IADD R2, R11, 0x1, R13 ;  /* 0x000000010b027824 */ /* 0x000fe200078e020d */
[----:B-----5:R-:W-:-:S04]  /*03b0*/  LEA R18, P2, R10, R18, 0x2 ;  /* 0x000000120a127211 */ /* 0x020fc800078410ff */
[----:B------:R-:W-:Y:S01]  /*03c0*/  LEA.HI.X R2, R10, R19, R2, 0x2, P2 ;  /* 0x000000130a027211 */ /* 0x000fe200010f1402 */
[----:B--2---:R-:W-:Y:S08]  /*03d0*/  @P0 BRA `(.L_x_3495) ;  /* 0x0000000000540947 */ /* 0x004ff00003800000 */
[----:B------:R-:W0:Y:S01]  /*03e0*/  S2UR UR7, SR_CgaCtaId ;  /* 0x00000000000779c3 */ /* 0x000e220000008800 */
[----:B------:R-:W-:Y:S01]  /*03f0*/  UMOV UR6, 0x400 ;  /* 0x0000040000067882 */ /* 0x000fe20000000000 */
[----:B------:R-:W-:Y:S01]  /*0400*/  UMOV UR4, 0x1 ;  /* 0x0000000100047882 */ /* 0x000fe20000000000 */
[----:B------:R-:W-:Y:S01]  /*0410*/  HFMA2.MMA R10, -RZ, RZ, 0, -0.0 ;  /* 0x00008000ff0a7435 */ /* 0x000fe200000001ff */
        /* <DEDUP_REMOVED lines=12> */
.L_x_3496:
[----:B------:R-:W-:Y:S01]  /*04e0*/  @P0 ELECT P2, URZ, PT ;  /* 0x00000000003f082f */ /* 0x000fe20003840000 */
[----:B------:R1:W-:-:S12]  /*04f0*/  UBLKCP.S.G [UR6], [UR4], UR10 ;  /* 0x00000006040073ba */ /* 0x0003d8000800020a */
[----:B------:R-:W-:Y:S02]  /*0500*/  @P2 PLOP3.LUT P0, PT, P2, PT, PT, 0x8, 0x0 ;  /* 0x000000000000281c */ /* 0x000fe4000170e170 */
[----:B------:R-:W-:-:S11]  /*0510*/  PLOP3.LUT P2, PT, PT, PT, PT, 0x8, 0x0 ;  /* 0x000000000000781c */ /* 0x000fd60003f4e170 */
[----:B-1----:R-:W-:Y:S05]  /*0520*/  @P0 BRA.U.ANY `(.L_x_3496) ;  /* 0xfffffffd00ec0947 */ /* 0x002fea000393ffff */
.L_x_3495:
[----:B------:R-:W-:Y:S05]  /*0530*/  BSYNC B0 ;  /* 0x0000000000007941 */ /* 0x000fea0003800000 */
.L_x_3494:
[----:B------:R-:W-:Y:S01]  /*0540*/  BAR.SYNC.DEFER_BLOCKING 0x0 ;  /* 0x0000000000007b1d */ /* 0x000fe20000010000 */
[----:B------:R-:W-:Y:S02]  /*0550*/  MOV R41, 0x400 ;  /* 0x0000040000297802 */ /* 0x000fe40000000f00 */
[----:B------:R-:W-:Y:S02]  /*0560*/  CS2R R50, SRZ ;  /* 0x0000000000327805 */ /* 0x000fe4000001ff00 */
[----:B------:R-:W-:Y:S01]  /*0570*/  SHF.L.U32 R2, RZ, 0x1f, RZ ;  /* 0x0000001fff027819 */ /* 0x000fe200000006ff */
[--C-:B------:R-:W-:Y:S01]  /*0580*/  @P1 IMAD.MOV.U32 R50, RZ, RZ, R9.reuse ;  /* 0x000000ffff321224 */ /* 0x100fe200078e0009 */
[----:B------:R-:W-:Y:S02]  /*0590*/  LEA R41, R8, R41, 0x18 ;  /* 0x0000002908297211 */ /* 0x000fe400078ec0ff */
[----:B------:R-:W-:-:S07]  /*05a0*/  @P1 SHF.R.S32.HI R51, RZ, 0x1f, R9 ;  /* 0x0000001fff331819 */ /* 0x000fce0000011409 */
.L_x_3497:
[----:B-1----:R1:W2:Y:S02]  /*05b0*/  SYNCS.PHASECHK.TRANS64.TRYWAIT P0, [R41+URZ+0xc000], R2 ;  /* 0x00c00002290075a7 */ /* 0x0022a4000800017f */
[----:B--2---:R-:W-:Y:S05]  /*05c0*/  @!P0 NANOSLEEP.SYNCS 0x989680 ;  /* 0x009896800000895d */ /* 0x004fea0003900000 */
[----:B------:R-:W2:Y:S02]  /*05d0*/  @!P0 SYNCS.PHASECHK.TRANS64 P0, [R41+URZ+0xc000], R2 ;  /* 0x00c00002290085a7 */ /* 0x000ea4000800007f */
[----:B--2---:R-:W-:Y:S05]  /*05e0*/  @!P0 BRA `(.L_x_3497) ;  /* 0xfffffffc00f08947 */ /* 0x004fea000383ffff */
[----:B------:R-:W-:Y:S01]  /*05f0*/  SHF.R.S32.HI R9, RZ, 0x1f, R0 ;  /* 0x0000001fff097819 */ /* 0x000fe20000011400 */
[----:B------:R-:W-:Y:S01]  /*0600*/  ULDC UR4, c[0x0][0x268] ;  /* 0x00009a0000047ab9 */ /* 0x000fe20000000800 */
[----:B------:R-:W-:Y:S01]  /*0610*/  VIADDMNMX R43, R43, -R42, 0x40, PT ;  /* 0x000000402b2b7446 */ /* 0x000fe2000380092a */
[----:B------:R-:W-:Y:S01]  /*0620*/  ULDC.64 UR6, c[0x0][0x258] ;  /* 0x0000960000067ab9 */ /* 0x000fe20000000a00 */
[-C--:B-1----:R-:W-:Y:S01]  /*0630*/  LEA.HI R2, R9, R0.reuse, RZ, 0x7 ;  /* 0x0000000009027211 */ /* 0x082fe200078f38ff */
[----:B------:R-:W-:Y:S01]  /*0640*/  IMAD R5, R5, UR6, RZ ;  /* 0x0000000605057c24 */ /* 0x000fe2000f8e02ff */
[----:B------:R-:W-:Y:S01]  /*0650*/  LEA.HI R40, R9, R0, RZ, 0x4 ;  /* 0x0000000009287211 */ /* 0x000fe200078f20ff */
[----:B------:R-:W-:Y:S01]  /*0660*/  BSSY B0, `(.L_x_3498) ;  /* 0x0000092000007945 */ /* 0x000fe20003800000 */
[----:B------:R-:W-:Y:S02]  /*0670*/  LOP3.LUT R11, R2, 0xfffff80, RZ, 0xc0, !PT ;  /* 0x0fffff80020b7812 */ /* 0x000fe400078ec0ff */
[----:B------:R-:W-:-:S02]  /*0680*/  LOP3.LUT R13, R40, 0xfffffff0, RZ, 0xc0, !PT ;  /* 0xfffffff0280d7812 */ /* 0x000fc400078ec0ff */
[----:B------:R-:W-:Y:S01]  /*0690*/  SHF.R.S32.HI R2, RZ, 0x7, R2 ;  /* 0x00000007ff027819 */ /* 0x000fe20000011402 */
[C---:B------:R-:W-:Y:S01]  /*06a0*/  IMAD.IADD R11, R0.reuse, 0x1, -R11 ;  /* 0x00000001000b7824 */ /* 0x040fe200078e0a0b */
[----:B------:R-:W-:Y:S01]  /*06b0*/  LEA.HI R12, R9, R0, RZ, 0x5 ;  /* 0x00000000090c7211 */ /* 0x000fe200078f28ff */
[----:B------:R-:W-:Y:S01]  /*06c0*/  IMAD.IADD R0, R0, 0x1, -R13 ;  /* 0x0000000100007824 */ /* 0x000fe200078e0a0d */
[----:B------:R-:W-:Y:S01]  /*06d0*/  SHF.R.S32.HI R40, RZ, 0x4, R40 ;  /* 0x00000004ff287819 */ /* 0x000fe20000011428 */
[----:B------:R-:W-:Y:S01]  /*06e0*/  IMAD.SHL.U32 R28, R2, 0x1000, RZ ;  /* 0x00001000021c7824 */ /* 0x000fe200078e00ff */
[--C-:B------:R-:W-:Y:S02]  /*06f0*/  SHF.R.S32.HI R24, RZ, 0x5, R12.reuse ;  /* 0x00000005ff187819 */ /* 0x100fe4000001140c */
[----:B------:R-:W-:Y:S01]  /*0700*/  SHF.R.S32.HI R17, RZ, 0x1f, R12 ;  /* 0x0000001fff117819 */ /* 0x000fe2000001140c */
[----:B------:R-:W-:Y:S01]  /*0710*/  IMAD R8, R11, 0x4, R28 ;  /* 0x000000040b087824 */ /* 0x000fe200078e021c */
[----:B------:R-:W-:Y:S01]  /*0720*/  SHF.R.S32.HI R21, RZ, 0x1f, R0 ;  /* 0x0000001fff157819 */ /* 0x000fe20000011400 */
[C---:B------:R-:W-:Y:S01]  /*0730*/  IMAD.SHL.U32 R30, R40.reuse, 0x40, RZ ;  /* 0x00000040281e7824 */ /* 0x040fe200078e00ff */
[----:B------:R-:W-:Y:S01]  /*0740*/  LEA.HI R20, R17, R24, RZ, 0x2 ;  /* 0x0000001811147211 */ /* 0x000fe200078f10ff */
[----:B------:R-:W-:Y:S01]  /*0750*/  IMAD.SHL.U32 R49, R40, 0x8, RZ ;  /* 0x0000000828317824 */ /* 0x000fe200078e00ff */
[----:B------:R-:W-:-:S02]  /*0760*/  LEA.HI R52, R21, R0, RZ, 0x3 ;  /* 0x0000000015347211 */ /* 0x000fc400078f18ff */
[----:B------:R-:W-:Y:S02]  /*0770*/  LOP3.LUT R25, R20, 0x3ffffc, RZ, 0xc0, !PT ;  /* 0x003ffffc14197812 */ /* 0x000fe400078ec0ff */
[----:B------:R-:W-:Y:S02]  /*0780*/  LEA R53, R8, R41, 0x2 ;  /* 0x0000002908357211 */ /* 0x000fe400078e10ff */
[----:B------:R-:W-:Y:S01]  /*0790*/  LOP3.LUT R29, R52, 0xfffffff8, RZ, 0xc0, !PT ;  /* 0xfffffff8341d7812 */ /* 0x000fe200078ec0ff */
[----:B------:R-:W-:Y:S01]  /*07a0*/  IMAD.IADD R45, R24, 0x1, -R25 ;  /* 0x00000001182d7824 */ /* 0x000fe200078e0a19 */
[----:B------:R-:W-:Y:S01]  /*07b0*/  LOP3.LUT R48, R30, 0x1c0, RZ, 0xc0, !PT ;  /* 0x000001c01e307812 */ /* 0x000fe200078ec0ff */
[----:B0-----:R-:W0:Y:S01]  /*07c0*/  LDS.128 R8, [R53] ;  /* 0x0000000035087984 */ /* 0x001e220000000c00 */
[----:B------:R-:W-:Y:S01]  /*07d0*/  SHF.R.S32.HI R52, RZ, 0x3, R52 ;  /* 0x00000003ff347819 */ /* 0x000fe20000011434 */
[----:B------:R-:W-:Y:S01]  /*07e0*/  IMAD.IADD R44, R0, 0x1, -R29 ;  /* 0x00000001002c7824 */ /* 0x000fe200078e0a1d */
[----:B------:R-:W-:Y:S01]  /*07f0*/  LEA R45, R45, R28, 0xa ;  /* 0x0000001c2d2d7211 */ /* 0x000fe200078e50ff */
[----:B------:R-:W1:Y:S02]  /*0800*/  LDS.128 R12, [R53+0x800] ;  /* 0x00080000350c7984 */ /* 0x000e640000000c00 */
[----:B------:R-:W-:Y:S01]  /*0810*/  IMAD.SHL.U32 R46, R44, 0x40, RZ ;  /* 0x000000402c2e7824 */ /* 0x000fe200078e00ff */
[----:B------:R-:W-:Y:S01]  /*0820*/  LEA R45, R52, R45, 0x9 ;  /* 0x0000002d342d7211 */ /* 0x000fe200078e48ff */
[----:B------:R-:W2:Y:S01]  /*0830*/  LDS.128 R16, [R53+0x1000] ;  /* 0x0010000035107984 */ /* 0x000ea20000000c00 */
[C---:B------:R-:W-:Y:S01]  /*0840*/  IMAD.SHL.U32 R47, R44.reuse, 0x8, RZ ;  /* 0x000000082c2f7824 */ /* 0x040fe200078e00ff */
[----:B------:R-:W-:Y:S01]  /*0850*/  R2P PR, R44, 0x6 ;  /* 0x000000062c007804 */ /* 0x000fe20000000000 */
[----:B------:R-:W-:Y:S01]  /*0860*/  IMAD R2, R52, 0x8, R2 ;  /* 0x0000000834027824 */ /* 0x000fe200078e0202 */
[----:B------:R-:W3:Y:S01]  /*0870*/  LDS.128 R24, [R53+0x2000] ;  /* 0x0020000035187984 */ /* 0x000ee20000000c00 */
[----:B------:R-:W-:-:S02]  /*0880*/  LOP3.LUT R46, R46, 0x1c0, RZ, 0xc0, !PT ;  /* 0x000001c02e2e7812 */ /* 0x000fc400078ec0ff */
[----:B------:R-:W-:Y:S01]  /*0890*/  LOP3.LUT R47, R48, 0x38, R47, 0xf8, !PT ;  /* 0x00000038302f7812 */ /* 0x000fe200078ef82f */
[----:B------:R-:W4:Y:S01]  /*08a0*/  LDS.128 R28, [R53+0x2800] ;  /* 0x00280000351c7984 */ /* 0x000f220000000c00 */
[----:B------:R-:W-:Y:S02]  /*08b0*/  LOP3.LUT R49, R46, 0x8, R49, 0xf8, !PT ;  /* 0x000000082e317812 */ /* 0x000fe400078ef831 */
[----:B------:R-:W-:Y:S01]  /*08c0*/  SHF.R.U32.HI R46, RZ, 0x3, R46 ;  /* 0x00000003ff2e7819 */ /* 0x000fe2000001162e */
[----:B------:R-:W5:Y:S01]  /*08d0*/  LDS.128 R20, [R53+0x1800] ;  /* 0x0018000035147984 */ /* 0x000f620000000c00 */
[----:B------:R-:W-:Y:S02]  /*08e0*/  SHF.R.U32.HI R48, RZ, 0x3, R48 ;  /* 0x00000003ff307819 */ /* 0x000fe40000011630 */
[----:B------:R-:W-:Y:S01]  /*08f0*/  LOP3.LUT R46, R49, R46, RZ, 0x3c, !PT ;  /* 0x0000002e312e7212 */ /* 0x000fe200078e3cff */
[----:B------:R-:W5:Y:S01]  /*0900*/  LDS.128 R32, [R53+0x3000] ;  /* 0x0030000035207984 */ /* 0x000f620000000c00 */
[----:B------:R-:W-:-:S03]  /*0910*/  LOP3.LUT R47, R47, R48, RZ, 0x3c, !PT ;  /* 0x000000302f2f7212 */ /* 0x000fc600078e3cff */
[----:B------:R-:W5:Y:S01]  /*0920*/  LDS.128 R36, [R53+0x3800] ;  /* 0x0038000035247984 */ /* 0x000f620000000c00 */
[----:B------:R-:W-:Y:S02]  /*0930*/  IMAD.IADD R44, R46, 0x1, R45 ;  /* 0x000000012e2c7824 */ /* 0x000fe400078e022d */
[----:B------:R-:W-:Y:S02]  /*0940*/  IMAD.U32 R2, R2, 0x200, R47 ;  /* 0x0000020002027824 */ /* 0x000fe400078e002f */
[----:B0-----:R-:W-:Y:S01]  /*0950*/  FMUL.FTZ R45, R9, UR4 ;  /* 0x00000004092d7c20 */ /* 0x001fe20008410000 */
[----:B------:R-:W-:Y:S01]  /*0960*/  FMUL.FTZ R46, R11, UR4 ;  /* 0x000000040b2e7c20 */ /* 0x000fe20008410000 */
[----:B------:R-:W-:Y:S01]  /*0970*/  FMUL.FTZ R9, R10, UR4 ;  /* 0x000000040a097c20 */ /* 0x000fe20008410000 */
        /* <DEDUP_REMOVED lines=8> */
[----:B------:R-:W-:Y:S01]  /*0a00*/  F2FP.BF16.F32.PACK_AB R10, R13, R10 ;  /* 0x0000000a0d0a723e */ /* 0x000fe200000010ff */
[----:B---3--:R-:W-:Y:S01]  /*0a10*/  FMUL.FTZ R18, R24, UR4 ;  /* 0x0000000418127c20 */ /* 0x008fe20008410000 */
[----:B------:R-:W-:Y:S01]  /*0a20*/  FMUL.FTZ R17, R17, UR4 ;  /* 0x0000000411117c20 */ /* 0x000fe20008410000 */
[----:B------:R-:W-:Y:S01]  /*0a30*/  F2FP.BF16.F32.PACK_AB R13, R19, R14 ;  /* 0x0000000e130d723e */ /* 0x000fe200000010ff */
[----:B------:R-:W-:Y:S01]  /*0a40*/  FMUL.FTZ R25, R25, UR4 ;  /* 0x0000000419197c20 */ /* 0x000fe20008410000 */
[----:B----4-:R-:W-:Y:S01]  /*0a50*/  FMUL.FTZ R24, R30, UR4 ;  /* 0x000000041e187c20 */ /* 0x010fe20008410000 */
[----:B------:R-:W-:Y:S01]  /*0a60*/  FMUL.FTZ R31, R31, UR4 ;  /* 0x000000041f1f7c20 */ /* 0x000fe20008410000 */
[----:B------:R-:W-:Y:S01]  /*0a70*/  FMUL.FTZ R29, R29, UR4 ;  /* 0x000000041d1d7c20 */ /* 0x000fe20008410000 */
[----:B------:R-:W-:Y:S01]  /*0a80*/  F2FP.BF16.F32.PACK_AB R8, R45, R8 ;  /* 0x000000082d08723e */ /* 0x000fe200000010ff */
[----:B-----5:R-:W-:Y:S01]  /*0a90*/  FMUL.FTZ R15, R20, UR4 ;  /* 0x00000004140f7c20 */ /* 0x020fe20008410000 */
[----:B------:R-:W-:Y:S01]  /*0aa0*/  FMUL.FTZ R20, R21, UR4 ;  /* 0x0000000415147c20 */ /* 0x000fe20008410000 */
[----:B------:R-:W-:Y:S01]  /*0ab0*/  FMUL.FTZ R21, R26, UR4 ;  /* 0x000000041a157c20 */ /* 0x000fe20008410000 */
[----:B------:R-:W-:Y:S01]  /*0ac0*/  FMUL.FTZ R26, R27, UR4 ;  /* 0x000000041b1a7c20 */ /* 0x000fe20008410000 */
[----:B------:R-:W-:Y:S01]  /*0ad0*/  FMUL.FTZ R27, R32, UR4 ;  /* 0x00000004201b7c20 */ /* 0x000fe20008410000 */
[----:B------:R-:W-:Y:S01]  /*0ae0*/  F2FP.BF16.F32.PACK_AB R19, R31, R24 ;  /* 0x000000181f13723e */ /* 0x000fe200000010ff */
[----:B------:R-:W-:Y:S01]  /*0af0*/  FMUL.FTZ R32, R33, UR4 ;  /* 0x0000000421207c20 */ /* 0x000fe20008410000 */
[----:B------:R-:W-:Y:S01]  /*0b00*/  HFMA2.MMA R24, -RZ, RZ, 0, 1.9073486328125e-06 ;  /* 0x00000020ff187435 */ /* 0x000fe200000001ff */
[----:B------:R-:W-:Y:S01]  /*0b10*/  FMUL.FTZ R16, R22, UR4 ;  /* 0x0000000416107c20 */ /* 0x000fe20008410000 */
[----:B------:R-:W-:Y:S01]  /*0b20*/  FMUL.FTZ R23, R23, UR4 ;  /* 0x0000000417177c20 */ /* 0x000fe20008410000 */
[----:B------:R-:W-:Y:S01]  /*0b30*/  FMUL.FTZ R33, R38, UR4 ;  /* 0x0000000426217c20 */ /* 0x000fe20008410000 */
[----:B------:R-:W-:Y:S01]  /*0b40*/  FMUL.FTZ R38, R39, UR4 ;  /* 0x0000000427267c20 */ /* 0x000fe20008410000 */
[----:B------:R-:W-:Y:S01]  /*0b50*/  VIADD R39, R41, 0x8000 ;  /* 0x0000800029277836 */ /* 0x000fe20000000000 */
[----:B------:R-:W-:Y:S01]  /*0b60*/  F2FP.BF16.F32.PACK_AB R14, R20, R15 ;  /* 0x0000000f140e723e */ /* 0x000fe200000010ff */
[----:B------:R-:W-:Y:S01]  /*0b70*/  FMUL.FTZ R22, R28, UR4 ;  /* 0x000000041c167c20 */ /* 0x000fe20008410000 */
[----:B------:R-:W-:Y:S01]  /*0b80*/  F2FP.BF16.F32.PACK_AB R15, R23, R16 ;  /* 0x00000010170f723e */ /* 0x000fe200000010ff */
[----:B------:R-:W-:Y:S01]  /*0b90*/  IMAD R23, R44, 0x2, R39 ;  /* 0x000000022c177824 */ /* 0x000fe200078e0227 */
[----:B------:R-:W-:Y:S01]  /*0ba0*/  SEL R24, R24, 0xffffffe0, !P1 ;  /* 0xffffffe018187807 */ /* 0x000fe20004800000 */
[----:B------:R-:W-:Y:S01]  /*0bb0*/  FMUL.FTZ R28, R34, UR4 ;  /* 0x00000004221c7c20 */ /* 0x000fe20008410000 */
[----:B------:R-:W-:Y:S01]  /*0bc0*/  FMUL.FTZ R35, R35, UR4 ;  /* 0x0000000423237c20 */ /* 0x000fe20008410000 */
[----:B------:R-:W-:Y:S01]  /*0bd0*/  FMUL.FTZ R30, R36, UR4 ;  /* 0x00000004241e7c20 */ /* 0x000fe20008410000 */
[----:B------:R-:W-:Y:S01]  /*0be0*/  FMUL.FTZ R37, R37, UR4 ;  /* 0x0000000425257c20 */ /* 0x000fe20008410000 */
[C---:B------:R-:W-:Y:S01]  /*0bf0*/  VIADD R45, R23.reuse, 0x40 ;  /* 0x00000040172d7836 */ /* 0x040fe20000000000 */
[----:B------:R-:W-:Y:S01]  /*0c00*/  F2FP.BF16.F32.PACK_AB R9, R46, R9 ;  /* 0x000000092e09723e */ /* 0x000fe200000010ff */
[----:B------:R-:W-:Y:S01]  /*0c10*/  @P2 VIADD R45, R23, 0xffffffc0 ;  /* 0xffffffc0172d2836 */ /* 0x000fe20000000000 */
[----:B------:R-:W-:Y:S01]  /*0c20*/  F2FP.BF16.F32.PACK_AB R11, R48, R11 ;  /* 0x0000000b300b723e */ /* 0x000fe200000010ff */
[--C-:B------:R-:W-:Y:S01]  /*0c30*/  IMAD R44, R44, 0x2, R41.reuse ;  /* 0x000000022c2c7824 */ /* 0x100fe200078e0229 */
[----:B------:R-:W-:Y:S01]  /*0c40*/  F2FP.BF16.F32.PACK_AB R20, R32, R27 ;  /* 0x0000001b2014723e */ /* 0x000fe200000010ff */
[----:B------:R-:W-:Y:S01]  /*0c50*/  IMAD R41, R2, 0x2, R41 ;  /* 0x0000000202297824 */ /* 0x000fe200078e0229 */
[----:B------:R-:W-:Y:S01]  /*0c60*/  F2FP.BF16.F32.PACK_AB R12, R17, R12 ;  /* 0x0000000c110c723e */ /* 0x000fe200000010ff */
[----:B------:R-:W-:Y:S01]  /*0c70*/  ULDC UR4, c[0x0][0x244] ;  /* 0x0000910000047ab9 */ /* 0x000fe20000000800 */
[----:B------:R-:W-:Y:S01]  /*0c80*/  F2FP.BF16.F32.PACK_AB R16, R25, R18 ;  /* 0x000000121910723e */ /* 0x000fe200000010ff */
[----:B------:R0:W-:Y:S01]  /*0c90*/  STSM.16.M88.4 [R44+0x8000], R8 ;  /* 0x008000082c007844 */ /* 0x0001e20000000200 */
[----:B------:R-:W-:-:S02]  /*0ca0*/  IADD3 R32, R23, R24, RZ ;  /* 0x0000001817207210 */ /* 0x000fc40007ffe0ff */
[----:B------:R-:W-:Y:S02]  /*0cb0*/  F2FP.BF16.F32.PACK_AB R17, R26, R21 ;  /* 0x000000151a11723e */ /* 0x000fe400000010ff */
[----:B------:R-:W-:Y:S01]  /*0cc0*/  F2FP.BF16.F32.PACK_AB R18, R29, R22 ;  /* 0x000000161d12723e */ /* 0x000fe200000010ff */
[----:B------:R1:W-:Y:S01]  /*0cd0*/  STSM.16.M88.4 [R32], R12 ;  /* 0x0000000c20007844 */ /* 0x0003e20000000200 */
[----:B------:R-:W-:Y:S01]  /*0ce0*/  F2FP.BF16.F32.PACK_AB R23, R38, R33 ;  /* 0x000000212617723e */ /* 0x000fe200000010ff */
[----:B------:R-:W-:Y:S01]  /*0cf0*/  IMAD.IADD R33, R24, 0x1, R45 ;  /* 0x0000000118217824 */ /* 0x000fe200078e022d */
[----:B------:R-:W-:Y:S01]  /*0d00*/  F2FP.BF16.F32.PACK_AB R21, R35, R28 ;  /* 0x0000001c2315723e */ /* 0x000fe200000010ff */
[----:B------:R1:W-:Y:S01]  /*0d10*/  STSM.16.M88.4 [R45], R16 ;  /* 0x000000102d007844 */ /* 0x0003e20000000200 */
[----:B------:R-:W-:Y:S01]  /*0d20*/  F2FP.BF16.F32.PACK_AB R22, R37, R30 ;  /* 0x0000001e2516723e */ /* 0x000fe200000010ff */
[----:B------:R-:W-:Y:S01]  /*0d30*/  IMAD.SHL.U32 R30, R0, 0x8, RZ ;  /* 0x00000008001e7824 */ /* 0x000fe200078e00ff */
[----:B------:R-:W-:-:S02]  /*0d40*/  IADD3 R28, P0, R40, R50, RZ ;  /* 0x00000032281c7210 */ /* 0x000fc40007f1e0ff */
[C---:B------:R-:W-:Y:S01]  /*0d50*/  IADD3 R0, R40.reuse, 0x10, RZ ;  /* 0x0000001028007810 */ /* 0x040fe20007ffe0ff */
[----:B------:R1:W-:Y:S01]  /*0d60*/  STSM.16.M88.4 [R33], R20 ;  /* 0x0000001421007844 */ /* 0x0003e20000000200 */
[----:B------:R-:W-:Y:S01]  /*0d70*/  LEA.HI.X.SX32 R29, R40, R51, 0x1, P0 ;  /* 0x00000033281d7211 */ /* 0x000fe200000f0eff */
[----:B0-----:R-:W-:Y:S01]  /*0d80*/  IMAD R11, R6, UR7, R5 ;  /* 0x00000007060b7c24 */ /* 0x001fe2000f8e0205 */
[----:B------:R-:W-:Y:S01]  /*0d90*/  BAR.SYNC.DEFER_BLOCKING 0x0 ;  /* 0x0000000000007b1d */ /* 0x000fe20000010000 */
[----:B------:R-:W-:Y:S01]  /*0da0*/  ISETP.GE.AND P0, PT, R30, UR4, PT ;  /* 0x000000041e007c0c */ /* 0x000fe2000bf06270 */
[C---:B------:R-:W-:Y:S01]  /*0db0*/  VIADD R5, R40.reuse, 0x20 ;  /* 0x0000002028057836 */ /* 0x040fe20000000000 */
[--C-:B------:R-:W-:Y:S02]  /*0dc0*/  SHF.R.S32.HI R31, RZ, 0x1f, R30.reuse ;  /* 0x0000001fff1f7819 */ /* 0x100fe4000001141e */
[CC--:B------:R-:W-:Y:S01]  /*0dd0*/  ISETP.GE.OR P3, PT, R40.reuse, R43.reuse, P0 ;  /* 0x0000002b2800720c */ /* 0x0c0fe20000766670 */
[----:B------:R-:W-:Y:S01]  /*0de0*/  ULDC.64 UR4, c[0x0][0x260] ;  /* 0x0000980000047ab9 */ /* 0x000fe20000000a00 */
[----:B------:R-:W-:Y:S01]  /*0df0*/  VIADD R40, R40, 0x30 ;  /* 0x0000003028287836 */ /* 0x000fe20000000000 */
[-C--:B------:R-:W-:Y:S01]  /*0e00*/  ISETP.GE.OR P1, PT, R5, R43.reuse, P0 ;  /* 0x0000002b0500720c */ /* 0x080fe20000726670 */
[----:B------:R-:W-:Y:S01]  /*0e10*/  IMAD.WIDE.U32 R8, R6, UR6, R30 ;  /* 0x0000000606087c25 */ /* 0x000fe2000f8e001e */
[----:B------:R-:W-:-:S02]  /*0e20*/  ISETP.GE.OR P2, PT, R0, R43, P0 ;  /* 0x0000002b0000720c */ /* 0x000fc40000746670 */
[----:B------:R-:W-:Y:S01]  /*0e30*/  ISETP.GE.OR P0, PT, R40, R43, P0 ;  /* 0x0000002b2800720c */ /* 0x000fe20000706670 */
[----:B------:R-:W-:Y:S02]  /*0e40*/  IMAD R7, R7, UR4, RZ ;  /* 0x0000000407077c24 */ /* 0x000fe4000f8e02ff */
[----:B------:R-:W-:Y:S02]  /*0e50*/  IMAD.IADD R9, R9, 0x1, R11 ;  /* 0x0000000109097824 */ /* 0x000fe400078e020b */
[C---:B------:R-:W-:Y:S02]  /*0e60*/  IMAD R11, R4.reuse, UR5, R7 ;  /* 0x00000005040b7c24 */ /* 0x040fe4000f8e0207 */
[----:B------:R-:W-:Y:S01]  /*0e70*/  IMAD.WIDE.U32 R4, R4, UR4, R8 ;  /* 0x0000000404047c25 */ /* 0x000fe2000f8e0008 */
[----:B------:R-:W-:-:S03]  /*0e80*/  LEA R8, R2, R39, 0x1 ;  /* 0x0000002702087211 */ /* 0x000fc600078e08ff */
[----:B------:R-:W-:Y:S01]  /*0e90*/  IMAD.WIDE R6, R3, 0x40, R28 ;  /* 0x0000004003067825 */ /* 0x000fe200078e021c */
[----:B------:R1:W0:Y:S03]  /*0ea0*/  LDS.128 R24, [R41+0x9800] ;  /* 0x0098000029187984 */ /* 0x0002260000000c00 */
[----:B------:R-:W-:Y:S01]  /*0eb0*/  IMAD.IADD R3, R5, 0x1, R11 ;  /* 0x0000000105037824 */ /* 0x000fe200078e020b */
[----:B------:R-:W-:Y:S06]  /*0ec0*/  @P3 BRA `(.L_x_3499) ;  /* 0x00000000002c3947 */ /* 0x000fec0003800000 */
[----:B------:R-:W2:Y:S01]  /*0ed0*/  LDS.128 R8, [R8] ;  /* 0x0000000008087984 */ /* 0x000ea20000000c00 */
[----:B------:R-:W-:Y:S01]  /*0ee0*/  ULDC.64 UR4, c[0x0][0x250] ;  /* 0x0000940000047ab9 */ /* 0x000fe20000000a00 */
[----:B------:R-:W-:Y:S02]  /*0ef0*/  IMAD.MOV.U32 R2, RZ, RZ, R4 ;  /* 0x000000ffff027224 */ /* 0x000fe400078e0004 */
[----:B-1----:R-:W-:Y:S02]  /*0f00*/  IMAD R15, R7, UR4, RZ ;  /* 0x00000004070f7c24 */ /* 0x002fe4000f8e02ff */
[----:B------:R-:W-:-:S04]  /*0f10*/  IMAD.WIDE.U32 R12, R6, UR4, R2 ;  /* 0x00000004060c7c25 */ /* 0x000fc8000f8e0002 */
[----:B------:R-:W-:Y:S01]  /*0f20*/  IMAD R15, R6, UR5, R15 ;  /* 0x00000005060f7c24 */ /* 0x000fe2000f8e020f */
[----:B------:R-:W-:Y:S02]  /*0f30*/  ULDC.64 UR4, c[0x0][0x238] ;  /* 0x00008e0000047ab9 */ /* 0x000fe40000000a00 */
[----:B------:R-:W-:Y:S01]  /*0f40*/  LEA R14, P3, R12, UR4, 0x1 ;  /* 0x000000040c0e7c11 */ /* 0x000fe2000f8608ff */
[----:B------:R-:W-:-:S05]  /*0f50*/  IMAD.IADD R13, R13, 0x1, R15 ;  /* 0x000000010d0d7824 */ /* 0x000fca00078e020f */
[----:B------:R-:W-:-:S05]  /*0f60*/  LEA.HI.X R15, R12, UR5, R13, 0x1, P3 ;  /* 0x000000050c0f7c11 */ /* 0x000fca00098f0c0d */
[----:B--2---:R2:W-:Y:S02]  /*0f70*/  STG.E.128 desc[UR8][R14.64], R8 ;  /* 0x000000080e007986 */ /* 0x0045e4000c101d08 */
.L_x_3499:
[----:B------:R-:W-:Y:S05]  /*0f80*/  BSYNC B0 ;  /* 0x0000000000007941 */ /* 0x000fea0003800000 */
.L_x_3498:
[----:B--2---:R2:W3:Y:S01]  /*0f90*/  LDS.128 R8, [R41+0x8800] ;  /* 0x0088000029087984 */ /* 0x0044e20000000c00 */
[----:B------:R-:W-:Y:S04]  /*0fa0*/  BSSY B0, `(.L_x_3500) ;  /* 0x000000f000007945 */ /* 0x000fe80003800000 */
[----:B------:R-:W-:Y:S05]  /*0fb0*/  @P2 BRA `(.L_x_3501) ;  /* 0x0000000000342947 */ /* 0x000fea0003800000 */
[----:B-1----:R-:W-:Y:S01]  /*0fc0*/  IADD3 R15, P2, R6, 0x10, RZ ;  /* 0x00000010060f7810 */ /* 0x002fe20007f5e0ff */
        /* <DEDUP_REMOVED lines=12> */
.L_x_3501:
[----:B------:R-:W-:Y:S05]  /*1090*/  BSYNC B0 ;  /* 0x0000000000007941 */ /* 0x000fea0003800000 */
.L_x_3500:
[----:B---34-:R3:W4:Y:S01]  /*10a0*/  LDS.128 R8, [R41+0x9000] ;  /* 0x0090000029087984 */ /* 0x0187220000000c00 */
        /* <DEDUP_REMOVED lines=14> */
[----:B----4-:R1:W-:Y:S02]  /*1190*/  STG.E.128 desc[UR8][R14.64], R8 ;  /* 0x000000080e007986 */ /* 0x0103e4000c101d08 */
.L_x_3503:
[----:B------:R-:W-:Y:S05]  /*11a0*/  BSYNC B0 ;  /* 0x0000000000007941 */ /* 0x000fea0003800000 */
.L_x_3502:
[----:B------:R-:W-:Y:S05]  /*11b0*/  @P0 EXIT ;  /* 0x000000000000094d */ /* 0x000fea0003800000 */
[----:B------:R-:W-:Y:S01]  /*11c0*/  IADD3 R5, P0, R6, 0x30, RZ ;  /* 0x0000003006057810 */ /* 0x000fe20007f1e0ff */
[----:B------:R-:W-:Y:S01]  /*11d0*/  ULDC.64 UR4, c[0x0][0x250] ;  /* 0x0000940000047ab9 */ /* 0x000fe20000000a00 */
[----:B------:R-:W-:Y:S02]  /*11e0*/  IMAD.MOV.U32 R2, RZ, RZ, R4 ;  /* 0x000000ffff027224 */ /* 0x000fe400078e0004 */
[----:B------:R-:W-:Y:S02]  /*11f0*/  IADD3.X R6, RZ, R7, RZ, P0, !PT ;  /* 0x00000007ff067210 */ /* 0x000fe400007fe4ff */
[----:B------:R-:W-:-:S04]  /*1200*/  IMAD.WIDE.U32 R2, R5, UR4, R2 ;  /* 0x0000000405027c25 */ /* 0x000fc8000f8e0002 */
[----:B------:R-:W-:-:S04]  /*1210*/  IMAD R6, R6, UR4, RZ ;  /* 0x0000000406067c24 */ /* 0x000fc8000f8e02ff */
[----:B------:R-:W-:Y:S01]  /*1220*/  IMAD R5, R5, UR5, R6 ;  /* 0x0000000505057c24 */ /* 0x000fe2000f8e0206 */
[----:B------:R-:W-:Y:S02]  /*1230*/  ULDC.64 UR4, c[0x0][0x238] ;  /* 0x00008e0000047ab9 */ /* 0x000fe40000000a00 */
[----:B------:R-:W-:Y:S01]  /*1240*/  LEA R4, P0, R2, UR4, 0x1 ;  /* 0x0000000402047c11 */ /* 0x000fe2000f8008ff */
[----:B------:R-:W-:-:S05]  /*1250*/  IMAD.IADD R3, R3, 0x1, R5 ;  /* 0x0000000103037824 */ /* 0x000fca00078e0205 */
[----:B------:R-:W-:-:S05]  /*1260*/  LEA.HI.X R5, R2, UR5, R3, 0x1, P0 ;  /* 0x0000000502057c11 */ /* 0x000fca00080f0c03 */
[----:B0-----:R-:W-:Y:S01]  /*1270*/  STG.E.128 desc[UR8][R4.64], R24 ;  /* 0x0000001804007986 */ /* 0x001fe2000c101d08 */
[----:B------:R-:W-:Y:S05]  /*1280*/  EXIT ;  /* 0x000000000000794d */ /* 0x000fea0003800000 */
.L_x_3504:
        /* <DEDUP_REMOVED lines=15> */
.L_x_3710:


//--------------------- .text._ZN7cutlass13device_kernelIN5flash11enable_sm90INS1_16FlashAttnBwdSm90INS1_25CollectiveMainloopBwdSm90ILi2ELi2ELi2EN4cute5tupleIJNS5_1CILi1EEES8_S8_EEENS6_IJNS7_ILi64EEENS7_ILi128EEESB_EEENS_10bfloat16_tEfNS_4arch4Sm90ELb1ELb0ELb0ELb1ELb1ELb1ELb0ELb0ELi2ELi1ELi2ELi1ELb0EEENS1_24CollectiveEpilogueBwdGQAISC_fSF_Li256ELb1ELb1EEENS1_25SingleTileBwdLPTSchedulerILb1ELi128ELb1EEEEEEEEEvNT_6ParamsE --------------------------
	.section	.text._ZN7cutlass13device_kernelIN5flash11enable_sm90INS1_16FlashAttnBwdSm90INS1_25CollectiveMainloopBwdSm90ILi2ELi2ELi2EN4cute5tupleIJNS5_1CILi1EEES8_S8_EEENS6_IJNS7_ILi64EEENS7_ILi128EEESB_EEENS_10bfloat16_tEfNS_4arch4Sm90ELb1ELb0ELb0ELb1ELb1ELb1ELb0ELb0ELi2ELi1ELi2ELi1ELb0EEENS1_24CollectiveEpilogueBwdGQAISC_fSF_Li256ELb1ELb1EEENS1_25SingleTileBwdLPTSchedulerILb1ELi128ELb1EEEEEEEEEvNT_6ParamsE,"ax",@progbits
	.align	128
.text._ZN7cutlass13device_kernelIN5flash11enable_sm90INS1_16FlashAttnBwdSm90INS1_25CollectiveMainloopBwdSm90ILi2ELi2ELi2EN4cute5tupleIJNS5_1CILi1EEES8_S8_EEENS6_IJNS7_ILi64EEENS7_ILi128EEESB_EEENS_10bfloat16_tEfNS_4arch4Sm90ELb1ELb0ELb0ELb1ELb1ELb1ELb0ELb0ELi2ELi1ELi2ELi1ELb0EEENS1_24CollectiveEpilogueBwdGQAISC_fSF_Li256ELb1ELb1EEENS1_25SingleTileBwdLPTSchedulerILb1ELi128ELb1EEEEEEEEEvNT_6ParamsE:
        .type           _ZN7cutlass13device_kernelIN5flash11enable_sm90INS1_16FlashAttnBwdSm90INS1_25CollectiveMainloopBwdSm90ILi2ELi2ELi2EN4cute5tupleIJNS5_1CILi1EEES8_S8_EEENS6_IJNS7_ILi64EEENS7_ILi128EEESB_EEENS_10bfloat16_tEfNS_4arch4Sm90ELb1ELb0ELb0ELb1ELb1ELb1ELb0ELb0ELi2ELi1ELi2ELi1ELb0EEENS1_24CollectiveEpilogueBwdGQAISC_fSF_Li256ELb1ELb1EEENS1_25SingleTileBwdLPTSchedulerILb1ELi128ELb1EEEEEEEEEvNT_6ParamsE,@function
        .size           _ZN7cutlass13device_kernelIN5flash11enable_sm90INS1_16FlashAttnBwdSm90INS1_25CollectiveMainloopBwdSm90ILi2ELi2ELi2EN4cute5tupleIJNS5_1CILi1EEES8_S8_EEENS6_IJNS7_ILi64EEENS7_ILi128EEESB_EEENS_10bfloat16_tEfNS_4arch4Sm90ELb1ELb0ELb0ELb1ELb1ELb1ELb0ELb0ELi2ELi1ELi2ELi1ELb0EEENS1_24CollectiveEpilogueBwdGQAISC_fSF_Li256ELb1ELb1EEENS1_25SingleTileBwdLPTSchedulerILb1ELi128ELb1EEEEEEEEEvNT_6ParamsE,(.L_x_3711 - _ZN7cutlass13device_kernelIN5flash11enable_sm90INS1_16FlashAttnBwdSm90INS1_25CollectiveMainloopBwdSm90ILi2ELi2ELi2EN4cute5tupleIJNS5_1CILi1EEES8_S8_EEENS6_IJNS7_ILi64EEENS7_ILi128EEESB_EEENS_10bfloat16_tEfNS_4arch4Sm90ELb1ELb0ELb0ELb1ELb1ELb1ELb0ELb0ELi2ELi1ELi2ELi1ELb0EEENS1_24CollectiveEpilogueBwdGQAISC_fSF_Li256ELb1ELb1EEENS1_25SingleTileBwdLPTSchedulerILb1ELi128ELb1EEEEEEEEEvNT_6ParamsE)
        .other          _ZN7cutlass13device_kernelIN5flash11enable_sm90INS1_16FlashAttnBwdSm90INS1_25CollectiveMainloopBwdSm90ILi2ELi2ELi2EN4cute5tupleIJNS5_1CILi1EEES8_S8_EEENS6_IJNS7_ILi64EEENS7_ILi128EEESB_EEENS_10bfloat16_tEfNS_4arch4Sm90ELb1ELb0ELb0ELb1ELb1ELb1ELb0ELb0ELi2ELi1ELi2ELi1ELb0EEENS1_24CollectiveEpilogueBwdGQAISC_fSF_Li256ELb1ELb1EEENS1_25SingleTileBwdLPTSchedulerILb1ELi128ELb1EEEEEEEEEvNT_6ParamsE,@"STO_CUDA_ENTRY STV_DEFAULT"
_ZN7cutlass13device_kernelIN5flash11enable_sm90INS1_16FlashAttnBwdSm90INS1_25CollectiveMainloopBwdSm90ILi2ELi2ELi2EN4cute5tupleIJNS5_1CILi1EEES8_S8_EEENS6_IJNS7_ILi64EEENS7_ILi128EEESB_EEENS_10bfloat16_tEfNS_4arch4Sm90ELb1ELb0ELb0ELb1ELb1ELb1ELb0ELb0ELi2ELi1ELi2ELi1ELb0EEENS1_24CollectiveEpilogueBwdGQAISC_fSF_Li256ELb1ELb1EEENS1_25SingleTileBwdLPTSchedulerILb1ELi128ELb1EEEEEEEEEvNT_6ParamsE:
        /* <DEDUP_REMOVED lines=24> */
.L_x_3506:
[----:B------:R-:W-:Y:S05]  /*0180*/  BSYNC B0 ;  /* 0x0000000000007941 */ /* 0x000fea0003800000 */
.L_x_3505:
        /* <DEDUP_REMOVED lines=37> */
.L_x_3507:
        /* <DEDUP_REMOVED lines=22> */
.L_x_3508:
[----:B------:R-:W-:Y:S01]  /*0540*/  PLOP3.LUT P0, PT, PT, PT, UP0, 0x80, 0x0 ;  /* 0x000000000000781c */ /* 0x000fe20003f0f008 */
[----:B------:R-:W-:Y:S01]  /*0550*/  NOP ;  /* 0x0000000000007918 */ /* 0x000fe20000000000 */
[----:B------:R-:W-:Y:S01]  /*0560*/  ULDC.64 UR46, c[0x0][0x208] ;  /* 0x00008200002e7ab9 */ /* 0x000fe20000000a00 */
[----:B------:R-:W-:Y:S01]  /*0570*/  BSSY B6, `(.L_x_3509) ;  /* 0x0000980000067945 */ /* 0x000fe20003800000 */
[----:B-12-4-:R-:W-:Y:S09]  /*0580*/  BAR.SYNC.DEFER_BLOCKING 0x0 ;  /* 0x0000000000007b1d */ /* 0x016ff20000010000 */
[----:B------:R-:W-:Y:S05]  /*0590*/  @!P0 BRA `(.L_x_3510) ;  /* 0x0000004c00fc8947 */ /* 0x000fea0003800000 */
.L_x_3511:
        /* <DEDUP_REMOVED lines=32> */
.L_x_3512:
[----:B------:R-:W-:Y:S01]  /*07a0*/  ULDC UR8, c[0x0][0x8cc] ;  /* 0x0002330000087ab9 */ /* 0x000fe20000000800 */
[----:B------:R-:W-:Y:S01]  /*07b0*/  UMOV UR7, UR9 ;  /* 0x0000000900077c82 */ /* 0x000fe20008000000 */
[----:B------:R-:W-:-:S11]  /*07c0*/  UISETP.NE.AND UP0, UPT, UR8, 0x1, UPT ;  /* 0x000000010800788c */ /* 0x000fd6000bf05270 */
[----:B------:R-:W-:Y:S02]  /*07d0*/  @UP0 ULDC.64 UR10, c[0x0][0x8d0] ;  /* 0x00023400000a0ab9 */ /* 0x000fe40000000a00 */
[----:B------:R-:W-:-:S04]  /*07e0*/  UIMAD.WIDE.U32 UR4, UR9, UR10, URZ ;  /* 0x0000000a090472a5 */ /* 0x000fc8000f8e003f */
[----:B------:R-:W-:-:S04]  /*07f0*/  @UP0 USHF.R.U32.HI UR7, URZ, UR11, UR5 ;  /* 0x0000000b3f070299 */ /* 0x000fc80008011605 */
[----:B------:R-:W-:-:S12]  /*0800*/  UIMAD UR4, UR7, UR8, URZ ;  /* 0x00000008070472a4 */ /* 0x000fd8000f8e023f */
.L_x_3513:
        /* <DEDUP_REMOVED lines=23> */
.L_x_3514:
        /* <DEDUP_REMOVED lines=14> */
.L_x_3516:
[----:B------:R-:W-:-:S05]  /*0a60*/  ULDC UR4, c[0x0][0x8f4] ;  /* 0x00023d0000047ab9 */ /* 0x000fca0000000800 */
.L_x_3515:
        /* <DEDUP_REMOVED lines=22> */
.L_x_3518:
        /* <DEDUP_REMOVED lines=14> */
.L_x_3519:
        /* <DEDUP_REMOVED lines=11> */
.L_x_3520:
        /* <DEDUP_REMOVED lines=13> */
.L_x_3521:
        /* <DEDUP_REMOVED lines=101> */
.L_x_3524:
        /* <DEDUP_REMOVED lines=15> */
.L_x_3523:
        /* <DEDUP_REMOVED lines=22> */
.L_x_3526:
        /* <DEDUP_REMOVED lines=15> */
.L_x_3525:
        /* <DEDUP_REMOVED lines=8> */
.L_x_3642:
        /* <DEDUP_REMOVED lines=15> */
.L_x_3528:
        /* <DEDUP_REMOVED lines=102> */
.L_x_3540:
[----:B------:R-:W-:-:S13]  /*1f90*/  ISETP.NE.AND P0, PT, R231, 0x3, PT ;  /* 0x00000003e700780c */ /* 0x000fda0003f05270 */
[----:B------:R-:W-:Y:S05]  /*1fa0*/  @!P0 BRA `(.L_x_3530) ;  /* 0x0000000000048947 */ /* 0x000fea0003800000 */
[----:B------:R-:W-:Y:S01]  /*1fb0*/  BPT.TRAP 0x1 ;  /* 0x000000040000795c */ /* 0x000fe20000300000 */
.L_x_3530:
[----:B------:R-:W-:Y:S01]  /*1fc0*/  IMAD R0, R3, 0x8, R228 ;  /* 0x0000000803007824 */ /* 0x000fe200078e02e4 */
[----:B------:R-:W-:-:S04]  /*1fd0*/  SHF.L.U32 R9, R4, 0x1f, RZ ;  /* 0x0000001f04097819 */ /* 0x000fc800000006ff */
[----:B------:R2:W3:Y:S01]  /*1fe0*/  SYNCS.PHASECHK.TRANS64.TRYWAIT P1, [R0+URZ+0x30810], R9 ;  /* 0x03081009000075a7 */ /* 0x0004e2000802017f */
[----:B------:R-:W-:Y:S05]  /*1ff0*/  @!P0 BRA `(.L_x_3531) ;  /* 0x0000000000048947 */ /* 0x000fea0003800000 */
[----:B------:R-:W-:Y:S01]  /*2000*/  BPT.TRAP 0x1 ;  /* 0x000000040000795c */ /* 0x000fe20000300000 */
.L_x_3531:
[----:B---3--:R-:W-:Y:S05]  /*2010*/  @P1 BRA `(.L_x_3532) ;  /* 0x0000000000081947 */ /* 0x008fea0003800000 */
[----:B------:R-:W3:Y:S02]  /*2020*/  SYNCS.PHASECHK.TRANS64.TRYWAIT P1, [R0+URZ+0x30810], R9 ;  /* 0x03081009000075a7 */ /* 0x000ee4000802017f */
[----:B---3--:R-:W-:Y:S05]  /*2030*/  @!P1 BRA `(.L_x_3533) ;  /* 0x0000007c00849947 */ /* 0x008fea0003800000 */
.L_x_3532:
        /* <DEDUP_REMOVED lines=81> */
.L_x_3534:
[----:B------:R1:W1:Y:S01]  /*2550*/  SYNCS.PHASECHK.TRANS64.TRYWAIT P1, [R0+URZ+0x30830], R9 ;  /* 0x03083009000075a7 */ /* 0x000262000802017f */
[----:B------:R-:W-:Y:S05]  /*2560*/  @!P0 BRA `(.L_x_3535) ;  /* 0x0000000000048947 */ /* 0x000fea0003800000 */
[----:B------:R-:W-:Y:S01]  /*2570*/  BPT.TRAP 0x1 ;  /* 0x000000040000795c */ /* 0x000fe20000300000 */
.L_x_3535:
[----:B------:R-:W-:-:S05]  /*2580*/  VIADD R6, R228, 0x20000 ;  /* 0x00020000e4067836 */ /* 0x000fca0000000000 */
[----:B------:R-:W-:-:S04]  /*2590*/  SHF.R.U32.HI R6, RZ, 0x4, R6 ;  /* 0x00000004ff067819 */ /* 0x000fc80000011606 */
[----:B------:R-:W-:-:S04]  /*25a0*/  LOP3.LUT R225, R6, 0x3fff, RZ, 0xc0, !PT ;  /* 0x00003fff06e17812 */ /* 0x000fc800078ec0ff */
[----:B------:R-:W-:Y:S01]  /*25b0*/  LOP3.LUT R6, R225, 0x10000, RZ, 0xfc, !PT ;  /* 0x00010000e1067812 */ /* 0x000fe200078efcff */
[----:B-1----:R-:W-:Y:S06]  /*25c0*/  @P1 BRA `(.L_x_3536) ;  /* 0x0000000000081947 */ /* 0x002fec0003800000 */
[----:B------:R-:W1:Y:S02]  /*25d0*/  SYNCS.PHASECHK.TRANS64.TRYWAIT P1, [R0+URZ+0x30830], R9 ;  /* 0x03083009000075a7 */ /* 0x000e64000802017f */
[----:B-1----:R-:W-:Y:S05]  /*25e0*/  @!P1 BRA `(.L_x_3537) ;  /* 0x00000078002c9947 */ /* 0x002fea0003800000 */
.L_x_3536:
        /* <DEDUP_REMOVED lines=406> */
.L_x_3538:
        /* <DEDUP_REMOVED lines=49> */
.L_x_3539:
        /* <DEDUP_REMOVED lines=78> */
.L_x_3522:
[----:B------:R-:W-:Y:S05]  /*4740*/  @P0 BRA `(.L_x_3517) ;  /* 0x0000005400880947 */ /* 0x000fea0003800000 */
[----:B------:R-:W-:Y:S01]  /*4750*/  ULDC.64 UR4, c[0x0][0x878] ;  /* 0x00021e0000047ab9 */ /* 0x000fe20000000a00 */
[----:B------:R-:W1:Y:S01]  /*4760*/  S2R R4, SR_TID.X ;  /* 0x0000000000047919 */ /* 0x000e620000002100 */
[----:B------:R-:W-:Y:S01]  /*4770*/  UISETP.NE.U32.AND UP0, UPT, UR4, URZ, UPT ;  /* 0x0000003f0400728c */ /* 0x000fe2000bf05070 */
[----:B------:R-:W-:Y:S01]  /*4780*/  ULDC UR10, c[0x0][0x870] ;  /* 0x00021c00000a7ab9 */ /* 0x000fe20000000800 */
[----:B------:R-:W-:Y:S02]  /*4790*/  ULDC UR11, c[0x0][0x80c] ;  /* 0x00020300000b7ab9 */ /* 0x000fe40000000800 */
[----:B------:R-:W-:Y:S01]  /*47a0*/  UISETP.NE.AND.EX UP0, UPT, UR5, URZ, UPT, UP0 ;  /* 0x0000003f0500728c */ /* 0x000fe2000bf05300 */
[----:B------:R-:W2:Y:S01]  /*47b0*/  S2UR UR15, SR_CgaCtaId ;  /* 0x00000000000f79c3 */ /* 0x000ea20000008800 */
[----:B------:R-:W-:Y:S01]  /*47c0*/  UMOV UR14, 0x400 ;  /* 0x00000400000e7882 */ /* 0x000fe20000000000 */
[----:B------:R-:W-:Y:S01]  /*47d0*/  ULDC.64 UR18, c[0x0][0x818] ;  /* 0x0002060000127ab9 */ /* 0x000fe20000000a00 */
[----:B------:R-:W-:Y:S01]  /*47e0*/  ULDC.64 UR20, c[0x0][0x840] ;  /* 0x0002100000147ab9 */ /* 0x000fe20000000a00 */
[----:B------:R-:W-:Y:S01]  /*47f0*/  ULDC.64 UR22, c[0x0][0x848] ;  /* 0x0002120000167ab9 */ /* 0x000fe20000000a00 */
[----:B------:R-:W-:-:S05]  /*4800*/  PLOP3.LUT P0, PT, PT, PT, UP0, 0x80, 0x0 ;  /* 0x000000000000781c */ /* 0x000fca0003f0f008 */
[----:B------:R-:W-:Y:S02]  /*4810*/  @UP0 ULDC.64 UR4, c[0x0][0x878] ;  /* 0x00021e0000040ab9 */ /* 0x000fe40000000a00 */
[----:B------:R-:W-:-:S06]  /*4820*/  @UP0 UIMAD.WIDE UR4, UR37, 0x4, UR4 ;  /* 0x00000004250408a5 */ /* 0x000fcc000f8e0204 */
[----:B------:R-:W-:Y:S01]  /*4830*/  IMAD.U32 R2, RZ, RZ, UR4 ;  /* 0x00000004ff027e24 */ /* 0x000fe2000f8e00ff */
[----:B------:R-:W-:Y:S01]  /*4840*/  ULDC UR4, c[0x0][0x850] ;  /* 0x0002140000047ab9 */ /* 0x000fe20000000800 */
[----:B------:R-:W-:-:S05]  /*4850*/  IMAD.U32 R3, RZ, RZ, UR5 ;  /* 0x00000005ff037e24 */ /* 0x000fca000f8e00ff */
[----:B------:R-:W3:Y:S01]  /*4860*/  @P0 LDG.E R2, desc[UR46][R2.64] ;  /* 0x0000002e02020981 */ /* 0x000ee2000c1e1900 */
[----:B------:R-:W-:Y:S01]  /*4870*/  UISETP.NE.AND UP1, UPT, UR4, 0x1, UPT ;  /* 0x000000010400788c */ /* 0x000fe2000bf25270 */
[C---:B-1----:R-:W-:Y:S01]  /*4880*/  VIADD R5, R4.reuse, 0xffffff80 ;  /* 0xffffff8004057836 */ /* 0x042fe20000000000 */
[----:B------:R-:W-:Y:S01]  /*4890*/  UIMAD UR10, UR39, UR10, URZ ;  /* 0x0000000a270a72a4 */ /* 0x000fe2000f8e023f */
[----:B------:R-:W-:Y:S01]  /*48a0*/  BSSY B0, `(.L_x_3541) ;  /* 0x000005e000007945 */ /* 0x000fe20003800000 */
[----:B------:R-:W-:Y:S01]  /*48b0*/  UMOV UR5, UR36 ;  /* 0x0000002400057c82 */ /* 0x000fe20008000000 */
[----:B------:R-:W-:Y:S01]  /*48c0*/  UIMAD UR9, UR37, UR11, URZ ;  /* 0x0000000b250972a4 */ /* 0x000fe2000f8e023f */
[----:B------:R-:W-:Y:S01]  /*48d0*/  SHF.R.S32.HI R0, RZ, 0x1f, R5 ;  /* 0x0000001fff007819 */ /* 0x000fe20000011405 */
[----:B------:R-:W-:Y:S01]  /*48e0*/  UIMAD UR10, UR10, UR11, URZ ;  /* 0x0000000b0a0a72a4 */ /* 0x000fe2000f8e023f */
[----:B------:R-:W-:Y:S01]  /*48f0*/  BAR.SYNC.DEFER_BLOCKING 0x1, 0x100 ;  /* 0x0044000000007b1d */ /* 0x000fe20000010000 */
[----:B------:R-:W-:Y:S01]  /*4900*/  USHF.L.U32 UR39, UR39, 0xe, URZ ;  /* 0x0000000e27277899 */ /* 0x000fe2000800063f */
[----:B------:R-:W-:-:S04]  /*4910*/  ISETP.NE.AND P1, PT, R4, 0x80, PT ;  /* 0x000000800400780c */ /* 0x000fc80003f25270 */
[----:B------:R-:W-:Y:S01]  /*4920*/  @UP1 ULDC UR6, c[0x0][0x854] ;  /* 0x0002150000061ab9 */ /* 0x000fe20000000800 */
[----:B------:R-:W-:Y:S01]  /*4930*/  @UP1 ULDC UR12, c[0x0][0x858] ;  /* 0x00021600000c1ab9 */ /* 0x000fe20000000800 */
[----:B------:R-:W-:Y:S02]  /*4940*/  UIMAD.WIDE.U32 UR6, UR36, UR6, URZ ;  /* 0x00000006240672a5 */ /* 0x000fe4000f8e003f */
[----:B------:R-:W-:Y:S02]  /*4950*/  USHF.R.S32.HI UR6, URZ, 0x1f, UR9 ;  /* 0x0000001f3f067899 */ /* 0x000fe40008011409 */
[----:B------:R-:W-:Y:S02]  /*4960*/  @UP1 USHF.R.U32.HI UR5, URZ, UR12, UR7 ;  /* 0x0000000c3f051299 */ /* 0x000fe40008011607 */
[----:B------:R-:W-:Y:S02]  /*4970*/  USHF.R.S32.HI UR7, URZ, 0x1f, UR10 ;  /* 0x0000001f3f077899 */ /* 0x000fe4000801140a */
[----:B------:R-:W-:-:S02]  /*4980*/  UIADD3 UR9, UP1, UP2, UR10, UR9, UR5 ;  /* 0x000000090a097290 */ /* 0x000fc4000fa3e005 */
[----:B------:R-:W-:Y:S01]  /*4990*/  USHF.R.S32.HI UR11, URZ, 0x1f, UR5 ;  /* 0x0000001f3f0b7899 */ /* 0x000fe20008011405 */
[----:B------:R-:W-:-:S03]  /*49a0*/  ULDC.64 UR12, c[0x0][0x868] ;  /* 0x00021a00000c7ab9 */ /* 0x000fc60000000a00 */
[----:B------:R-:W-:Y:S02]  /*49b0*/  UIADD3.X UR7, UR7, UR6, UR11, UP1, UP2 ;  /* 0x0000000607077290 */ /* 0x000fe40008fe440b */
[----:B------:R-:W-:Y:S02]  /*49c0*/  USHF.L.U32 UR6, UR9, 0x2, URZ ;  /* 0x0000000209067899 */ /* 0x000fe4000800063f */
[----:B------:R-:W-:Y:S02]  /*49d0*/  USHF.L.U64.HI UR7, UR9, 0x2, UR7 ;  /* 0x0000000209077899 */ /* 0x000fe40008010207 */
[----:B------:R-:W-:Y:S01]  /*49e0*/  UIADD3 UR9, UP1, UR6, UR12, URZ ;  /* 0x0000000c06097290 */ /* 0x000fe2000ff3e03f */
[----:B---3--:R-:W-:Y:S02]  /*49f0*/  @P0 R2UR UR8, R2 ;  /* 0x00000000020802ca */ /* 0x008fe400000e0000 */
[----:B------:R-:W-:Y:S02]  /*4a00*/  LEA.HI R2, R0, R5, RZ, 0x7 ;  /* 0x0000000500027211 */ /* 0x000fe400078f38ff */
[----:B------:R-:W-:-:S02]  /*4a10*/  ISETP.NE.AND P0, PT, R5, RZ, PT ;  /* 0x000000ff0500720c */ /* 0x000fc40003f05270 */
[C---:B------:R-:W-:Y:S01]  /*4a20*/  LOP3.LUT R0, R2.reuse, 0xfffff80, RZ, 0xc0, !PT ;  /* 0x0fffff8002007812 */ /* 0x040fe200078ec0ff */
[----:B------:R-:W-:-:S04]  /*4a30*/  IMAD.SHL.U32 R2, R2, 0x40, RZ ;  /* 0x0000004002027824 */ /* 0x000fc800078e00ff */
[----:B------:R-:W-:Y:S01]  /*4a40*/  IMAD.IADD R0, R5, 0x1, -R0 ;  /* 0x0000000105007824 */ /* 0x000fe200078e0a00 */
[----:B------:R-:W-:Y:S01]  /*4a50*/  LOP3.LUT R3, R2, 0x3fffe000, RZ, 0xc0, !PT ;  /* 0x3fffe00002037812 */ /* 0x000fe200078ec0ff */
[----:B------:R-:W-:Y:S01]  /*4a60*/  @UP0 ULEA UR8, UR37, UR8, 0x7 ;  /* 0x0000000825080291 */ /* 0x000fe2000f8e383f */
[----:B------:R-:W-:-:S03]  /*4a70*/  IMAD.U32 R2, RZ, RZ, UR9 ;  /* 0x00000009ff027e24 */ /* 0x000fc6000f8e00ff */
[----:B------:R-:W-:Y:S01]  /*4a80*/  @UP0 USHF.R.S32.HI UR10, URZ, 0x1f, UR8 ;  /* 0x0000001f3f0a0899 */ /* 0x000fe20008011408 */
[----:B------:R-:W-:-:S03]  /*4a90*/  IMAD R0, R0, 0x4, R3 ;  /* 0x0000000400007824 */ /* 0x000fc600078e0203 */
[----:B------:R-:W-:Y:S02]  /*4aa0*/  @UP0 ULEA.HI UR8, UR10, UR8, URZ, 0x7 ;  /* 0x000000080a080291 */ /* 0x000fe4000f8f383f */
[----:B------:R-:W-:Y:S02]  /*4ab0*/  UIADD3.X UR10, UR7, UR13, URZ, UP1, !UPT ;  /* 0x0000000d070a7290 */ /* 0x000fe40008ffe43f */
[----:B------:R-:W-:-:S04]  /*4ac0*/  @UP0 USHF.L.U32 UR8, UR8, 0x7, URZ ;  /* 0x0000000708080899 */ /* 0x000fc8000800063f */
[----:B------:R-:W-:Y:S01]  /*4ad0*/  @UP0 ULOP3.LUT UR12, UR8, 0xffffc000, URZ, 0xc0, !UPT ;  /* 0xffffc000080c0892 */ /* 0x000fe2000f8ec03f */
[----:B------:R-:W-:Y:S01]  /*4ae0*/  IMAD.U32 R3, RZ, RZ, UR10 ;  /* 0x0000000aff037e24 */ /* 0x000fe2000f8e00ff */
[----:B--2---:R-:W-:Y:S02]  /*4af0*/  ULEA UR8, UR15, UR14, 0x18 ;  /* 0x0000000e0f087291 */ /* 0x004fe4000f8ec03f */
[----:B------:R-:W-:-:S03]  /*4b00*/  @UP0 USHF.R.S32.HI UR13, URZ, 0x1f, UR12 ;  /* 0x0000001f3f0d0899 */ /* 0x000fc6000801140c */
[----:B------:R-:W-:Y:S01]  /*4b10*/  @!UP0 UMOV UR12, URZ ;  /* 0x0000003f000c8c82 */ /* 0x000fe20008000000 */
[----:B------:R-:W-:Y:S01]  /*4b20*/  LEA R0, R0, UR8, 0x2 ;  /* 0x0000000800007c11 */ /* 0x000fe2000f8e10ff */
[----:B------:R-:W-:Y:S02]  /*4b30*/  UIADD3 UR14, UP1, UR39, UR12, URZ ;  /* 0x0000000c270e7290 */ /* 0x000fe4000ff3e03f */
[----:B------:R-:W-:Y:S01]  /*4b40*/  @!UP0 UMOV UR13, URZ ;  /* 0x0000003f000d8c82 */ /* 0x000fe20008000000 */
[----:B------:R-:W-:Y:S01]  /*4b50*/  UIMAD UR12, UR11, UR18, URZ ;  /* 0x000000120b0c72a4 */ /* 0x000fe2000f8e023f */
[----:B------:R1:W-:Y:S01]  /*4b60*/  STS.128 [R0], R24 ;  /* 0x0000001800007388 */ /* 0x0003e20000000c00 */
[----:B------:R-:W-:Y:S02]  /*4b70*/  ULEA.HI.X.SX32 UR15, UR39, UR13, 0x1, UP1 ;  /* 0x0000000d270f7291 */ /* 0x000fe400088f0e3f */
[----:B------:R-:W-:Y:S01]  /*4b80*/  UIMAD UR11, UR11, UR20, URZ ;  /* 0x000000140b0b72a4 */ /* 0x000fe2000f8e023f */
[----:B------:R1:W-:Y:S01]  /*4b90*/  STS.128 [R0+0x800], R28 ;  /* 0x0008001c00007388 */ /* 0x0003e20000000c00 */
[----:B------:R-:W-:-:S02]  /*4ba0*/  UIMAD UR16, UR5, UR19, UR12 ;  /* 0x00000013051072a4 */ /* 0x000fc4000f8e020c */
[----:B------:R-:W-:Y:S01]  /*4bb0*/  UIMAD.WIDE.U32 UR12, UR5, UR18, UR14 ;  /* 0x00000012050c72a5 */ /* 0x000fe2000f8e000e */
[----:B------:R1:W-:Y:S01]  /*4bc0*/  STS.128 [R0+0x1000], R32 ;  /* 0x0010002000007388 */ /* 0x0003e20000000c00 */
[----:B------:R-:W-:Y:S02]  /*4bd0*/  UIMAD UR18, UR5, UR21, UR11 ;  /* 0x00000015051272a4 */ /* 0x000fe4000f8e020b */
[----:B------:R-:W-:Y:S01]  /*4be0*/  USHF.R.S32.HI UR11, URZ, 0x1f, UR37 ;  /* 0x0000001f3f0b7899 */ /* 0x000fe20008011425 */
[----:B------:R1:W-:Y:S01]  /*4bf0*/  STS.128 [R0+0x1800], R36 ;  /* 0x0018002400007388 */ /* 0x0003e20000000c00 */
[----:B------:R-:W-:Y:S02]  /*4c00*/  UIMAD.WIDE.U32 UR14, UR5, UR20, UR14 ;  /* 0x00000014050e72a5 */ /* 0x000fe4000f8e000e */
[----:B------:R-:W-:Y:S01]  /*4c10*/  USEL UR11, UR11, URZ, !UP0 ;  /* 0x0000003f0b0b7287 */ /* 0x000fe2000c000000 */
[----:B------:R1:W-:Y:S01]  /*4c20*/  STS.128 [R0+0x2000], R40 ;  /* 0x0020002800007388 */ /* 0x0003e20000000c00 */
[----:B------:R-:W-:Y:S01]  /*4c30*/  ULDC.64 UR20, c[0x0][0x820] ;  /* 0x0002080000147ab9 */ /* 0x000fe20000000a00 */
[----:B------:R-:W-:-:S02]  /*4c40*/  UIADD3 UR13, UR13, UR16, URZ ;  /* 0x000000100d0d7290 */ /* 0x000fc4000fffe03f */
[----:B------:R1:W-:Y:S01]  /*4c50*/  STS.128 [R0+0x2800], R44 ;  /* 0x0028002c00007388 */ /* 0x0003e20000000c00 */
[----:B------:R-:W-:Y:S02]  /*4c60*/  USEL UR37, UR37, URZ, !UP0 ;  /* 0x0000003f25257287 */ /* 0x000fe4000c000000 */
        /* <DEDUP_REMOVED lines=16> */
[----:B------:R-:W-:Y:S01]  /*4d70*/  UIADD3 UR5, UR15, UR16, URZ ;  /* 0x000000100f057290 */ /* 0x000fe2000fffe03f */
[----:B------:R1:W-:Y:S01]  /*4d80*/  STS.128 [R0+0x5800], R68 ;  /* 0x0058004400007388 */ /* 0x0003e20000000c00 */
[----:B------:R-:W-:-:S02]  /*4d90*/  ULEA UR18, UP0, UR12, UR18, 0x2 ;  /* 0x000000120c127291 */ /* 0x000fc4000f80103f */
[----:B------:R-:W-:Y:S01]  /*4da0*/  ULEA UR20, UP1, UR14, UR20, 0x2 ;  /* 0x000000140e147291 */ /* 0x000fe2000f82103f */
[----:B------:R1:W-:Y:S01]  /*4db0*/  STS.128 [R0+0x6000], R72 ;  /* 0x0060004800007388 */ /* 0x0003e20000000c00 */
[----:B------:R-:W-:Y:S02]  /*4dc0*/  ULEA.HI.X UR19, UR12, UR19, UR11, 0x2, UP0 ;  /* 0x000000130c137291 */ /* 0x000fe400080f140b */
[----:B------:R-:W-:Y:S01]  /*4dd0*/  ULEA.HI.X UR5, UR14, UR21, UR5, 0x2, UP1 ;  /* 0x000000150e057291 */ /* 0x000fe200088f1405 */
[----:B------:R1:W-:Y:S01]  /*4de0*/  STS.128 [R0+0x6800], R76 ;  /* 0x0068004c00007388 */ /* 0x0003e20000000c00 */
[----:B------:R-:W-:-:S03]  /*4df0*/  UIMAD UR17, UR4, UR17, UR36 ;  /* 0x00000011041172a4 */ /* 0x000fc6000f8e0224 */
[----:B------:R1:W-:Y:S04]  /*4e00*/  STS.128 [R0+0x7000], R80 ;  /* 0x0070005000007388 */ /* 0x0003e80000000c00 */
[----:B------:R1:W-:Y:S01]  /*4e10*/  STS.128 [R0+0x7800], R84 ;  /* 0x0078005400007388 */ /* 0x0003e20000000c00 */
[----:B------:R-:W-:Y:S05]  /*4e20*/  @P0 BRA `(.L_x_3542) ;  /* 0x0000000000140947 */ /* 0x000fea0003800000 */
.L_x_3543:
[----:B------:R-:W2:Y:S04]  /*4e30*/  LDG.E.STRONG.GPU R4, desc[UR46][R2.64] ;  /* 0x0000002e02047981 */ /* 0x000ea8000c1ef900 */
[----:B--2---:R-:W-:Y:S01]  /*4e40*/  CCTL.IVALL ;  /* 0x00000000ff00798f */ /* 0x004fe20002000000 */
[----:B------:R-:W-:Y:S05]  /*4e50*/  YIELD ;  /* 0x0000000000007946 */ /* 0x000fea0003800000 */
[----:B------:R-:W-:-:S13]  /*4e60*/  ISETP.NE.AND P0, PT, R4, UR17, PT ;  /* 0x0000001104007c0c */ /* 0x000fda000bf05270 */
[----:B------:R-:W-:Y:S05]  /*4e70*/  @P0 BRA `(.L_x_3543) ;  /* 0xfffffffc00ec0947 */ /* 0x000fea000383ffff */
.L_x_3542:
[----:B------:R-:W-:Y:S05]  /*4e80*/  BSYNC B0 ;  /* 0x0000000000007941 */ /* 0x000fea0003800000 */
.L_x_3541:
[----:B------:R-:W-:-:S03]  /*4e90*/  UMOV UR4, 0xffffffff ;  /* 0xffffffff00047882 */ /* 0x000fc60000000000 */
[----:B------:R-:W-:Y:S05]  /*4ea0*/  BRA.DIV UR4, `(.L_x_3544) ;  /* 0x0000005204107947 */ /* 0x000fea000b800000 */
[----:B------:R-:W-:Y:S01]  /*4eb0*/  NOP ;  /* 0x0000000000007918 */ /* 0x000fe20000000000 */
.L_x_3645:
        /* <DEDUP_REMOVED lines=15> */
.L_x_3547:
[----:B------:R-:W-:Y:S01]  /*4fb0*/  @P0 ELECT P2, URZ, PT ;  /* 0x00000000003f082f */ /* 0x000fe20003840000 */
[----:B------:R2:W-:-:S12]  /*4fc0*/  UBLKRED.G.S.ADD.F32.RN [UR4], [UR8], UR9, desc[UR10] ;  /* 0x00000a04080073bb */ /* 0x0005d800080a1409 */
[----:B------:R-:W-:Y:S02]  /*4fd0*/  @P2 PLOP3.LUT P0, PT, P2, PT, PT, 0x8, 0x0 ;  /* 0x000000000000281c */ /* 0x000fe4000170e170 */
[----:B------:R-:W-:-:S11]  /*4fe0*/  PLOP3.LUT P2, PT, PT, PT, PT, 0x8, 0x0 ;  /* 0x000000000000781c */ /* 0x000fd60003f4e170 */
[----:B--2---:R-:W-:Y:S05]  /*4ff0*/  @P0 BRA.U.ANY `(.L_x_3547) ;  /* 0xfffffffd00ec0947 */ /* 0x004fea000393ffff */
[----:B------:R0:W-:Y:S01]  /*5000*/  UTMACMDFLUSH ;  /* 0x00000000000079b7 */ /* 0x0001e20000000000 */
[----:B------:R-:W-:-:S04]  /*5010*/  DEPBAR.LE SB0, 0x0 ;  /* 0x000080000000791a */ /* 0x000fc80000000000 */
.L_x_3546:
[----:B------:R-:W-:Y:S05]  /*5020*/  BSYNC B0 ;  /* 0x0000000000007941 */ /* 0x000fea0003800000 */
.L_x_3545:
        /* <DEDUP_REMOVED lines=14> */
.L_x_3549:
[----:B------:R-:W-:Y:S05]  /*5110*/  BSYNC B0 ;  /* 0x0000000000007941 */ /* 0x000fea0003800000 */
.L_x_3548:
        /* <DEDUP_REMOVED lines=24> */
.L_x_3552:
[----:B-12---:R-:W2:Y:S04]  /*52a0*/  LDG.E.STRONG.GPU R0, desc[UR46][R2.64] ;  /* 0x0000002e02007981 */ /* 0x006ea8000c1ef900 */
[----:B--2---:R-:W-:Y:S01]  /*52b0*/  CCTL.IVALL ;  /* 0x00000000ff00798f */ /* 0x004fe20002000000 */
[----:B------:R-:W-:Y:S05]  /*52c0*/  YIELD ;  /* 0x0000000000007946 */ /* 0x000fea0003800000 */
[----:B------:R-:W-:-:S13]  /*52d0*/  ISETP.NE.AND P0, PT, R0, UR17, PT ;  /* 0x0000001100007c0c */ /* 0x000fda000bf05270 */
[----:B------:R-:W-:Y:S05]  /*52e0*/  @P0 BRA `(.L_x_3552) ;  /* 0xfffffffc00ec0947 */ /* 0x000fea000383ffff */
.L_x_3551:
[----:B------:R-:W-:Y:S05]  /*52f0*/  BSYNC B0 ;  /* 0x0000000000007941 */ /* 0x000fea0003800000 */
.L_x_3550:
[----:B------:R-:W-:-:S03]  /*5300*/  UMOV UR4, 0xffffffff ;  /* 0xffffffff00047882 */ /* 0x000fc60000000000 */
[----:B------:R-:W-:Y:S05]  /*5310*/  BRA.DIV UR4, `(.L_x_3553) ;  /* 0x0000004e04107947 */ /* 0x000fea000b800000 */
[----:B------:R-:W-:Y:S01]  /*5320*/  NOP ;  /* 0x0000000000007918 */ /* 0x000fe20000000000 */
.L_x_3648:
        /* <DEDUP_REMOVED lines=16> */
.L_x_3556:
[----:B------:R-:W-:Y:S01]  /*5430*/  @P0 ELECT P2, URZ, PT ;  /* 0x00000000003f082f */ /* 0x000fe20003840000 */
[----:B------:R3:W-:-:S12]  /*5440*/  UBLKRED.G.S.ADD.F32.RN [UR4], [UR8], UR6, desc[UR10] ;  /* 0x00000a04080073bb */ /* 0x0007d800080a1406 */
[----:B------:R-:W-:Y:S02]  /*5450*/  @P2 PLOP3.LUT P0, PT, P2, PT, PT, 0x8, 0x0 ;  /* 0x000000000000281c */ /* 0x000fe4000170e170 */
[----:B------:R-:W-:-:S11]  /*5460*/  PLOP3.LUT P2, PT, PT, PT, PT, 0x8, 0x0 ;  /* 0x000000000000781c */ /* 0x000fd60003f4e170 */
[----:B---3--:R-:W-:Y:S05]  /*5470*/  @P0 BRA.U.ANY `(.L_x_3556) ;  /* 0xfffffffd00ec0947 */ /* 0x008fea000393ffff */
[----:B------:R0:W-:Y:S01]  /*5480*/  UTMACMDFLUSH ;  /* 0x00000000000079b7 */ /* 0x0001e20000000000 */
[----:B------:R-:W-:-:S04]  /*5490*/  DEPBAR.LE SB0, 0x0 ;  /* 0x000080000000791a */ /* 0x000fc80000000000 */
.L_x_3555:
[----:B------:R-:W-:Y:S05]  /*54a0*/  BSYNC B0 ;  /* 0x0000000000007941 */ /* 0x000fea0003800000 */
.L_x_3554:
        /* <DEDUP_REMOVED lines=14> */
.L_x_3510:
        /* <DEDUP_REMOVED lines=29> */
.L_x_3558:
[----:B------:R-:W-:Y:S01]  /*5760*/  ULDC UR9, c[0x0][0x8cc] ;  /* 0x0002330000097ab9 */ /* 0x000fe20000000800 */
[----:B------:R-:W-:Y:S01]  /*5770*/  UMOV UR7, UR8 ;  /* 0x0000000800077c82 */ /* 0x000fe20008000000 */
[----:B------:R-:W-:-:S11]  /*5780*/  UISETP.NE.AND UP0, UPT, UR9, 0x1, UPT ;  /* 0x000000010900788c */ /* 0x000fd6000bf05270 */
[----:B------:R-:W-:Y:S02]  /*5790*/  @UP0 ULDC.64 UR10, c[0x0][0x8d0] ;  /* 0x00023400000a0ab9 */ /* 0x000fe40000000a00 */
[----:B------:R-:W-:-:S04]  /*57a0*/  UIMAD.WIDE.U32 UR4, UR8, UR10, URZ ;  /* 0x0000000a080472a5 */ /* 0x000fc8000f8e003f */
[----:B------:R-:W-:-:S04]  /*57b0*/  @UP0 USHF.R.U32.HI UR7, URZ, UR11, UR5 ;  /* 0x0000000b3f070299 */ /* 0x000fc80008011605 */
[----:B------:R-:W-:-:S12]  /*57c0*/  UIMAD UR4, UR7, UR9, URZ ;  /* 0x00000009070472a4 */ /* 0x000fd8000f8e023f */
.L_x_3559:
        /* <DEDUP_REMOVED lines=23> */
.L_x_3560:
        /* <DEDUP_REMOVED lines=13> */
.L_x_3562:
[----:B------:R-:W-:-:S05]  /*5a10*/  ULDC UR4, c[0x0][0x8f4] ;  /* 0x00023d0000047ab9 */ /* 0x000fca0000000800 */
.L_x_3561:
        /* <DEDUP_REMOVED lines=48> */
.L_x_3563:
        /* <DEDUP_REMOVED lines=13> */
.L_x_3564:
        /* <DEDUP_REMOVED lines=12> */
.L_x_3565:
        /* <DEDUP_REMOVED lines=68> */
.L_x_3569:
[----:B------:R-:W2:Y:S04]  /*62f0*/  LDG.E.STRONG.GPU R4, desc[UR46][R2.64] ;  /* 0x0000002e02047981 */ /* 0x000ea8000c1ef900 */
[----:B--2---:R-:W-:Y:S01]  /*6300*/  CCTL.IVALL ;  /* 0x00000000ff00798f */ /* 0x004fe20002000000 */
[----:B------:R-:W-:Y:S05]  /*6310*/  YIELD ;  /* 0x0000000000007946 */ /* 0x000fea0003800000 */
[----:B------:R-:W-:-:S13]  /*6320*/  ISETP.NE.AND P1, PT, R4, R5, PT ;  /* 0x000000050400720c */ /* 0x000fda0003f25270 */
[----:B------:R-:W-:Y:S05]  /*6330*/  @P1 BRA `(.L_x_3569) ;  /* 0xfffffffc00ec1947 */ /* 0x000fea000383ffff */
.L_x_3568:
[----:B------:R-:W-:Y:S05]  /*6340*/  BSYNC B0 ;  /* 0x0000000000007941 */ /* 0x000fea0003800000 */
.L_x_3567:
[----:B------:R-:W-:-:S03]  /*6350*/  UMOV UR6, 0xffffffff ;  /* 0xffffffff00067882 */ /* 0x000fc60000000000 */
[----:B------:R-:W-:Y:S05]  /*6360*/  BRA.DIV UR6, `(.L_x_3570) ;  /* 0x0000003e06187947 */ /* 0x000fea000b800000 */
[----:B------:R-:W-:Y:S01]  /*6370*/  NOP ;  /* 0x0000000000007918 */ /* 0x000fe20000000000 */
.L_x_3651:
        /* <DEDUP_REMOVED lines=22> */
.L_x_3572:
[----:B------:R-:W-:Y:S05]  /*64e0*/  BSYNC B0 ;  /* 0x0000000000007941 */ /* 0x000fea0003800000 */
.L_x_3571:
        /* <DEDUP_REMOVED lines=20> */
.L_x_3574:
[----:B------:R-:W-:Y:S05]  /*6630*/  BSYNC B0 ;  /* 0x0000000000007941 */ /* 0x000fea0003800000 */
.L_x_3573:
[----:B------:R-:W-:Y:S06]  /*6640*/  BAR.ARV 0xa, 0xa0 ;  /* 0x0282800000007b1d */ /* 0x000fec0000002000 */
[----:B------:R-:W-:Y:S04]  /*6650*/  BSSY B0, `(.L_x_3575) ;  /* 0x0000003000007945 */ /* 0x000fe80003800000 */
[----:B------:R-:W-:Y:S05]  /*6660*/  @!P0 BRA `(.L_x_3576) ;  /* 0x0000000000048947 */ /* 0x000fea0003800000 */
[----:B------:R-:W-:-:S04]  /*6670*/  DEPBAR.LE SB0, 0x0 ;  /* 0x000080000000791a */ /* 0x000fc80000000000 */
.L_x_3576:
[----:B------:R-:W-:Y:S05]  /*6680*/  BSYNC B0 ;  /* 0x0000000000007941 */ /* 0x000fea0003800000 */
.L_x_3575:
        /* <DEDUP_REMOVED lines=19> */
.L_x_3578:
[----:B------:R-:W-:Y:S05]  /*67c0*/  BSYNC B0 ;  /* 0x0000000000007941 */ /* 0x000fea0003800000 */
.L_x_3577:
[----:B------:R-:W-:Y:S01]  /*67d0*/  UIADD3 UR7, UR13, 0x1, URZ ;  /* 0x000000010d077890 */ /* 0x000fe2000fffe03f */
[----:B------:R-:W-:Y:S11]  /*67e0*/  BRA `(.L_x_3579) ;  /* 0x0000000000047947 */ /* 0x000ff60003800000 */
.L_x_3566:
[----:B------:R-:W-:-:S05]  /*67f0*/  UMOV UR7, UR13 ;  /* 0x0000000d00077c82 */ /* 0x000fca0008000000 */
.L_x_3579:
        /* <DEDUP_REMOVED lines=16> */
.L_x_3604:
        /* <DEDUP_REMOVED lines=18> */
.L_x_3582:
[----:B------:R-:W2:Y:S04]  /*6a20*/  LDG.E.STRONG.GPU R4, desc[UR46][R2.64] ;  /* 0x0000002e02047981 */ /* 0x000ea8000c1ef900 */
[----:B--2---:R-:W-:Y:S01]  /*6a30*/  CCTL.IVALL ;  /* 0x00000000ff00798f */ /* 0x004fe20002000000 */
[----:B------:R-:W-:Y:S05]  /*6a40*/  YIELD ;  /* 0x0000000000007946 */ /* 0x000fea0003800000 */
[----:B------:R-:W-:-:S13]  /*6a50*/  ISETP.NE.AND P1, PT, R4, R5, PT ;  /* 0x000000050400720c */ /* 0x000fda0003f25270 */
[----:B------:R-:W-:Y:S05]  /*6a60*/  @P1 BRA `(.L_x_3582) ;  /* 0xfffffffc00ec1947 */ /* 0x000fea000383ffff */
.L_x_3581:
[----:B------:R-:W-:Y:S05]  /*6a70*/  BSYNC B0 ;  /* 0x0000000000007941 */ /* 0x000fea0003800000 */
.L_x_3580:
[----:B------:R-:W-:-:S03]  /*6a80*/  UMOV UR24, 0xffffffff ;  /* 0xffffffff00187882 */ /* 0x000fc60000000000 */
[----:B------:R-:W-:Y:S05]  /*6a90*/  BRA.DIV UR24, `(.L_x_3583) ;  /* 0x0000003618687947 */ /* 0x000fea000b800000 */
[----:B------:R-:W-:Y:S01]  /*6aa0*/  NOP ;  /* 0x0000000000007918 */ /* 0x000fe20000000000 */
.L_x_3654:
        /* <DEDUP_REMOVED lines=19> */
.L_x_3585:
[----:B------:R-:W-:Y:S05]  /*6be0*/  BSYNC B0 ;  /* 0x0000000000007941 */ /* 0x000fea0003800000 */
.L_x_3584:
        /* <DEDUP_REMOVED lines=15> */
.L_x_3587:
[----:B------:R-:W-:Y:S05]  /*6ce0*/  BSYNC B0 ;  /* 0x0000000000007941 */ /* 0x000fea0003800000 */
.L_x_3586:
[----:B------:R-:W-:Y:S06]  /*6cf0*/  BAR.ARV 0xa, 0xa0 ;  /* 0x0282800000007b1d */ /* 0x000fec0000002000 */
[----:B------:R-:W-:Y:S04]  /*6d00*/  BSSY B0, `(.L_x_3588) ;  /* 0x0000003000007945 */ /* 0x000fe80003800000 */
[----:B------:R-:W-:Y:S05]  /*6d10*/  @!P0 BRA `(.L_x_3589) ;  /* 0x0000000000048947 */ /* 0x000fea0003800000 */
[----:B------:R-:W-:-:S04]  /*6d20*/  DEPBAR.LE SB0, 0x0 ;  /* 0x000080000000791a */ /* 0x000fc80000000000 */
.L_x_3589:
[----:B------:R-:W-:Y:S05]  /*6d30*/  BSYNC B0 ;  /* 0x0000000000007941 */ /* 0x000fea0003800000 */
.L_x_3588:
        /* <DEDUP_REMOVED lines=19> */
.L_x_3591:
[----:B------:R-:W-:Y:S05]  /*6e70*/  BSYNC B0 ;  /* 0x0000000000007941 */ /* 0x000fea0003800000 */
.L_x_3590:
        /* <DEDUP_REMOVED lines=17> */
.L_x_3594:
[----:B------:R-:W2:Y:S04]  /*6f90*/  LDG.E.STRONG.GPU R4, desc[UR46][R2.64] ;  /* 0x0000002e02047981 */ /* 0x000ea8000c1ef900 */
[----:B--2---:R-:W-:Y:S01]  /*6fa0*/  CCTL.IVALL ;  /* 0x00000000ff00798f */ /* 0x004fe20002000000 */
[----:B------:R-:W-:Y:S05]  /*6fb0*/  YIELD ;  /* 0x0000000000007946 */ /* 0x000fea0003800000 */
[----:B------:R-:W-:-:S13]  /*6fc0*/  ISETP.NE.AND P1, PT, R4, R5, PT ;  /* 0x000000050400720c */ /* 0x000fda0003f25270 */
[----:B------:R-:W-:Y:S05]  /*6fd0*/  @P1 BRA `(.L_x_3594) ;  /* 0xfffffffc00ec1947 */ /* 0x000fea000383ffff */
.L_x_3593:
[----:B------:R-:W-:Y:S05]  /*6fe0*/  BSYNC B0 ;  /* 0x0000000000007941 */ /* 0x000fea0003800000 */
.L_x_3592:
[----:B------:R-:W-:-:S03]  /*6ff0*/  UMOV UR18, 0xffffffff ;  /* 0xffffffff00127882 */ /* 0x000fc60000000000 */
[----:B------:R-:W-:Y:S05]  /*7000*/  BRA.DIV UR18, `(.L_x_3595) ;  /* 0x0000003212287947 */ /* 0x000fea000b800000 */
[----:B------:R-:W-:Y:S01]  /*7010*/  NOP ;  /* 0x0000000000007918 */ /* 0x000fe20000000000 */
.L_x_3657:
        /* <DEDUP_REMOVED lines=15> */
.L_x_3597:
[----:B------:R-:W-:Y:S05]  /*7110*/  BSYNC B0 ;  /* 0x0000000000007941 */ /* 0x000fea0003800000 */
.L_x_3596:
        /* <DEDUP_REMOVED lines=15> */
.L_x_3599:
[----:B------:R-:W-:Y:S05]  /*7210*/  BSYNC B0 ;  /* 0x0000000000007941 */ /* 0x000fea0003800000 */
.L_x_3598:
[----:B------:R-:W-:Y:S06]  /*7220*/  BAR.ARV 0xa, 0xa0 ;  /* 0x0282800000007b1d */ /* 0x000fec0000002000 */
[----:B------:R-:W-:Y:S04]  /*7230*/  BSSY B0, `(.L_x_3600) ;  /* 0x0000003000007945 */ /* 0x000fe80003800000 */
[----:B------:R-:W-:Y:S05]  /*7240*/  @!P0 BRA `(.L_x_3601) ;  /* 0x0000000000048947 */ /* 0x000fea0003800000 */
[----:B------:R-:W-:-:S04]  /*7250*/  DEPBAR.LE SB0, 0x0 ;  /* 0x000080000000791a */ /* 0x000fc80000000000 */
.L_x_3601:
[----:B------:R-:W-:Y:S05]  /*7260*/  BSYNC B0 ;  /* 0x0000000000007941 */ /* 0x000fea0003800000 */
.L_x_3600:
        /* <DEDUP_REMOVED lines=19> */
.L_x_3603:
[----:B------:R-:W-:Y:S05]  /*73a0*/  BSYNC B0 ;  /* 0x0000000000007941 */ /* 0x000fea0003800000 */
.L_x_3602:
[----:B------:R-:W-:Y:S02]  /*73b0*/  UIADD3 UR7, UR7, 0x2, URZ ;  /* 0x0000000207077890 */ /* 0x000fe4000fffe03f */
[----:B------:R-:W-:Y:S02]  /*73c0*/  UIADD3 UR6, UR6, 0x4000, URZ ;  /* 0x0000400006067890 */ /* 0x000fe4000fffe03f */
[----:B------:R-:W-:-:S06]  /*73d0*/  UISETP.GE.AND UP0, UPT, UR7, UR12, UPT ;  /* 0x0000000c0700728c */ /* 0x000fcc000bf06270 */
[----:B------:R-:W-:-:S13]  /*73e0*/  PLOP3.LUT P1, PT, PT, PT, UP0, 0x80, 0x0 ;  /* 0x000000000000781c */ /* 0x000fda0003f2f008 */
[----:B------:R-:W-:Y:S05]  /*73f0*/  @!P1 BRA `(.L_x_3604) ;  /* 0xfffffff400409947 */ /* 0x000fea000383ffff */
[----:B------:R-:W-:Y:S05]  /*7400*/  BRA `(.L_x_3517) ;  /* 0x0000002800587947 */ /* 0x000fea0003800000 */
.L_x_3557:
        /* <DEDUP_REMOVED lines=21> */
.L_x_3605:
[----:B------:R-:W1:Y:S01]  /*7560*/  LDC R3, c[0x0][0x8cc] ;  /* 0x00023300ff037b82 */ /* 0x000e620000000800 */
[----:B------:R-:W-:Y:S01]  /*7570*/  IMAD.MOV.U32 R0, RZ, RZ, R5 ;  /* 0x000000ffff007224 */ /* 0x000fe200078e0005 */
[----:B-1----:R-:W-:-:S13]  /*7580*/  ISETP.NE.AND P0, PT, R3, 0x1, PT ;  /* 0x000000010300780c */ /* 0x002fda0003f05270 */
[----:B------:R-:W1:Y:S02]  /*7590*/  @P0 LDC.64 R6, c[0x0][0x8d0] ;  /* 0x00023400ff060b82 */ /* 0x000e640000000a00 */
[----:B-1----:R-:W-:-:S05]  /*75a0*/  @P0 IMAD.HI.U32 R4, R5, R6, RZ ;  /* 0x0000000605040227 */ /* 0x002fca00078e00ff */
[----:B------:R-:W-:-:S05]  /*75b0*/  @P0 SHF.R.U32.HI R0, RZ, R7, R4 ;  /* 0x00000007ff000219 */ /* 0x000fca0000011604 */
[----:B------:R-:W-:-:S07]  /*75c0*/  IMAD R3, R0, R3, RZ ;  /* 0x0000000300037224 */ /* 0x000fce00078e02ff */
.L_x_3606:
        /* <DEDUP_REMOVED lines=23> */
.L_x_3607:
        /* <DEDUP_REMOVED lines=10> */
.L_x_3609:
[----:B------:R-:W2:Y:S02]  /*77e0*/  LDC R4, c[0x0][0x8f4] ;  /* 0x00023d00ff047b82 */ /* 0x000ea40000000800 */
.L_x_3608:
[----:B--2--5:R-:W-:Y:S01]  /*77f0*/  VIADD R4, R4, 0x7f ;  /* 0x0000007f04047836 */ /* 0x024fe20000000000 */
[----:B------:R-:W-:Y:S01]  /*7800*/  LOP3.LUT R12, R0, 0x1ffffff, RZ, 0x3c, !PT ;  /* 0x01ffffff000c7812 */ /* 0x000fe200078e3cff */
[----:B------:R-:W-:Y:S02]  /*7810*/  IMAD.MOV.U32 R10, RZ, RZ, 0x1 ;  /* 0x00000001ff0a7424 */ /* 0x000fe400078e00ff */
[----:B-1----:R-:W-:Y:S01]  /*7820*/  IMAD.MOV.U32 R2, RZ, RZ, RZ ;  /* 0x000000ffff027224 */ /* 0x002fe200078e00ff */
        /* <DEDUP_REMOVED lines=38> */
.L_x_3611:
        /* <DEDUP_REMOVED lines=20> */
.L_x_3612:
[----:B------:R-:W-:Y:S05]  /*7bd0*/  @!P0 BRA `(.L_x_3613) ;  /* 0x00000000000c8947 */ /* 0x000fea0003800000 */
[----:B------:R-:W2:Y:S04]  /*7be0*/  LDG.E R5, desc[UR46][R2.64] ;  /* 0x0000002e02057981 */ /* 0x000ea8000c1e1900 */
[----:B------:R-:W2:Y:S02]  /*7bf0*/  LDG.E R0, desc[UR46][R2.64+0x4] ;  /* 0x0000042e02007981 */ /* 0x000ea4000c1e1900 */
[----:B--2---:R-:W-:-:S07]  /*7c00*/  IMAD.IADD R0, R0, 0x1, -R5 ;  /* 0x0000000100007824 */ /* 0x004fce00078e0a05 */
.L_x_3613:
        /* <DEDUP_REMOVED lines=66> */
.L_x_3658:
        /* <DEDUP_REMOVED lines=15> */
.L_x_3616:
        /* <DEDUP_REMOVED lines=92> */
.L_x_3627:
[----:B-123--:R-:W-:-:S04]  /*86e0*/  SHF.L.U32 R18, R10, 0x1f, RZ ;  /* 0x0000001f0a127819 */ /* 0x00efc800000006ff */
[----:B------:R-:W2:Y:S02]  /*86f0*/  SYNCS.PHASECHK.TRANS64.TRYWAIT P1, [R15+URZ+0x30840], R18 ;  /* 0x030840120f0075a7 */ /* 0x000ea4000802017f */
[----:B--2---:R-:W-:Y:S05]  /*8700*/  @!P1 BRA `(.L_x_3619) ;  /* 0x0000001800989947 */ /* 0x004fea0003800000 */
.L_x_3659:
        /* <DEDUP_REMOVED lines=8> */
.L_x_3620:
        /* <DEDUP_REMOVED lines=37> */
.L_x_3660:
        /* <DEDUP_REMOVED lines=8> */
.L_x_3622:
        /* <DEDUP_REMOVED lines=37> */
.L_x_3661:
        /* <DEDUP_REMOVED lines=8> */
.L_x_3624:
        /* <DEDUP_REMOVED lines=31> */
.L_x_3663:
        /* <DEDUP_REMOVED lines=8> */
.L_x_3626:
        /* <DEDUP_REMOVED lines=37> */
.L_x_3618:
[----:B------:R-:W4:Y:S02]  /*91f0*/  LDL.LU R4, [R1+0x4] ;  /* 0x0000040001047983 */ /* 0x000f240000300800 */
[----:B----4-:R-:W-:Y:S02]  /*9200*/  ISETP.NE.AND P1, PT, R4, RZ, PT ;  /* 0x000000ff0400720c */ /* 0x010fe40003f25270 */
[----:B------:R4:W5:Y:S11]  /*9210*/  LDL R4, [R1] ;  /* 0x0000000001047983 */ /* 0x0009760000100800 */
[----:B----4-:R-:W-:Y:S05]  /*9220*/  @!P1 BRA `(.L_x_3617) ;  /* 0x00000004005c9947 */ /* 0x010fea0003800000 */
[----:B------:R-:W-:-:S04]  /*9230*/  SHF.L.U32 R12, R10, 0x1f, RZ ;  /* 0x0000001f0a0c7819 */ /* 0x000fc800000006ff */
[----:B------:R-:W4:Y:S02]  /*9240*/  SYNCS.PHASECHK.TRANS64.TRYWAIT P1, [R15+URZ+0x30840], R12 ;  /* 0x0308400c0f0075a7 */ /* 0x000f24000802017f */
[----:B----4-:R-:W-:Y:S05]  /*9250*/  @!P1 BRA `(.L_x_3628) ;  /* 0x0000001000189947 */ /* 0x010fea0003800000 */
.L_x_3664:
        /* <DEDUP_REMOVED lines=8> */
.L_x_3629:
        /* <DEDUP_REMOVED lines=34> */
.L_x_3665:
        /* <DEDUP_REMOVED lines=8> */
.L_x_3631:
        /* <DEDUP_REMOVED lines=34> */
.L_x_3617:
[----:B------:R-:W1:Y:S01]  /*97a0*/  S2R R0, SR_TID.X ;  /* 0x0000000000007919 */ /* 0x000e620000002100 */
[----:B------:R-:W-:Y:S01]  /*97b0*/  IMAD R3, R16, 0x8, R15 ;  /* 0x0000000810037824 */ /* 0x000fe200078e020f */
[----:B-1----:R-:W-:Y:S02]  /*97c0*/  LOP3.LUT R2, R0, 0x7f, RZ, 0xc0, !PT ;  /* 0x0000007f00027812 */ /* 0x002fe400078ec0ff */
[----:B------:R-:W-:Y:S02]  /*97d0*/  SHF.L.U32 R0, R10, 0x1f, RZ ;  /* 0x0000001f0a007819 */ /* 0x000fe400000006ff */
[----:B------:R-:W-:Y:S02]  /*97e0*/  ISETP.NE.AND P1, PT, R2, RZ, PT ;  /* 0x000000ff0200720c */ /* 0x000fe40003f25270 */
[----:B------:R-:W1:Y:S02]  /*97f0*/  SYNCS.PHASECHK.TRANS64.TRYWAIT P0, [R3+URZ+0x30840], R0 ;  /* 0x03084000030075a7 */ /* 0x000e64000800017f */
[----:B-1----:R-:W-:Y:S09]  /*9800*/  @!P0 BRA `(.L_x_3632) ;  /* 0x0000000800d48947 */ /* 0x002ff20003800000 */
.L_x_3666:
[----:B------:R-:W-:Y:S05]  /*9810*/  @P1 BRA `(.L_x_3633) ;  /* 0x0000000000181947 */ /* 0x000fea0003800000 */
[----:B------:R-:W1:Y:S01]  /*9820*/  S2R R2, SR_TID.X ;  /* 0x0000000000027919 */ /* 0x000e620000002100 */
[----:B------:R-:W-:-:S04]  /*9830*/  IMAD.MOV.U32 R0, RZ, RZ, 0x4100 ;  /* 0x00004100ff007424 */ /* 0x000fc800078e00ff */
[----:B------:R1:W-:Y:S02]  /*9840*/  SYNCS.ARRIVE.TRANS64 RZ, [R3+URZ+0x30830], R0 ;  /* 0x0308300003ff79a7 */ /* 0x0003e4000800003f */
[----:B-1----:R-:W-:-:S13]  /*9850*/  LOP3.LUT P0, RZ, R2, 0x1f, RZ, 0xc0, !PT ;  /* 0x0000001f02ff7812 */ /* 0x002fda000780c0ff */
[----:B------:R-:W-:Y:S05]  /*9860*/  @!P0 BRA `(.L_x_3633) ;  /* 0x0000000000048947 */ /* 0x000fea0003800000 */
[----:B------:R-:W-:Y:S01]  /*9870*/  BPT.TRAP 0x1 ;  /* 0x000000040000795c */ /* 0x000fe20000300000 */
.L_x_3633:
        /* <DEDUP_REMOVED lines=41> */
.L_x_3614:
[----:B------:R-:W-:Y:S05]  /*9b10*/  BSYNC B0 ;  /* 0x0000000000007941 */ /* 0x000fea0003800000 */
.L_x_3610:
[----:B------:R-:W-:-:S03]  /*9b20*/  UMOV UR7, 0xffffffff ;  /* 0xffffffff00077882 */ /* 0x000fc60000000000 */
[----:B------:R-:W-:Y:S05]  /*9b30*/  BRA.DIV UR7, `(.L_x_3634) ;  /* 0x0000000a071c7947 */ /* 0x000fea000b800000 */
[----:B------:R-:W-:-:S13]  /*9b40*/  ELECT P6, URZ, PT ;  /* 0x00000000003f782f */ /* 0x000fda00038c0000 */
.L_x_3669:
[----:B------:R-:W-:Y:S05]  /*9b50*/  @!P6 BRA `(.L_x_3517) ;  /* 0x000000000084e947 */ /* 0x000fea0003800000 */
[----:B------:R-:W-:-:S06]  /*9b60*/  ULOP3.LUT UR7, UR38, 0x2, URZ, 0xfc, !UPT ;  /* 0x0000000226077892 */ /* 0x000fcc000f8efc3f */
[----:B------:R-:W-:-:S05]  /*9b70*/  IMAD.U32 R0, RZ, RZ, UR7 ;  /* 0x00000007ff007e24 */ /* 0x000fca000f8e00ff */
[----:B------:R-:W-:-:S13]  /*9b80*/  ISETP.NE.AND P2, PT, R0, 0x3, PT ;  /* 0x000000030000780c */ /* 0x000fda0003f45270 */
[----:B------:R-:W-:Y:S05]  /*9b90*/  @!P2 BRA `(.L_x_3635) ;  /* 0x000000000004a947 */ /* 0x000fea0003800000 */
[----:B------:R-:W-:Y:S01]  /*9ba0*/  BPT.TRAP 0x1 ;  /* 0x000000040000795c */ /* 0x000fe20000300000 */
.L_x_3635:
        /* <DEDUP_REMOVED lines=15> */
.L_x_3670:
[----:B------:R-:W2:Y:S02]  /*9ca0*/  SYNCS.PHASECHK.TRANS64.TRYWAIT P0, [R3+URZ], R0 ;  /* 0x00000000030075a7 */ /* 0x000ea4000800017f */
[----:B--2---:R-:W-:Y:S05]  /*9cb0*/  @!P0 BRA `(.L_x_3637) ;  /* 0x0000000400f08947 */ /* 0x004fea0003800000 */
.L_x_3671:
[----:B------:R-:W-:Y:S05]  /*9cc0*/  @!P2 BRA `(.L_x_3638) ;  /* 0x000000000004a947 */ /* 0x000fea0003800000 */
[----:B------:R-:W-:Y:S01]  /*9cd0*/  BPT.TRAP 0x1 ;  /* 0x000000040000795c */ /* 0x000fe20000300000 */
.L_x_3638:
[----:B--2---:R-:W-:-:S04]  /*9ce0*/  VIADD R3, R8, 0x30840 ;  /* 0x0003084008037836 */ /* 0x004fc80000000000 */
[----:B------:R-:W-:-:S04]  /*9cf0*/  IMAD R5, R2, 0x8, R3 ;  /* 0x0000000802057824 */ /* 0x000fc800078e0203 */
[----:B------:R-:W2:Y:S02]  /*9d00*/  SYNCS.PHASECHK.TRANS64.TRYWAIT P0, [R5+URZ], R4 ;  /* 0x00000004050075a7 */ /* 0x000ea4000800017f */
[----:B--2---:R-:W-:Y:S05]  /*9d10*/  @!P0 BRA `(.L_x_3639) ;  /* 0x0000000400ec8947 */ /* 0x004fea0003800000 */
.L_x_3672:
[----:B------:R-:W-:-:S07]  /*9d20*/  IMAD R3, R6, 0x8, R3 ;  /* 0x0000000806037824 */ /* 0x000fce00078e0203 */
.L_x_3640:
[----:B---3--:R3:W4:Y:S02]  /*9d30*/  SYNCS.PHASECHK.TRANS64.TRYWAIT P0, [R3+URZ], R0 ;  /* 0x00000000030075a7 */ /* 0x008724000800017f */
[----:B----4-:R-:W-:Y:S05]  /*9d40*/  @!P0 NANOSLEEP.SYNCS 0x989680 ;  /* 0x009896800000895d */ /* 0x010fea0003900000 */
[----:B------:R-:W4:Y:S02]  /*9d50*/  @!P0 SYNCS.PHASECHK.TRANS64 P0, [R3+URZ], R0 ;  /* 0x00000000030085a7 */ /* 0x000f24000800007f */
[----:B----4-:R-:W-:Y:S05]  /*9d60*/  @!P0 BRA `(.L_x_3640) ;  /* 0xfffffffc00f08947 */ /* 0x010fea000383ffff */
.L_x_3517:
[----:B------:R-:W-:Y:S05]  /*9d70*/  BSYNC B6 ;  /* 0x0000000000067941 */ /* 0x000fea0003800000 */
.L_x_3509:
[----:B------:R-:W-:Y:S05]  /*9d80*/  EXIT ;  /* 0x000000000000794d */ /* 0x000fea0003800000 */
.L_x_3527:
[----:B------:R-:W-:Y:S02]  /*9d90*/  IMAD.MOV.U32 R12, RZ, RZ, RZ ;  /* 0x000000ffff0c7224 */ /* 0x000fe400078e00ff */
[----:B------:R-:W-:Y:S02]  /*9da0*/  IMAD.MOV.U32 R11, RZ, RZ, 0x1f ;  /* 0x0000001fff0b7424 */ /* 0x000fe400078e00ff */
[----:B------:R-:W-:-:S07]  /*9db0*/  IMAD.MOV.U32 R15, RZ, RZ, -0x1 ;  /* 0xffffffffff0f7424 */ /* 0x000fce00078e00ff */
[----:B------:R-:W-:Y:S05]  /*9dc0*/  WARPSYNC.COLLECTIVE R15, `(.L_x_3641) ;  /* 0x000000000f087348 */ /* 0x000fea0003c00000 */
[----:B------:R1:W2:Y:S02]  /*9dd0*/  SHFL.IDX P6, R14, R13, R12, R11 ;  /* 0x0000000c0d0e7389 */ /* 0x0002a400000c000b */
[----:B-12---:R-:W-:Y:S01]  /*9de0*/  ENDCOLLECTIVE ;  /* 0x000000000000791b */ /* 0x006fe20003800000 */
.L_x_3641:
[----:B------:R-:W-:Y:S05]  /*9df0*/  BRA `(.L_x_3642) ;  /* 0xffffff7800907947 */ /* 0x000fea000383ffff */
.L_x_3529:
[----:B---3--:R3:W4:Y:S02]  /*9e00*/  SYNCS.PHASECHK.TRANS64.TRYWAIT P0, [R228+URZ+0x30800], R9 ;  /* 0x03080009e40075a7 */ /* 0x008724000800017f */
[----:B----4-:R-:W-:Y:S05]  /*9e10*/  @!P0 NANOSLEEP.SYNCS 0x989680 ;  /* 0x009896800000895d */ /* 0x010fea0003900000 */
[----:B------:R-:W4:Y:S02]  /*9e20*/  @!P0 SYNCS.PHASECHK.TRANS64 P0, [R228+URZ+0x30800], R9 ;  /* 0x03080009e40085a7 */ /* 0x000f24000800007f */
[----:B----4-:R-:W-:Y:S05]  /*9e30*/  @!P0 BRA `(.L_x_3529) ;  /* 0xfffffffc00f08947 */ /* 0x010fea000383ffff */
[----:B------:R-:W-:Y:S05]  /*9e40*/  BRA `(.L_x_3528) ;  /* 0xffffff7800b87947 */ /* 0x000fea000383ffff */
.L_x_3533:
[----:B---3--:R3:W4:Y:S02]  /*9e50*/  SYNCS.PHASECHK.TRANS64.TRYWAIT P1, [R0+URZ+0x30810], R9 ;  /* 0x03081009000075a7 */ /* 0x008724000802017f */
[----:B----4-:R-:W-:Y:S05]  /*9e60*/  @!P1 NANOSLEEP.SYNCS 0x989680 ;  /* 0x009896800000995d */ /* 0x010fea0003900000 */
[----:B------:R-:W4:Y:S02]  /*9e70*/  @!P1 SYNCS.PHASECHK.TRANS64 P1, [R0+URZ+0x30810], R9 ;  /* 0x03081009000095a7 */ /* 0x000f24000802007f */
[----:B----4-:R-:W-:Y:S05]  /*9e80*/  @!P1 BRA `(.L_x_3533) ;  /* 0xfffffffc00f09947 */ /* 0x010fea000383ffff */
[----:B------:R-:W-:Y:S05]  /*9e90*/  BRA `(.L_x_3532) ;  /* 0xffffff8000687947 */ /* 0x000fea000383ffff */
.L_x_3537:
[----:B------:R1:W1:Y:S02]  /*9ea0*/  SYNCS.PHASECHK.TRANS64.TRYWAIT P1, [R0+URZ+0x30830], R9 ;  /* 0x03083009000075a7 */ /* 0x000264000802017f */
[----:B-1----:R-:W-:Y:S05]  /*9eb0*/  @!P1 NANOSLEEP.SYNCS 0x989680 ;  /* 0x009896800000995d */ /* 0x002fea0003900000 */
[----:B------:R-:W1:Y:S02]  /*9ec0*/  @!P1 SYNCS.PHASECHK.TRANS64 P1, [R0+URZ+0x30830], R9 ;  /* 0x03083009000095a7 */ /* 0x000e64000802007f */
[----:B-1----:R-:W-:Y:S05]  /*9ed0*/  @!P1 BRA `(.L_x_3537) ;  /* 0xfffffffc00f09947 */ /* 0x002fea000383ffff */
[----:B------:R-:W-:Y:S05]  /*9ee0*/  BRA `(.L_x_3536) ;  /* 0xffffff8400c07947 */ /* 0x000fea000383ffff */
.L_x_3544:
[----:B------:R-:W-:Y:S01]  /*9ef0*/  BSSY B0, `(.L_x_3643) ;  /* 0x0000005000007945 */ /* 0x000fe20003800000 */
[----:B------:R-:W-:-:S07]  /*9f00*/  IMAD.MOV.U32 R15, RZ, RZ, -0x1 ;  /* 0xffffffffff0f7424 */ /* 0x000fce00078e00ff */
[----:B-1----:R-:W-:Y:S05]  /*9f10*/  WARPSYNC.COLLECTIVE R15, `(.L_x_3644) ;  /* 0x000000000f087348 */ /* 0x002fea0003c00000 */
[----:B------:R-:W-:Y:S01]  /*9f20*/  NOP ;  /* 0x0000000000007918 */ /* 0x000fe20000000000 */
[----:B-1----:R-:W-:Y:S01]  /*9f30*/  ENDCOLLECTIVE ;  /* 0x000000000000791b */ /* 0x002fe20003800000 */
.L_x_3644:
[----:B------:R-:W-:Y:S05]  /*9f40*/  BSYNC B0 ;  /* 0x0000000000007941 */ /* 0x000fea0003800000 */
.L_x_3643:
[----:B------:R-:W-:Y:S05]  /*9f50*/  BRA `(.L_x_3645) ;  /* 0xffffffac00d87947 */ /* 0x000fea000383ffff */
.L_x_3553:
[----:B------:R-:W-:Y:S01]  /*9f60*/  BSSY B0, `(.L_x_3646) ;  /* 0x0000005000007945 */ /* 0x000fe20003800000 */
[----:B------:R-:W-:-:S07]  /*9f70*/  IMAD.MOV.U32 R15, RZ, RZ, -0x1 ;  /* 0xffffffffff0f7424 */ /* 0x000fce00078e00ff */
[----:B-12---:R-:W-:Y:S05]  /*9f80*/  WARPSYNC.COLLECTIVE R15, `(.L_x_3647) ;  /* 0x000000000f087348 */ /* 0x006fea0003c00000 */
[----:B------:R-:W-:Y:S01]  /*9f90*/  NOP ;  /* 0x0000000000007918 */ /* 0x000fe20000000000 */
[----:B-12---:R-:W-:Y:S01]  /*9fa0*/  ENDCOLLECTIVE ;  /* 0x000000000000791b */ /* 0x006fe20003800000 */
.L_x_3647:
[----:B------:R-:W-:Y:S05]  /*9fb0*/  BSYNC B0 ;  /* 0x0000000000007941 */ /* 0x000fea0003800000 */
.L_x_3646:
[----:B------:R-:W-:Y:S05]  /*9fc0*/  BRA `(.L_x_3648) ;  /* 0xffffffb000d87947 */ /* 0x000fea000383ffff */
.L_x_3570:
[----:B------:R-:W-:Y:S01]  /*9fd0*/  BSSY B0, `(.L_x_3649) ;  /* 0x0000005000007945 */ /* 0x000fe20003800000 */
[----:B------:R-:W-:-:S07]  /*9fe0*/  IMAD.MOV.U32 R15, RZ, RZ, -0x1 ;  /* 0xffffffffff0f7424 */ /* 0x000fce00078e00ff */
[----:B------:R-:W-:Y:S05]  /*9ff0*/  WARPSYNC.COLLECTIVE R15, `(.L_x_3650) ;  /* 0x000000000f087348 */ /* 0x000fea0003c00000 */
[----:B------:R-:W-:Y:S01]  /*a000*/  NOP ;  /* 0x0000000000007918 */ /* 0x000fe20000000000 */
[----:B------:R-:W-:Y:S01]  /*a010*/  ENDCOLLECTIVE ;  /* 0x000000000000791b */ /* 0x000fe20003800000 */
.L_x_3650:
[----:B------:R-:W-:Y:S05]  /*a020*/  BSYNC B0 ;  /* 0x0000000000007941 */ /* 0x000fea0003800000 */
.L_x_3649:
[----:B------:R-:W-:Y:S05]  /*a030*/  BRA `(.L_x_3651) ;  /* 0xffffffc000d07947 */ /* 0x000fea000383ffff */
.L_x_3583:
[----:B------:R-:W-:Y:S01]  /*a040*/  BSSY B0, `(.L_x_3652) ;  /* 0x0000005000007945 */ /* 0x000fe20003800000 */
[----:B------:R-:W-:-:S07]  /*a050*/  IMAD.MOV.U32 R15, RZ, RZ, -0x1 ;  /* 0xffffffffff0f7424 */ /* 0x000fce00078e00ff */
[----:B------:R-:W-:Y:S05]  /*a060*/  WARPSYNC.COLLECTIVE R15, `(.L_x_3653) ;  /* 0x000000000f087348 */ /* 0x000fea0003c00000 */
[----:B------:R-:W-:Y:S01]  /*a070*/  NOP ;  /* 0x0000000000007918 */ /* 0x000fe20000000000 */
[----:B------:R-:W-:Y:S01]  /*a080*/  ENDCOLLECTIVE ;  /* 0x000000000000791b */ /* 0x000fe20003800000 */
.L_x_3653:
[----:B------:R-:W-:Y:S05]  /*a090*/  BSYNC B0 ;  /* 0x0000000000007941 */ /* 0x000fea0003800000 */
.L_x_3652:
[----:B------:R-:W-:Y:S05]  /*a0a0*/  BRA `(.L_x_3654) ;  /* 0xffffffc800807947 */ /* 0x000fea000383ffff */
.L_x_3595:
[----:B------:R-:W-:Y:S01]  /*a0b0*/  BSSY B0, `(.L_x_3655) ;  /* 0x0000005000007945 */ /* 0x000fe20003800000 */
[----:B------:R-:W-:-:S07]  /*a0c0*/  IMAD.MOV.U32 R15, RZ, RZ, -0x1 ;  /* 0xffffffffff0f7424 */ /* 0x000fce00078e00ff */
[----:B------:R-:W-:Y:S05]  /*a0d0*/  WARPSYNC.COLLECTIVE R15, `(.L_x_3656) ;  /* 0x000000000f087348 */ /* 0x000fea0003c00000 */
[----:B------:R-:W-:Y:S01]  /*a0e0*/  NOP ;  /* 0x0000000000007918 */ /* 0x000fe20000000000 */
[----:B------:R-:W-:Y:S01]  /*a0f0*/  ENDCOLLECTIVE ;  /* 0x000000000000791b */ /* 0x000fe20003800000 */
.L_x_3656:
[----:B------:R-:W-:Y:S05]  /*a100*/  BSYNC B0 ;  /* 0x0000000000007941 */ /* 0x000fea0003800000 */
.L_x_3655:
[----:B------:R-:W-:Y:S05]  /*a110*/  BRA `(.L_x_3657) ;  /* 0xffffffcc00c07947 */ /* 0x000fea000383ffff */
.L_x_3615:
[----:B-1----:R1:W2:Y:S02]  /*a120*/  SYNCS.PHASECHK.TRANS64.TRYWAIT P0, [R15+URZ+0x30820], R2 ;  /* 0x030820020f0075a7 */ /* 0x0022a4000800017f */
[----:B--2---:R-:W-:Y:S05]  /*a130*/  @!P0 NANOSLEEP.SYNCS 0x989680 ;  /* 0x009896800000895d */ /* 0x004fea0003900000 */
[----:B------:R-:W2:Y:S02]  /*a140*/  @!P0 SYNCS.PHASECHK.TRANS64 P0, [R15+URZ+0x30820], R2 ;  /* 0x030820020f0085a7 */ /* 0x000ea4000800007f */
[----:B--2---:R-:W-:Y:S05]  /*a150*/  @!P0 BRA `(.L_x_3615) ;  /* 0xfffffffc00f08947 */ /* 0x004fea000383ffff */
[----:B------:R-:W-:Y:S05]  /*a160*/  BRA `(.L_x_3658) ;  /* 0xffffffdc00b07947 */ /* 0x000fea000383ffff */
.L_x_3619:
[----:B--2---:R2:W3:Y:S02]  /*a170*/  SYNCS.PHASECHK.TRANS64.TRYWAIT P1, [R15+URZ+0x30840], R18 ;  /* 0x030840120f0075a7 */ /* 0x0044e4000802017f */
[----:B---3--:R-:W-:Y:S05]  /*a180*/  @!P1 NANOSLEEP.SYNCS 0x989680 ;  /* 0x009896800000995d */ /* 0x008fea0003900000 */
[----:B------:R-:W3:Y:S02]  /*a190*/  @!P1 SYNCS.PHASECHK.TRANS64 P1, [R15+URZ+0x30840], R18 ;  /* 0x030840120f0095a7 */ /* 0x000ee4000802007f */
[----:B---3--:R-:W-:Y:S05]  /*a1a0*/  @!P1 BRA `(.L_x_3619) ;  /* 0xfffffffc00f09947 */ /* 0x008fea000383ffff */
[----:B------:R-:W-:Y:S05]  /*a1b0*/  BRA `(.L_x_3659) ;  /* 0xffffffe400547947 */ /* 0x000fea000383ffff */
.L_x_3621:
[----:B-1----:R1:W3:Y:S02]  /*a1c0*/  SYNCS.PHASECHK.TRANS64.TRYWAIT P1, [R15+URZ+0x30828], R18 ;  /* 0x030828120f0075a7 */ /* 0x0022e4000802017f */
[----:B---3--:R-:W-:Y:S05]  /*a1d0*/  @!P1 NANOSLEEP.SYNCS 0x989680 ;  /* 0x009896800000995d */ /* 0x008fea0003900000 */
[----:B------:R-:W3:Y:S02]  /*a1e0*/  @!P1 SYNCS.PHASECHK.TRANS64 P1, [R15+URZ+0x30828], R18 ;  /* 0x030828120f0095a7 */ /* 0x000ee4000802007f */
[----:B---3--:R-:W-:Y:S05]  /*a1f0*/  @!P1 BRA `(.L_x_3621) ;  /* 0xfffffffc00f09947 */ /* 0x008fea000383ffff */
[----:B------:R-:W-:Y:S05]  /*a200*/  BRA `(.L_x_3660) ;  /* 0xffffffe400f47947 */ /* 0x000fea000383ffff */
.L_x_3623:
[----:B---3--:R3:W4:Y:S02]  /*a210*/  SYNCS.PHASECHK.TRANS64.TRYWAIT P1, [R15+URZ+0x30848], R18 ;  /* 0x030848120f0075a7 */ /* 0x008724000802017f */
[----:B----4-:R-:W-:Y:S05]  /*a220*/  @!P1 NANOSLEEP.SYNCS 0x989680 ;  /* 0x009896800000995d */ /* 0x010fea0003900000 */
[----:B------:R-:W4:Y:S02]  /*a230*/  @!P1 SYNCS.PHASECHK.TRANS64 P1, [R15+URZ+0x30848], R18 ;  /* 0x030848120f0095a7 */ /* 0x000f24000802007f */
[----:B----4-:R-:W-:Y:S05]  /*a240*/  @!P1 BRA `(.L_x_3623) ;  /* 0xfffffffc00f09947 */ /* 0x010fea000383ffff */
[----:B------:R-:W-:Y:S05]  /*a250*/  BRA `(.L_x_3661) ;  /* 0xffffffe800947947 */ /* 0x000fea000383ffff */
.L_x_3625:
[----:B------:R-:W-:-:S07]  /*a260*/  SHF.L.U32 R4, R10, 0x1f, RZ ;  /* 0x0000001f0a047819 */ /* 0x000fce00000006ff */
.L_x_3662:
[----:B----4-:R4:W1:Y:S02]  /*a270*/  SYNCS.PHASECHK.TRANS64.TRYWAIT P1, [R15+URZ+0x30820], R4 ;  /* 0x030820040f0075a7 */ /* 0x010864000802017f */
[----:B-1----:R-:W-:Y:S05]  /*a280*/  @!P1 NANOSLEEP.SYNCS 0x989680 ;  /* 0x009896800000995d */ /* 0x002fea0003900000 */
[----:B------:R-:W1:Y:S02]  /*a290*/  @!P1 SYNCS.PHASECHK.TRANS64 P1, [R15+URZ+0x30820], R4 ;  /* 0x030820040f0095a7 */ /* 0x000e64000802007f */
[----:B-1----:R-:W-:Y:S05]  /*a2a0*/  @!P1 BRA `(.L_x_3662) ;  /* 0xfffffffc00f09947 */ /* 0x002fea000383ffff */
[----:B------:R-:W-:Y:S05]  /*a2b0*/  BRA `(.L_x_3663) ;  /* 0xffffffec00187947 */ /* 0x000fea000383ffff */
.L_x_3628:
[----:B----4-:R4:W1:Y:S02]  /*a2c0*/  SYNCS.PHASECHK.TRANS64.TRYWAIT P1, [R15+URZ+0x30840], R12 ;  /* 0x0308400c0f0075a7 */ /* 0x010864000802017f */
[----:B-1----:R-:W-:Y:S05]  /*a2d0*/  @!P1 NANOSLEEP.SYNCS 0x989680 ;  /* 0x009896800000995d */ /* 0x002fea0003900000 */
[----:B------:R-:W1:Y:S02]  /*a2e0*/  @!P1 SYNCS.PHASECHK.TRANS64 P1, [R15+URZ+0x30840], R12 ;  /* 0x0308400c0f0095a7 */ /* 0x000e64000802007f */
[----:B-1----:R-:W-:Y:S05]  /*a2f0*/  @!P1 BRA `(.L_x_3628) ;  /* 0xfffffffc00f09947 */ /* 0x002fea000383ffff */
[----:B------:R-:W-:Y:S05]  /*a300*/  BRA `(.L_x_3664) ;  /* 0xffffffec00d47947 */ /* 0x000fea000383ffff */
.L_x_3630:
[----:B-1----:R1:W2:Y:S02]  /*a310*/  SYNCS.PHASECHK.TRANS64.TRYWAIT P1, [R15+URZ+0x30828], R12 ;  /* 0x0308280c0f0075a7 */ /* 0x0022a4000802017f */
[----:B--2---:R-:W-:Y:S05]  /*a320*/  @!P1 NANOSLEEP.SYNCS 0x989680 ;  /* 0x009896800000995d */ /* 0x004fea0003900000 */
[----:B------:R-:W2:Y:S02]  /*a330*/  @!P1 SYNCS.PHASECHK.TRANS64 P1, [R15+URZ+0x30828], R12 ;  /* 0x0308280c0f0095a7 */ /* 0x000ea4000802007f */
[----:B--2---:R-:W-:Y:S05]  /*a340*/  @!P1 BRA `(.L_x_3630) ;  /* 0xfffffffc00f09947 */ /* 0x004fea000383ffff */
[----:B------:R-:W-:Y:S05]  /*a350*/  BRA `(.L_x_3665) ;  /* 0xfffffff000687947 */ /* 0x000fea000383ffff */
.L_x_3632:
[----:B------:R1:W1:Y:S02]  /*a360*/  SYNCS.PHASECHK.TRANS64.TRYWAIT P0, [R3+URZ+0x30840], R0 ;  /* 0x03084000030075a7 */ /* 0x000264000800017f */
[----:B-1----:R-:W-:Y:S05]  /*a370*/  @!P0 NANOSLEEP.SYNCS 0x989680 ;  /* 0x009896800000895d */ /* 0x002fea0003900000 */
[----:B------:R-:W1:Y:S02]  /*a380*/  @!P0 SYNCS.PHASECHK.TRANS64 P0, [R3+URZ+0x30840], R0 ;  /* 0x03084000030085a7 */ /* 0x000e64000800007f */
[----:B-1----:R-:W-:Y:S05]  /*a390*/  @!P0 BRA `(.L_x_3632) ;  /* 0xfffffffc00f08947 */ /* 0x002fea000383ffff */
[----:B------:R-:W-:Y:S05]  /*a3a0*/  BRA `(.L_x_3666) ;  /* 0xfffffff400187947 */ /* 0x000fea000383ffff */
.L_x_3634:
[----:B------:R-:W-:Y:S01]  /*a3b0*/  BSSY B0, `(.L_x_3667) ;  /* 0x0000006000007945 */ /* 0x000fe20003800000 */
[----:B------:R-:W-:-:S07]  /*a3c0*/  IMAD.MOV.U32 R15, RZ, RZ, -0x1 ;  /* 0xffffffffff0f7424 */ /* 0x000fce00078e00ff */
[----:B------:R-:W-:Y:S05]  /*a3d0*/  WARPSYNC.COLLECTIVE R15, `(.L_x_3668) ;  /* 0x000000000f0c7348 */ /* 0x000fea0003c00000 */
[----:B------:R-:W-:Y:S02]  /*a3e0*/  ELECT P6, UR62, PT ;  /* 0x00000000003e782f */ /* 0x000fe400038c0000 */
[----:B------:R-:W-:Y:S01]  /*a3f0*/  MOV R14, UR62 ;  /* 0x0000003e000e7c02 */ /* 0x000fe20008000f00 */
[----:B------:R-:W-:Y:S10]  /*a400*/  ENDCOLLECTIVE ;  /* 0x000000000000791b */ /* 0x000ff40003800000 */
.L_x_3668:
[----:B------:R-:W-:Y:S05]  /*a410*/  BSYNC B0 ;  /* 0x0000000000007941 */ /* 0x000fea0003800000 */
.L_x_3667:
[----:B------:R-:W-:Y:S05]  /*a420*/  BRA `(.L_x_3669) ;  /* 0xfffffff400c87947 */ /* 0x000fea000383ffff */
.L_x_3636:
[----:B-1----:R1:W2:Y:S02]  /*a430*/  SYNCS.PHASECHK.TRANS64.TRYWAIT P0, [R7+URZ], R4 ;  /* 0x00000004070075a7 */ /* 0x0022a4000800017f */
[----:B--2---:R-:W-:Y:S05]  /*a440*/  @!P0 NANOSLEEP.SYNCS 0x989680 ;  /* 0x009896800000895d */ /* 0x004fea0003900000 */
[----:B------:R-:W2:Y:S02]  /*a450*/  @!P0 SYNCS.PHASECHK.TRANS64 P0, [R7+URZ], R4 ;  /* 0x00000004070085a7 */ /* 0x000ea4000800007f */
[----:B--2---:R-:W-:Y:S05]  /*a460*/  @!P0 BRA `(.L_x_3636) ;  /* 0xfffffffc00f08947 */ /* 0x004fea000383ffff */
[----:B------:R-:W-:Y:S05]  /*a470*/  BRA `(.L_x_3670) ;  /* 0xfffffff800087947 */ /* 0x000fea000383ffff */
.L_x_3637:
[----:B--2---:R2:W3:Y:S02]  /*a480*/  SYNCS.PHASECHK.TRANS64.TRYWAIT P0, [R3+URZ], R0 ;  /* 0x00000000030075a7 */ /* 0x0044e4000800017f */
[----:B---3--:R-:W-:Y:S05]  /*a490*/  @!P0 NANOSLEEP.SYNCS 0x989680 ;  /* 0x009896800000895d */ /* 0x008fea0003900000 */
[----:B------:R-:W3:Y:S02]  /*a4a0*/  @!P0 SYNCS.PHASECHK.TRANS64 P0, [R3+URZ], R0 ;  /* 0x00000000030085a7 */ /* 0x000ee4000800007f */
[----:B---3--:R-:W-:Y:S05]  /*a4b0*/  @!P0 BRA `(.L_x_3637) ;  /* 0xfffffffc00f08947 */ /* 0x008fea000383ffff */
[----:B------:R-:W-:Y:S05]  /*a4c0*/  BRA `(.L_x_3671) ;  /* 0xfffffff400fc7947 */ /* 0x000fea000383ffff */
.L_x_3639:
[----:B--2---:R2:W3:Y:S02]  /*a4d0*/  SYNCS.PHASECHK.TRANS64.TRYWAIT P0, [R5+URZ], R4 ;  /* 0x00000004050075a7 */ /* 0x0044e4000800017f */
[----:B---3--:R-:W-:Y:S05]  /*a4e0*/  @!P0 NANOSLEEP.SYNCS 0x989680 ;  /* 0x009896800000895d */ /* 0x008fea0003900000 */
[----:B------:R-:W3:Y:S02]  /*a4f0*/  @!P0 SYNCS.PHASECHK.TRANS64 P0, [R5+URZ], R4 ;  /* 0x00000004050085a7 */ /* 0x000ee4000800007f */
[----:B---3--:R-:W-:Y:S05]  /*a500*/  @!P0 BRA `(.L_x_3639) ;  /* 0xfffffffc00f08947 */ /* 0x008fea000383ffff */
[----:B------:R-:W-:Y:S05]  /*a510*/  BRA `(.L_x_3672) ;  /* 0xfffffff800007947 */ /* 0x000fea000383ffff */
.L_x_3673:
        /* <DEDUP_REMOVED lines=14> */
.L_x_3711:


//--------------------- .text._ZN7cutlass13device_kernelIN5flash22FlashAttnBwdPreprocessIN4cute5tupleIJNS3_1CILi64EEENS5_ILi128EEEEEENS_10bfloat16_tEfNS_4arch4Sm90ELb1ELb1EEEEEvNT_6ParamsE --------------------------
	.section	.text._ZN7cutlass13device_kernelIN5flash22FlashAttnBwdPreprocessIN4cute5tupleIJNS3_1CILi64EEENS5_ILi128EEEEEENS_10bfloat16_tEfNS_4arch4Sm90ELb1ELb1EEEEEvNT_6ParamsE,"ax",@progbits
	.align	128
.text._ZN7cutlass13device_kernelIN5flash22FlashAttnBwdPreprocessIN4cute5tupleIJNS3_1CILi64EEENS5_ILi128EEEEEENS_10bfloat16_tEfNS_4arch4Sm90ELb1ELb1EEEEEvNT_6ParamsE:
        .type           _ZN7cutlass13device_kernelIN5flash22FlashAttnBwdPreprocessIN4cute5tupleIJNS3_1CILi64EEENS5_ILi128EEEEEENS_10bfloat16_tEfNS_4arch4Sm90ELb1ELb1EEEEEvNT_6ParamsE,@function
        .size           _ZN7cutlass13device_kernelIN5flash22FlashAttnBwdPreprocessIN4cute5tupleIJNS3_1CILi64EEENS5_ILi128EEEEEENS_10bfloat16_tEfNS_4arch4Sm90ELb1ELb1EEEEEvNT_6ParamsE,(.L_x_3712 - _ZN7cutlass13device_kernelIN5flash22FlashAttnBwdPreprocessIN4cute5tupleIJNS3_1CILi64EEENS5_ILi128EEEEEENS_10bfloat16_tEfNS_4arch4Sm90ELb1ELb1EEEEEvNT_6ParamsE)
        .other          _ZN7cutlass13device_kernelIN5flash22FlashAttnBwdPreprocessIN4cute5tupleIJNS3_1CILi64EEENS5_ILi128EEEEEENS_10bfloat16_tEfNS_4arch4Sm90ELb1ELb1EEEEEvNT_6ParamsE,@"STO_CUDA_ENTRY STV_DEFAULT"
_ZN7cutlass13device_kernelIN5flash22FlashAttnBwdPreprocessIN4cute5tupleIJNS3_1CILi64EEENS5_ILi128EEEEEENS_10bfloat16_tEfNS_4arch4Sm90ELb1ELb1EEEEEvNT_6ParamsE:
        /* <DEDUP_REMOVED lines=11> */
[----:B------:R-:W-:Y:S01]  /*00b0*/  ISETP.NE.U32.AND P2, PT, R4, RZ, PT ;  /* 0x000000ff0400720c */ /* 0x000fe20003f45070 */
[----:B-1----:R-:W-:-:S04]  /*00c0*/  IMAD.WIDE R6, R0, 0x4, R6 ;  /* 0x0000000400067825 */ /* 0x002fc800078e0206 */
[----:B------:R-:W0:Y:S01]  /*00d0*/  @P1 LDC.64 R8, c[0x0][0x2f8] ;  /* 0x0000be00ff081b82 */ /* 0x000e220000000a00 */
[----:B------:R-:W-:-:S05]  /*00e0*/  IMAD.U32 R4, RZ, RZ, UR6 ;  /* 0x00000006ff047e24 */ /* 0x000fca000f8e00ff */
[----:B------:R1:W5:Y:S01]  /*00f0*/  @P0 LDG.E R48, desc[UR4][R6.64] ;  /* 0x0000000406300981 */ /* 0x000362000c1e1900 */
[----:B------:R-:W-:Y:S01]  /*0100*/  ISETP.NE.AND.EX P2, PT, R5, RZ, PT, P2 ;  /* 0x000000ff0500720c */ /* 0x000fe20003f45320 */
[----:B------:R-:W2:Y:S01]  /*0110*/  S2R R2, SR_CTAID.X ;  /* 0x0000000000027919 */ /* 0x000ea20000002500 */
[----:B------:R-:W3:Y:S01]  /*0120*/  S2R R3, SR_TID.X ;  /* 0x0000000000037919 */ /* 0x000ee20000002100 */
[----:B0-----:R-:W-:-:S05]  /*0130*/  @P1 IMAD.WIDE R8, R0, 0x4, R8 ;  /* 0x0000000400081825 */ /* 0x001fca00078e0208 */
[----:B------:R1:W5:Y:S01]  /*0140*/  @P1 LDG.E R4, desc[UR4][R8.64] ;  /* 0x0000000408041981 */ /* 0x000362000c1e1900 */
[----:B--2---:R-:W-:Y:S01]  /*0150*/  IMAD.SHL.U32 R5, R2, 0x40, RZ ;  /* 0x0000004002057824 */ /* 0x004fe200078e00ff */
[----:B---3--:R-:W-:Y:S06]  /*0160*/  @P1 BRA `(.L_x_3674) ;  /* 0x0000000000101947 */ /* 0x008fec0003800000 */
[----:B------:R-:W-:Y:S05]  /*0170*/  @!P0 BRA `(.L_x_3674) ;  /* 0x00000000000c8947 */ /* 0x000fea0003800000 */
[----:B-1----:R-:W2:Y:S04]  /*0180*/  LDG.E R9, desc[UR4][R6.64] ;  /* 0x0000000406097981 */ /* 0x002ea8000c1e1900 */
[----:B-----5:R-:W2:Y:S02]  /*0190*/  LDG.E R4, desc[UR4][R6.64+0x4] ;  /* 0x0000040406047981 */ /* 0x020ea4000c1e1900 */
[----:B--2---:R-:W-:-:S07]  /*01a0*/  IADD3 R4, -R9, R4, RZ ;  /* 0x0000000409047210 */ /* 0x004fce0007ffe1ff */
.L_x_3674:
[----:B-----5:R-:W-:-:S13]  /*01b0*/  ISETP.LE.AND P1, PT, R4, R5, PT ;  /* 0x000000050400720c */ /* 0x020fda0003f23270 */
[----:B------:R-:W-:Y:S05]  /*01c0*/  @P2 EXIT P1 ;  /* 0x000000000000294d */ /* 0x000fea0000800000 */
[----:B------:R-:W0:Y:S01]  /*01d0*/  S2UR UR6, SR_CTAID.Y ;  /* 0x00000000000679c3 */ /* 0x000e220000002600 */
[----:B------:R-:W-:Y:S01]  /*01e0*/  IMAD.IADD R47, R4, 0x1, -R5 ;  /* 0x00000001042f7824 */ /* 0x000fe200078e0a05 */
[C---:B------:R-:W-:Y:S01]  /*01f0*/  ISETP.GT.AND P1, PT, R3.reuse, 0x3f, PT ;  /* 0x0000003f0300780c */ /* 0x040fe20003f24270 */
[----:B------:R-:W-:Y:S01]  /*0200*/  BSSY B0, `(.L_x_3675) ;  /* 0x0000025000007945 */ /* 0x000fe20003800000 */
[----:B-1----:R-:W-:Y:S02]  /*0210*/  SHF.R.S32.HI R6, RZ, 0x1f, R3 ;  /* 0x0000001fff067819 */ /* 0x002fe40000011403 */
[----:B------:R-:W-:Y:S02]  /*0220*/  CS2R R14, SRZ ;  /* 0x00000000000e7805 */ /* 0x000fe4000001ff00 */
[----:B------:R-:W-:Y:S01]  /*0230*/  ISETP.GE.OR P4, PT, R3, R47, P1 ;  /* 0x0000002f0300720c */ /* 0x000fe20000f86670 */
[----:B------:R-:W-:Y:S01]  /*0240*/  @P0 IMAD.MOV.U32 R14, RZ, RZ, R48 ;  /* 0x000000ffff0e0224 */ /* 0x000fe200078e0030 */
[----:B------:R-:W1:Y:S01]  /*0250*/  LDC.64 R10, c[0x0][0x230] ;  /* 0x00008c00ff0a7b82 */ /* 0x000e620000000a00 */
[----:B------:R-:W-:Y:S01]  /*0260*/  LEA.HI R7, R6, R3, RZ, 0x4 ;  /* 0x0000000306077211 */ /* 0x000fe200078f20ff */
[----:B------:R-:W-:Y:S01]  /*0270*/  IMAD.MOV.U32 R40, RZ, RZ, 0x7f800000 ;  /* 0x7f800000ff287424 */ /* 0x000fe200078e00ff */
[----:B------:R-:W-:-:S02]  /*0280*/  SHF.R.S32.HI R41, RZ, 0x1f, R0 ;  /* 0x0000001fff297819 */ /* 0x000fc40000011400 */
[----:B------:R-:W-:Y:S02]  /*0290*/  LOP3.LUT R8, R7, 0xfffffff0, RZ, 0xc0, !PT ;  /* 0xfffffff007087812 */ /* 0x000fe400078ec0ff */
[----:B------:R-:W-:Y:S02]  /*02a0*/  SHF.R.S32.HI R6, RZ, 0x4, R7 ;  /* 0x00000004ff067819 */ /* 0x000fe40000011407 */
[----:B------:R-:W-:Y:S02]  /*02b0*/  IADD3 R45, -R8, R3, RZ ;  /* 0x00000003082d7210 */ /* 0x000fe40007ffe1ff */
[----:B------:R-:W-:Y:S02]  /*02c0*/  @P0 SHF.R.S32.HI R15, RZ, 0x1f, R48 ;  /* 0x0000001fff0f0819 */ /* 0x000fe40000011430 */
[----:B------:R-:W-:Y:S01]  /*02d0*/  ISETP.GE.AND P3, PT, R6, R47, PT ;  /* 0x0000002f0600720c */ /* 0x000fe20003f66270 */
[----:B------:R-:W-:Y:S01]  /*02e0*/  IMAD.SHL.U32 R8, R45, 0x8, RZ ;  /* 0x000000082d087824 */ /* 0x000fe200078e00ff */
[----:B------:R-:W-:Y:S01]  /*02f0*/  SEL R7, R0, RZ, !P2 ;  /* 0x000000ff00077207 */ /* 0x000fe20005000000 */
[----:B0-----:R-:W-:Y:S01]  /*0300*/  USHF.R.S32.HI UR7, URZ, 0x1f, UR6 ;  /* 0x0000001f3f077899 */ /* 0x001fe20008011406 */
[----:B------:R-:W-:Y:S01]  /*0310*/  SEL R41, R41, RZ, !P2 ;  /* 0x000000ff29297207 */ /* 0x000fe20005000000 */
[----:B------:R-:W-:Y:S10]  /*0320*/  @P4 BRA `(.L_x_3676) ;  /* 0x0000000000484947 */ /* 0x000ff40003800000 */
[----:B------:R-:W0:Y:S01]  /*0330*/  LDC.64 R18, c[0x0][0x290] ;  /* 0x0000a400ff127b82 */ /* 0x000e220000000a00 */
[----:B------:R-:W-:Y:S01]  /*0340*/  SHF.R.S32.HI R13, RZ, 0x1f, R5 ;  /* 0x0000001fff0d7819 */ /* 0x000fe20000011405 */
[----:B------:R-:W-:Y:S01]  /*0350*/  ULDC.64 UR8, c[0x0][0x298] ;  /* 0x0000a60000087ab9 */ /* 0x000fe20000000a00 */
[--C-:B------:R-:W-:Y:S02]  /*0360*/  SHF.R.S32.HI R16, RZ, 0x1f, R3.reuse ;  /* 0x0000001fff107819 */ /* 0x100fe40000011403 */
[----:B------:R-:W-:-:S04]  /*0370*/  IADD3 R12, P2, P4, R14, R5, R3 ;  /* 0x000000050e0c7210 */ /* 0x000fc80007c5e003 */
[----:B------:R-:W-:Y:S01]  /*0380*/  IADD3.X R13, R15, R13, R16, P2, P4 ;  /* 0x0000000d0f0d7210 */ /* 0x000fe200017e8410 */
[C---:B0-----:R-:W-:Y:S02]  /*0390*/  IMAD R16, R18.reuse, UR7, RZ ;  /* 0x0000000712107c24 */ /* 0x041fe4000f8e02ff */
        /* <DEDUP_REMOVED lines=11> */
.L_x_3676:
[----:B------:R-:W-:Y:S05]  /*0450*/  BSYNC B0 ;  /* 0x0000000000007941 */ /* 0x000fea0003800000 */
.L_x_3675:
[----:B------:R-:W-:Y:S01]  /*0460*/  ULDC UR8, c[0x0][0x21c] ;  /* 0x0000870000087ab9 */ /* 0x000fe20000000800 */
[----:B0-----:R-:W0:Y:S01]  /*0470*/  LDC.64 R16, c[0x0][0x250] ;  /* 0x00009400ff107b82 */ /* 0x001e220000000a00 */
[----:B------:R-:W-:Y:S02]  /*0480*/  ISETP.LT.AND P6, PT, R8, UR8, !P3 ;  /* 0x0000000808007c0c */ /* 0x000fe4000dfc1270 */
[----:B------:R-:W-:Y:S02]  /*0490*/  SHF.R.S32.HI R42, RZ, 0x1f, R6 ;  /* 0x0000001fff2a7819 */ /* 0x000fe40000011406 */
[----:B------:R-:W-:Y:S01]  /*04a0*/  IADD3 R36, P2, R6, R14, RZ ;  /* 0x0000000e06247210 */ /* 0x000fe20007f5e0ff */
[----:B-1----:R-:W-:Y:S01]  /*04b0*/  IMAD R14, R10, UR7, RZ ;  /* 0x000000070a0e7c24 */ /* 0x002fe2000f8e02ff */
[----:B------:R-:W-:Y:S02]  /*04c0*/  SHF.R.S32.HI R9, RZ, 0x1f, R8 ;  /* 0x0000001fff097819 */ /* 0x000fe40000011408 */
[----:B------:R-:W-:Y:S01]  /*04d0*/  IADD3 R44, R6, 0x10, RZ ;  /* 0x00000010062c7810 */ /* 0x000fe20007ffe0ff */
[----:B------:R-:W-:Y:S01]  /*04e0*/  IMAD.X R37, R42, 0x1, R15, P2 ;  /* 0x000000012a257824 */ /* 0x000fe200010e060f */
[----:B------:R-:W-:Y:S01]  /*04f0*/  ISETP.GE.AND P2, PT, R8, UR8, PT ;  /* 0x0000000808007c0c */ /* 0x000fe2000bf46270 */
[----:B------:R-:W-:Y:S01]  /*0500*/  IMAD R11, R11, UR6, R14 ;  /* 0x000000060b0b7c24 */ /* 0x000fe2000f8e020e */
[----:B------:R-:W-:Y:S01]  /*0510*/  ULDC.64 UR8, c[0x0][0x238] ;  /* 0x00008e0000087ab9 */ /* 0x000fe20000000a00 */
[----:B------:R-:W1:Y:S01]  /*0520*/  @P6 LDC.64 R12, c[0x0][0x228] ;  /* 0x00008a00ff0c6b82 */ /* 0x000e620000000a00 */
[----:B------:R-:W-:Y:S01]  /*0530*/  IMAD.WIDE.U32 R14, R10, UR6, R8 ;  /* 0x000000060a0e7c25 */ /* 0x000fe2000f8e0008 */
[----:B------:R-:W-:-:S02]  /*0540*/  ISETP.LT.AND P4, PT, R44, R47, !P2 ;  /* 0x0000002f2c00720c */ /* 0x000fc40005781270 */
[----:B------:R-:W-:Y:S01]  /*0550*/  IADD3 R43, R6, 0x20, RZ ;  /* 0x00000020062b7810 */ /* 0x000fe20007ffe0ff */
[----:B------:R-:W-:Y:S02]  /*0560*/  IMAD.IADD R15, R15, 0x1, R11 ;  /* 0x000000010f0f7824 */ /* 0x000fe400078e020b */
[----:B------:R-:W-:Y:S01]  /*0570*/  IMAD R18, R41, UR8, RZ ;  /* 0x0000000829127c24 */ /* 0x000fe2000f8e02ff */
[----:B------:R-:W2:Y:S01]  /*0580*/  @P6 LDC.64 R20, c[0x0][0x210] ;  /* 0x00008400ff146b82 */ /* 0x000ea20000000a00 */
[----:B------:R-:W-:-:S04]  /*0590*/  IMAD.WIDE R36, R2, 0x40, R36 ;  /* 0x0000004002247825 */ /* 0x000fc800078e0224 */
[C---:B------:R-:W-:Y:S02]  /*05a0*/  IMAD R19, R7.reuse, UR9, R18 ;  /* 0x0000000907137c24 */ /* 0x040fe4000f8e0212 */
[----:B0-----:R-:W-:Y:S01]  /*05b0*/  IMAD R22, R16, UR7, RZ ;  /* 0x0000000710167c24 */ /* 0x001fe2000f8e02ff */
[----:B------:R-:W0:Y:S01]  /*05c0*/  @P6 LDC.64 R10, c[0x0][0x248] ;  /* 0x00009200ff0a6b82 */ /* 0x000e220000000a00 */
[----:B------:R-:W-:Y:S01]  /*05d0*/  IMAD.WIDE.U32 R38, R7, UR8, R14 ;  /* 0x0000000807267c25 */ /* 0x000fe2000f8e000e */
[----:B------:R-:W-:-:S03]  /*05e0*/  ULDC.64 UR8, c[0x0][0x258] ;  /* 0x0000960000087ab9 */ /* 0x000fc60000000a00 */
[----:B------:R-:W-:Y:S02]  /*05f0*/  IMAD R17, R17, UR6, R22 ;  /* 0x0000000611117c24 */ /* 0x000fe4000f8e0216 */
[----:B------:R-:W-:Y:S01]  /*0600*/  IMAD.WIDE.U32 R8, R16, UR6, R8 ;  /* 0x0000000610087c25 */ /* 0x000fe2000f8e0008 */
[----:B------:R-:W3:Y:S03]  /*0610*/  @P6 LDC.64 R22, c[0x0][0x240] ;  /* 0x00009000ff166b82 */ /* 0x000ee60000000a00 */
[-C--:B-1----:R-:W-:Y:S01]  /*0620*/  @P6 IMAD R18, R37, R12.reuse, RZ ;  /* 0x0000000c25126224 */ /* 0x082fe200078e02ff */
[----:B------:R-:W-:Y:S01]  /*0630*/  IADD3 R9, R9, R17, RZ ;  /* 0x0000001109097210 */ /* 0x000fe20007ffe0ff */
[----:B------:R-:W-:Y:S02]  /*0640*/  IMAD.IADD R39, R39, 0x1, R19 ;  /* 0x0000000127277824 */ /* 0x000fe400078e0213 */
[C---:B------:R-:W-:Y:S01]  /*0650*/  @P6 IMAD R15, R36.reuse, R13, R18 ;  /* 0x0000000d240f6224 */ /* 0x040fe200078e0212 */
[----:B------:R-:W1:Y:S01]  /*0660*/  @P4 LDC.64 R60, c[0x0][0x210] ;  /* 0x00008400ff3c4b82 */ /* 0x000e620000000a00 */
[----:B------:R-:W-:-:S04]  /*0670*/  @P6 IMAD.WIDE.U32 R12, R36, R12, R38 ;  /* 0x0000000c240c6225 */ /* 0x000fc800078e0026 */
[----:B------:R-:W-:Y:S01]  /*0680*/  IMAD R14, R41, UR8, RZ ;  /* 0x00000008290e7c24 */ /* 0x000fe2000f8e02ff */
[C---:B--2---:R-:W-:Y:S01]  /*0690*/  @P6 LEA R20, P5, R12.reuse, R20, 0x1 ;  /* 0x000000140c146211 */ /* 0x044fe200078a08ff */
[----:B------:R-:W-:Y:S01]  /*06a0*/  IMAD.WIDE.U32 R58, R7, UR8, R8 ;  /* 0x00000008073a7c25 */ /* 0x000fe2000f8e0008 */
[----:B------:R-:W2:Y:S03]  /*06b0*/  @P4 LDC.64 R18, c[0x0][0x228] ;  /* 0x00008a00ff124b82 */ /* 0x000ea60000000a00 */
[----:B------:R-:W-:Y:S01]  /*06c0*/  @P6 IMAD.IADD R8, R13, 0x1, R15 ;  /* 0x000000010d086824 */ /* 0x000fe200078e020f */
[----:B------:R-:W-:Y:S01]  /*06d0*/  @P6 MOV R52, R58 ;  /* 0x0000003a00346202 */ /* 0x000fe20000000f00 */
[----:B------:R-:W-:Y:S01]  /*06e0*/  IMAD R53, R7, UR9, R14 ;  /* 0x0000000907357c24 */ /* 0x000fe2000f8e020e */
[----:B------:R-:W-:Y:S01]  /*06f0*/  CS2R R14, SRZ ;  /* 0x00000000000e7805 */ /* 0x000fe2000001ff00 */
[-C--:B0-----:R-:W-:Y:S01]  /*0700*/  @P6 IMAD R9, R37, R10.reuse, RZ ;  /* 0x0000000a25096224 */ /* 0x081fe200078e02ff */
[----:B------:R-:W-:Y:S01]  /*0710*/  @P6 LEA.HI.X R21, R12, R21, R8, 0x1, P5 ;  /* 0x000000150c156211 */ /* 0x000fe200028f0c08 */
[----:B------:R-:W-:Y:S01]  /*0720*/  IMAD.IADD R53, R59, 0x1, R53 ;  /* 0x000000013b357824 */ /* 0x000fe200078e0235 */
[C---:B------:R-:W-:Y:S01]  /*0730*/  @P4 IADD3 R27, P5, R36.reuse, 0x10, RZ ;  /* 0x00000010241b4810 */ /* 0x040fe20007fbe0ff */
[C---:B------:R-:W-:Y:S01]  /*0740*/  @P6 IMAD R13, R36.reuse, R11, R9 ;  /* 0x0000000b240d6224 */ /* 0x040fe200078e0209 */
[----:B------:R-:W0:Y:S01]  /*0750*/  @P4 LDC.64 R16, c[0x0][0x248] ;  /* 0x00009200ff104b82 */ /* 0x000e220000000a00 */
[----:B------:R-:W-:-:S04]  /*0760*/  @P6 IMAD.WIDE.U32 R10, R36, R10, R52 ;  /* 0x0000000a240a6225 */ /* 0x000fc800078e0034 */
[----:B------:R-:W-:Y:S01]  /*0770*/  @P4 IMAD.X R9, RZ, RZ, R37, P5 ;  /* 0x000000ffff094224 */ /* 0x000fe200028e0625 */
[C---:B---3--:R-:W-:Y:S01]  /*0780*/  @P6 LEA R22, P5, R10.reuse, R22, 0x1 ;  /* 0x000000160a166211 */ /* 0x048fe200078a08ff */
[----:B------:R-:W-:Y:S01]  /*0790*/  @P6 IMAD.IADD R8, R11, 0x1, R13 ;  /* 0x000000010b086824 */ /* 0x000fe200078e020d */
[----:B------:R-:W3:Y:S01]  /*07a0*/  @P4 LDC.64 R32, c[0x0][0x240] ;  /* 0x00009000ff204b82 */ /* 0x000ee20000000a00 */
[----:B------:R-:W-:Y:S02]  /*07b0*/  @P4 IMAD.MOV.U32 R24, RZ, RZ, R38 ;  /* 0x000000ffff184224 */ /* 0x000fe400078e0026 */
[----:B------:R-:W-:Y:S01]  /*07c0*/  @P4 IMAD.MOV.U32 R25, RZ, RZ, R39 ;  /* 0x000000ffff194224 */ /* 0x000fe200078e0027 */
[----:B------:R-:W-:Y:S01]  /*07d0*/  @P6 LEA.HI.X R23, R10, R23, R8, 0x1, P5 ;  /* 0x000000170a176211 */ /* 0x000fe200028f0c08 */
[-C--:B--2---:R-:W-:Y:S01]  /*07e0*/  @P4 IMAD R12, R9, R18.reuse, RZ ;  /* 0x00000012090c4224 */ /* 0x084fe200078e02ff */
[----:B------:R-:W-:Y:S02]  /*07f0*/  CS2R R8, SRZ ;  /* 0x0000000000087805 */ /* 0x000fe4000001ff00 */
[----:B------:R-:W-:Y:S01]  /*0800*/  CS2R R10, SRZ ;  /* 0x00000000000a7805 */ /* 0x000fe2000001ff00 */
[----:B------:R-:W-:Y:S01]  /*0810*/  VIADD R46, R6, 0x30 ;  /* 0x00000030062e7836 */ /* 0x000fe20000000000 */
[----:B------:R-:W-:Y:S01]  /*0820*/  ISETP.LT.AND P5, PT, R43, R47, !P2 ;  /* 0x0000002f2b00720c */ /* 0x000fe200057a1270 */
[C---:B------:R-:W-:Y:S01]  /*0830*/  @P4 IMAD R29, R27.reuse, R19, R12 ;  /* 0x000000131b1d4224 */ /* 0x040fe200078e020c */
[----:B------:R-:W-:Y:S01]  /*0840*/  CS2R R12, SRZ ;  /* 0x00000000000c7805 */ /* 0x000fe2000001ff00 */
[----:B------:R-:W-:Y:S01]  /*0850*/  @P4 IMAD.WIDE.U32 R18, R27, R18, R24 ;  /* 0x000000121b124225 */ /* 0x000fe200078e0018 */
[----:B------:R2:W4:Y:S01]  /*0860*/  @P6 LDG.E.128 R8, desc[UR4][R20.64] ;  /* 0x0000000414086981 */ /* 0x000522000c1e1d00 */
[----:B------:R-:W-:-:S03]  /*0870*/  ISETP.LT.AND P2, PT, R46, R47, !P2 ;  /* 0x0000002f2e00720c */ /* 0x000fc60005741270 */
[----:B------:R0:W4:Y:S01]  /*0880*/  @P6 LDG.E.128 R12, desc[UR4][R22.64] ;  /* 0x00000004160c6981 */ /* 0x000122000c1e1d00 */
[----:B------:R-:W-:Y:S02]  /*0890*/  @P4 IADD3 R19, R19, R29, RZ ;  /* 0x0000001d13134210 */ /* 0x000fe40007ffe0ff */
[C---:B-1----:R-:W-:Y:S02]  /*08a0*/  @P4 LEA R60, P6, R18.reuse, R60, 0x1 ;  /* 0x0000003c123c4211 */ /* 0x042fe400078c08ff */
[----:B------:R-:W1:Y:S01]  /*08b0*/  @P5 LDC.64 R56, c[0x0][0x228] ;  /* 0x00008a00ff385b82 */ /* 0x000e620000000a00 */
[----:B--2---:R-:W-:Y:S01]  /*08c0*/  @P4 IMAD.MOV.U32 R20, RZ, RZ, R58 ;  /* 0x000000ffff144224 */ /* 0x004fe200078e003a */
[----:B------:R-:W-:Y:S01]  /*08d0*/  @P4 LEA.HI.X R61, R18, R61, R19, 0x1, P6 ;  /* 0x0000003d123d4211 */ /* 0x000fe200030f0c13 */
[----:B------:R-:W-:Y:S01]  /*08e0*/  @P4 IMAD.MOV.U32 R21, RZ, RZ, R53 ;  /* 0x000000ffff154224 */ /* 0x000fe200078e0035 */
[----:B------:R-:W-:Y:S01]  /*08f0*/  @P4 IADD3 R27, P6, R36, 0x10, RZ ;  /* 0x00000010241b4810 */ /* 0x000fe20007fde0ff */
[----:B------:R-:W-:Y:S01]  /*0900*/  @P5 IMAD.MOV.U32 R54, RZ, RZ, R38 ;  /* 0x000000ffff365224 */ /* 0x000fe200078e0026 */
[----:B------:R-:W-:-:S02]  /*0910*/  @P5 MOV R55, R39 ;  /* 0x0000002700375202 */ /* 0x000fc40000000f00 */
[----:B------:R-:W2:Y:S01]  /*0920*/  @P2 LDC.64 R34, c[0x0][0x228] ;  /* 0x00008a00ff222b82 */ /* 0x000ea20000000a00 */
[----:B------:R-:W-:-:S04]  /*0930*/  @P4 IMAD.X R19, RZ, RZ, R37, P6 ;  /* 0x000000ffff134224 */ /* 0x000fc800030e0625 */
[-C--:B0-----:R-:W-:Y:S01]  /*0940*/  @P4 IMAD R18, R19, R16.reuse, RZ ;  /* 0x0000001013124224 */ /* 0x081fe200078e02ff */
[C---:B------:R-:W-:Y:S02]  /*0950*/  @P5 IADD3 R19, P6, R36.reuse, 0x20, RZ ;  /* 0x0000002024135810 */ /* 0x040fe40007fde0ff */
[----:B------:R-:W0:Y:S01]  /*0960*/  @P5 LDC.64 R50, c[0x0][0x248] ;  /* 0x00009200ff325b82 */ /* 0x000e220000000a00 */
[C---:B------:R-:W-:Y:S01]  /*0970*/  @P4 IMAD R25, R27.reuse, R17, R18 ;  /* 0x000000111b194224 */ /* 0x040fe200078e0212 */
[----:B------:R-:W-:Y:S01]  /*0980*/  @P5 IADD3.X R23, RZ, R37, RZ, P6, !PT ;  /* 0x00000025ff175210 */ /* 0x000fe200037fe4ff */
[----:B------:R-:W-:Y:S01]  /*0990*/  @P4 IMAD.WIDE.U32 R16, R27, R16, R20 ;  /* 0x000000101b104225 */ /* 0x000fe200078e0014 */
[----:B------:R-:W-:-:S03]  /*09a0*/  @P5 IADD3 R18, P6, R36, 0x20, RZ ;  /* 0x0000002024125810 */ /* 0x000fc60007fde0ff */
[----:B------:R-:W-:Y:S01]  /*09b0*/  @P4 IMAD.IADD R17, R17, 0x1, R25 ;  /* 0x0000000111114824 */ /* 0x000fe200078e0219 */
[----:B------:R-:W-:Y:S01]  /*09c0*/  @P5 IADD3.X R49, RZ, R37, RZ, P6, !PT ;  /* 0x00000025ff315210 */ /* 0x000fe200037fe4ff */
[----:B------:R-:W0:Y:S01]  /*09d0*/  @P5 LDC.64 R30, c[0x0][0x210] ;  /* 0x00008400ff1e5b82 */ /* 0x000e220000000a00 */
[C---:B---3--:R-:W-:Y:S01]  /*09e0*/  @P4 LEA R32, P6, R16.reuse, R32, 0x1 ;  /* 0x0000002010204211 */ /* 0x048fe200078c08ff */
[-C--:B-1----:R-:W-:Y:S01]  /*09f0*/  @P5 IMAD R20, R23, R56.reuse, RZ ;  /* 0x0000003817145224 */ /* 0x082fe200078e02ff */
[----:B------:R-:W-:Y:S01]  /*0a00*/  CS2R R22, SRZ ;  /* 0x0000000000167805 */ /* 0x000fe2000001ff00 */
[C---:B------:R-:W-:Y:S01]  /*0a10*/  @P5 IMAD.WIDE.U32 R54, R19.reuse, R56, R54 ;  /* 0x0000003813365225 */ /* 0x040fe200078e0036 */
[----:B------:R-:W-:Y:S02]  /*0a20*/  @P4 LEA.HI.X R33, R16, R33, R17, 0x1, P6 ;  /* 0x0000002110214211 */ /* 0x000fe400030f0c11 */
[----:B------:R-:W-:Y:S01]  /*0a30*/  @P2 IADD3 R52, P6, R36, 0x30, RZ ;  /* 0x0000003024342810 */ /* 0x000fe20007fde0ff */
[----:B------:R-:W1:Y:S01]  /*0a40*/  @P2 LDC.64 R24, c[0x0][0x248] ;  /* 0x00009200ff182b82 */ /* 0x000e620000000a00 */
[----:B------:R-:W-:-:S02]  /*0a50*/  @P5 IMAD R57, R19, R57, R20 ;  /* 0x0000003913395224 */ /* 0x000fc400078e0214 */
[----:B------:R-:W-:Y:S01]  /*0a60*/  @P2 IADD3.X R21, RZ, R37, RZ, P6, !PT ;  /* 0x00000025ff152210 */ /* 0x000fe200037fe4ff */
[----:B------:R-:W-:Y:S02]  /*0a70*/  @P5 IMAD.MOV.U32 R16, RZ, RZ, R58 ;  /* 0x000000ffff105224 */ /* 0x000fe400078e003a */
[----:B------:R-:W-:Y:S02]  /*0a80*/  @P5 IMAD.MOV.U32 R17, RZ, RZ, R53 ;  /* 0x000000ffff115224 */ /* 0x000fe400078e0035 */
[----:B------:R-:W3:Y:S01]  /*0a90*/  @P2 LDC.64 R28, c[0x0][0x210] ;  /* 0x00008400ff1c2b82 */ /* 0x000ee20000000a00 */
[----:B--2---:R-:W-:Y:S01]  /*0aa0*/  @P2 IMAD R56, R21, R34, RZ ;  /* 0x0000002215382224 */ /* 0x004fe200078e02ff */
[----:B------:R-:W-:Y:S01]  /*0ab0*/  CS2R R20, SRZ ;  /* 0x0000000000147805 */ /* 0x000fe2000001ff00 */
[----:B0-----:R-:W-:Y:S02]  /*0ac0*/  @P5 IMAD R49, R49, R50, RZ ;  /* 0x0000003231315224 */ /* 0x001fe400078e02ff */
[----:B------:R-:W-:-:S02]  /*0ad0*/  @P2 IMAD R35, R52, R35, R56 ;  /* 0x0000002334232224 */ /* 0x000fc400078e0238 */
[C---:B------:R-:W-:Y:S01]  /*0ae0*/  @P5 IMAD R49, R18.reuse, R51, R49 ;  /* 0x0000003312315224 */ /* 0x040fe200078e0231 */
[----:B------:R-:W0:Y:S01]  /*0af0*/  @P5 LDC.64 R26, c[0x0][0x240] ;  /* 0x00009000ff1a5b82 */ /* 0x000e220000000a00 */
[----:B------:R-:W-:Y:S01]  /*0b00*/  @P5 IMAD.WIDE.U32 R50, R18, R50, R16 ;  /* 0x0000003212325225 */ /* 0x000fe200078e0010 */
[----:B------:R2:W4:Y:S01]  /*0b10*/  @P4 LDG.E.128 R20, desc[UR4][R32.64] ;  /* 0x0000000420144981 */ /* 0x000522000c1e1d00 */
[----:B------:R-:W-:Y:S02]  /*0b20*/  CS2R R16, SRZ ;  /* 0x0000000000107805 */ /* 0x000fe4000001ff00 */
[----:B------:R-:W-:Y:S02]  /*0b30*/  CS2R R18, SRZ ;  /* 0x0000000000127805 */ /* 0x000fe4000001ff00 */
[----:B------:R-:W-:Y:S01]  /*0b40*/  @P2 IADD3 R56, P6, R36, 0x30, RZ ;  /* 0x0000003024382810 */ /* 0x000fe20007fde0ff */
[----:B------:R-:W-:-:S03]  /*0b50*/  @P5 IMAD.IADD R55, R55, 0x1, R57 ;  /* 0x0000000137375824 */ /* 0x000fc600078e0239 */
[----:B------:R-:W4:Y:S01]  /*0b60*/  @P4 LDG.E.128 R16, desc[UR4][R60.64] ;  /* 0x000000043c104981 */ /* 0x000f22000c1e1d00 */
[----:B--2---:R-:W2:Y:S01]  /*0b70*/  @P2 LDC.64 R32, c[0x0][0x240] ;  /* 0x00009000ff202b82 */ /* 0x004ea20000000a00 */
[----:B------:R-:W-:Y:S01]  /*0b80*/  @P5 LEA R36, P4, R54, R30, 0x1 ;  /* 0x0000001e36245211 */ /* 0x000fe200078808ff */
[----:B------:R-:W-:Y:S02]  /*0b90*/  @P2 IMAD.X R30, RZ, RZ, R37, P6 ;  /* 0x000000ffff1e2224 */ /* 0x000fe400030e0625 */
[----:B------:R-:W-:Y:S01]  /*0ba0*/  @P2 IMAD.WIDE.U32 R38, R52, R34, R38 ;  /* 0x0000002234262225 */ /* 0x000fe200078e0026 */
[----:B------:R-:W-:-:S03]  /*0bb0*/  @P5 LEA.HI.X R37, R54, R31, R55, 0x1, P4 ;  /* 0x0000001f36255211 */ /* 0x000fc600020f0c37 */
[----:B-1----:R-:W-:Y:S02]  /*0bc0*/  @P2 IMAD R30, R30, R24, RZ ;  /* 0x000000181e1e2224 */ /* 0x002fe400078e02ff */
[----:B------:R-:W-:Y:S01]  /*0bd0*/  @P2 IMAD.MOV.U32 R59, RZ, RZ, R53 ;  /* 0x000000ffff3b2224 */ /* 0x000fe200078e0035 */
[----:B---3--:R-:W-:Y:S01]  /*0be0*/  @P2 LEA R52, P4, R38, R28, 0x1 ;  /* 0x0000001c26342211 */ /* 0x008fe200078808ff */
[----:B------:R-:W-:Y:S01]  /*0bf0*/  @P2 IMAD.IADD R35, R39, 0x1, R35 ;  /* 0x0000000127232824 */ /* 0x000fe200078e0223 */
[----:B------:R-:W-:Y:S01]  /*0c00*/  @P5 IADD3 R49, R51, R49, RZ ;  /* 0x0000003133315210 */ /* 0x000fe20007ffe0ff */
[----:B------:R-:W-:Y:S01]  /*0c10*/  @P2 IMAD R31, R56, R25, R30 ;  /* 0x00000019381f2224 */ /* 0x000fe200078e021e */
[----:B0-----:R-:W-:Y:S01]  /*0c20*/  @P5 LEA R34, P6, R50, R26, 0x1 ;  /* 0x0000001a32225211 */ /* 0x001fe200078c08ff */
[----:B------:R-:W-:Y:S01]  /*0c30*/  @P2 IMAD.WIDE.U32 R58, R56, R24, R58 ;  /* 0x00000018383a2225 */ /* 0x000fe200078e003a */
[----:B------:R-:W-:Y:S02]  /*0c40*/  @P2 LEA.HI.X R53, R38, R29, R35, 0x1, P4 ;  /* 0x0000001d26352211 */ /* 0x000fe400020f0c23 */
[----:B------:R-:W-:-:S02]  /*0c50*/  CS2R R24, SRZ ;  /* 0x0000000000187805 */ /* 0x000fc4000001ff00 */
[----:B------:R-:W-:Y:S02]  /*0c60*/  @P5 LEA.HI.X R35, R50, R27, R49, 0x1, P6 ;  /* 0x0000001b32235211 */ /* 0x000fe400030f0c31 */
[----:B------:R-:W-:Y:S02]  /*0c70*/  CS2R R26, SRZ ;  /* 0x00000000001a7805 */ /* 0x000fe4000001ff00 */
[----:B------:R-:W-:Y:S02]  /*0c80*/  @P2 IADD3 R38, R59, R31, RZ ;  /* 0x0000001f3b262210 */ /* 0x000fe40007ffe0ff */
[----:B------:R-:W-:Y:S02]  /*0c90*/  CS2R R28, SRZ ;  /* 0x00000000001c7805 */ /* 0x000fe4000001ff00 */
[----:B------:R-:W-:Y:S02]  /*0ca0*/  CS2R R30, SRZ ;  /* 0x00000000001e7805 */ /* 0x000fe4000001ff00 */
[C---:B--2---:R-:W-:Y:S01]  /*0cb0*/  @P2 LEA R50, P4, R58.reuse, R32, 0x1 ;  /* 0x000000203a322211 */ /* 0x044fe200078808ff */
[----:B------:R0:W2:Y:S03]  /*0cc0*/  @P5 LDG.E.128 R24, desc[UR4][R36.64] ;  /* 0x0000000424185981 */ /* 0x0000a6000c1e1d00 */
[----:B------:R-:W-:-:S02]  /*0cd0*/  @P2 LEA.HI.X R51, R58, R33, R38, 0x1, P4 ;  /* 0x000000213a332211 */ /* 0x000fc400020f0c26 */
[----:B------:R-:W-:Y:S01]  /*0ce0*/  CS2R R32, SRZ ;  /* 0x0000000000207805 */ /* 0x000fe2000001ff00 */
[----:B------:R1:W3:Y:S01]  /*0cf0*/  @P5 LDG.E.128 R28, desc[UR4][R34.64] ;  /* 0x00000004221c5981 */ /* 0x0002e2000c1e1d00 */
[----:B------:R-:W-:Y:S02]  /*0d00*/  CS2R R38, SRZ ;  /* 0x0000000000267805 */ /* 0x000fe4000001ff00 */
[----:B0-----:R-:W-:Y:S02]  /*0d10*/  CS2R R36, SRZ ;  /* 0x0000000000247805 */ /* 0x001fe4000001ff00 */
[----:B-1----:R-:W-:-:S04]  /*0d20*/  CS2R R34, SRZ ;  /* 0x0000000000227805 */ /* 0x002fc8000001ff00 */
[----:B------:R0:W3:Y:S04]  /*0d30*/  @P2 LDG.E.128 R36, desc[UR4][R50.64] ;  /* 0x0000000432242981 */ /* 0x0000e8000c1e1d00 */
[----:B------:R1:W3:Y:S01]  /*0d40*/  @P2 LDG.E.128 R32, desc[UR4][R52.64] ;  /* 0x0000000434202981 */ /* 0x0002e2000c1e1d00 */
[----:B------:R-:W-:Y:S02]  /*0d50*/  ISETP.NE.AND P5, PT, R45, RZ, PT ;  /* 0x000000ff2d00720c */ /* 0x000fe40003fa5270 */
[----:B------:R-:W-:Y:S01]  /*0d60*/  @P0 LEA R48, R0, R48, 0x6 ;  /* 0x0000003000300211 */ /* 0x000fe200078e30ff */
[----:B------:R-:W-:Y:S01]  /*0d70*/  BSSY B0, `(.L_x_3677) ;  /* 0x00000a3000007945 */ /* 0x000fe20003800000 */
[-C--:B------:R-:W-:Y:S02]  /*0d80*/  ISETP.GE.AND P4, PT, R44, R47.reuse, PT ;  /* 0x0000002f2c00720c */ /* 0x080fe40003f86270 */
[----:B------:R-:W-:Y:S01]  /*0d90*/  ISETP.GE.AND P2, PT, R43, R47, PT ;  /* 0x0000002f2b00720c */ /* 0x000fe20003f46270 */
[C---:B----4-:R-:W-:Y:S01]  /*0da0*/  IMAD.U32 R49, R8.reuse, 0x10000, RZ ;  /* 0x0001000008317824 */ /* 0x050fe200078e00ff */
[----:B------:R-:W-:-:S02]  /*0db0*/  LOP3.LUT R8, R8, 0xffff0000, RZ, 0xc0, !PT ;  /* 0xffff000008087812 */ /* 0x000fc400078ec0ff */
[C---:B------:R-:W-:Y:S01]  /*0dc0*/  LOP3.LUT R59, R12.reuse, 0xffff0000, RZ, 0xc0, !PT ;  /* 0xffff00000c3b7812 */ /* 0x040fe200078ec0ff */
[C---:B------:R-:W-:Y:S01]  /*0dd0*/  IMAD.U32 R54, R9.reuse, 0x10000, RZ ;  /* 0x0001000009367824 */ /* 0x040fe200078e00ff */
[----:B------:R-:W-:Y:S01]  /*0de0*/  LOP3.LUT R55, R9, 0xffff0000, RZ, 0xc0, !PT ;  /* 0xffff000009377812 */ /* 0x000fe200078ec0ff */
[----:B------:R-:W-:Y:S01]  /*0df0*/  IMAD.U32 R58, R12, 0x10000, RZ ;  /* 0x000100000c3a7824 */ /* 0x000fe200078e00ff */
[----:B------:R-:W-:Y:S01]  /*0e00*/  SHF.L.U32 R9, R10, 0x10, RZ ;  /* 0x000000100a097819 */ /* 0x000fe200000006ff */
[----:B------:R-:W-:Y:S01]  /*0e10*/  FMUL.FTZ R8, R8, R59 ;  /* 0x0000003b08087220 */ /* 0x000fe20000410000 */
[----:B------:R-:W-:Y:S02]  /*0e20*/  LOP3.LUT R57, R10, 0xffff0000, RZ, 0xc0, !PT ;  /* 0xffff00000a397812 */ /* 0x000fe400078ec0ff */
[C---:B0-----:R-:W-:Y:S02]  /*0e30*/  SHF.L.U32 R51, R13.reuse, 0x10, RZ ;  /* 0x000000100d337819 */ /* 0x041fe400000006ff */
[----:B------:R-:W-:Y:S01]  /*0e40*/  LOP3.LUT R50, R13, 0xffff0000, RZ, 0xc0, !PT ;  /* 0xffff00000d327812 */ /* 0x000fe200078ec0ff */
[C---:B------:R-:W-:Y:S01]  /*0e50*/  IMAD.U32 R13, R15.reuse, 0x10000, RZ ;  /* 0x000100000f0d7824 */ /* 0x040fe200078e00ff */
[----:B------:R-:W-:Y:S01]  /*0e60*/  LOP3.LUT R10, R15, 0xffff0000, RZ, 0xc0, !PT ;  /* 0xffff00000f0a7812 */ /* 0x000fe200078ec0ff */
[C---:B------:R-:W-:Y:S01]  /*0e70*/  IMAD.U32 R12, R14.reuse, 0x10000, RZ ;  /* 0x000100000e0c7824 */ /* 0x040fe200078e00ff */
[----:B------:R-:W-:Y:S01]  /*0e80*/  LOP3.LUT R14, R14, 0xffff0000, RZ, 0xc0, !PT ;  /* 0xffff00000e0e7812 */ /* 0x000fe200078ec0ff */
[----:B------:R-:W-:Y:S01]  /*0e90*/  IMAD.U32 R56, R11, 0x10000, RZ ;  /* 0x000100000b387824 */ /* 0x000fe200078e00ff */
[C---:B-1----:R-:W-:Y:S01]  /*0ea0*/  LOP3.LUT R52, R20.reuse, 0xffff0000, RZ, 0xc0, !PT ;  /* 0xffff000014347812 */ /* 0x042fe200078ec0ff */
[----:B------:R-:W-:Y:S01]  /*0eb0*/  IMAD.U32 R15, R20, 0x10000, RZ ;  /* 0x00010000140f7824 */ /* 0x000fe200078e00ff */
[----:B------:R-:W-:-:S02]  /*0ec0*/  LOP3.LUT R53, R16, 0xffff0000, RZ, 0xc0, !PT ;  /* 0xffff000010357812 */ /* 0x000fc400078ec0ff */
[----:B------:R-:W-:-:S03]  /*0ed0*/  SHF.L.U32 R16, R16, 0x10, RZ ;  /* 0x0000001010107819 */ /* 0x000fc600000006ff */
[----:B------:R-:W-:Y:S01]  /*0ee0*/  FMUL.FTZ R59, R53, R52 ;  /* 0x00000034353b7220 */ /* 0x000fe20000410000 */
[----:B------:R-:W-:Y:S01]  /*0ef0*/  FFMA.FTZ R53, R49, R58, R8 ;  /* 0x0000003a31357223 */ /* 0x000fe20000010008 */
[----:B------:R-:W-:Y:S01]  /*0f00*/  SHF.L.U32 R49, R21, 0x10, RZ ;  /* 0x0000001015317819 */ /* 0x000fe200000006ff */
[C---:B------:R-:W-:Y:S02]  /*0f10*/  IMAD.U32 R8, R17.reuse, 0x10000, RZ ;  /* 0x0001000011087824 */ /* 0x040fe400078e00ff */
[----:B------:R-:W-:Y:S01]  /*0f20*/  FFMA.FTZ R15, R16, R15, R59 ;  /* 0x0000000f100f7223 */ /* 0x000fe2000001003b */
[----:B------:R-:W-:Y:S02]  /*0f30*/  LOP3.LUT R17, R17, 0xffff0000, RZ, 0xc0, !PT ;  /* 0xffff000011117812 */ /* 0x000fe400078ec0ff */
[----:B------:R-:W-:Y:S01]  /*0f40*/  LOP3.LUT R16, R21, 0xffff0000, RZ, 0xc0, !PT ;  /* 0xffff000015107812 */ /* 0x000fe200078ec0ff */
[----:B------:R-:W-:Y:S01]  /*0f50*/  FFMA.FTZ R20, R8, R49, R15 ;  /* 0x0000003108147223 */ /* 0x000fe2000001000f */
[----:B------:R-:W-:Y:S01]  /*0f60*/  FFMA.FTZ R54, R54, R51, R53 ;  /* 0x0000003336367223 */ /* 0x000fe20000010035 */
[----:B------:R-:W-:-:S02]  /*0f70*/  IMAD.U32 R8, R18, 0x10000, RZ ;  /* 0x0001000012087824 */ /* 0x000fc400078e00ff */
[----:B------:R-:W-:Y:S02]  /*0f80*/  IMAD.U32 R15, R22, 0x10000, RZ ;  /* 0x00010000160f7824 */ /* 0x000fe400078e00ff */
[----:B------:R-:W-:Y:S01]  /*0f90*/  FFMA.FTZ R17, R17, R16, R20 ;  /* 0x0000001011117223 */ /* 0x000fe20000010014 */
[----:B------:R-:W-:-:S03]  /*0fa0*/  FFMA.FTZ R50, R55, R50, R54 ;  /* 0x0000003237327223 */ /* 0x000fc60000010036 */
[----:B------:R-:W-:Y:S01]  /*0fb0*/  FFMA.FTZ R17, R8, R15, R17 ;  /* 0x0000000f08117223 */ /* 0x000fe20000010011 */
[----:B------:R-:W-:Y:S01]  /*0fc0*/  FFMA.FTZ R12, R9, R12, R50 ;  /* 0x0000000c090c7223 */ /* 0x000fe20000010032 */
[C---:B------:R-:W-:Y:S01]  /*0fd0*/  IMAD.U32 R15, R23.reuse, 0x10000, RZ ;  /* 0x00010000170f7824 */ /* 0x040fe200078e00ff */
[----:B------:R-:W-:Y:S01]  /*0fe0*/  LOP3.LUT R8, R23, 0xffff0000, RZ, 0xc0, !PT ;  /* 0xffff000017087812 */ /* 0x000fe200078ec0ff */
[C---:B--2---:R-:W-:Y:S01]  /*0ff0*/  IMAD.U32 R21, R24.reuse, 0x10000, RZ ;  /* 0x0001000018157824 */ /* 0x044fe200078e00ff */
[----:B------:R-:W-:Y:S02]  /*1000*/  LOP3.LUT R24, R24, 0xffff0000, RZ, 0xc0, !PT ;  /* 0xffff000018187812 */ /* 0x000fe400078ec0ff */
[----:B------:R-:W-:Y:S02]  /*1010*/  LOP3.LUT R9, R22, 0xffff0000, RZ, 0xc0, !PT ;  /* 0xffff000016097812 */ /* 0x000fe400078ec0ff */
[C---:B---3--:R-:W-:Y:S02]  /*1020*/  SHF.L.U32 R50, R28.reuse, 0x10, RZ ;  /* 0x000000101c327819 */ /* 0x048fe400000006ff */
[----:B------:R-:W-:Y:S01]  /*1030*/  LOP3.LUT R23, R28, 0xffff0000, RZ, 0xc0, !PT ;  /* 0xffff00001c177812 */ /* 0x000fe200078ec0ff */
[C---:B------:R-:W-:Y:S01]  /*1040*/  IMAD.U32 R28, R29.reuse, 0x10000, RZ ;  /* 0x000100001d1c7824 */ /* 0x040fe200078e00ff */
[----:B------:R-:W-:-:S02]  /*1050*/  LOP3.LUT R20, R29, 0xffff0000, RZ, 0xc0, !PT ;  /* 0xffff00001d147812 */ /* 0x000fc400078ec0ff */
[----:B------:R-:W-:Y:S01]  /*1060*/  LOP3.LUT R18, R18, 0xffff0000, RZ, 0xc0, !PT ;  /* 0xffff000012127812 */ /* 0x000fe200078ec0ff */
[----:B------:R-:W-:Y:S01]  /*1070*/  FMUL.FTZ R24, R24, R23 ;  /* 0x0000001718187220 */ /* 0x000fe20000410000 */
[----:B------:R-:W-:Y:S02]  /*1080*/  LOP3.LUT R29, R36, 0xffff0000, RZ, 0xc0, !PT ;  /* 0xffff0000241d7812 */ /* 0x000fe400078ec0ff */
[----:B------:R-:W-:Y:S01]  /*1090*/  LOP3.LUT R22, R32, 0xffff0000, RZ, 0xc0, !PT ;  /* 0xffff000020167812 */ /* 0x000fe200078ec0ff */
[----:B------:R-:W-:Y:S01]  /*10a0*/  FFMA.FTZ R9, R18, R9, R17 ;  /* 0x0000000912097223 */ /* 0x000fe20000010011 */
[----:B------:R-:W-:Y:S01]  /*10b0*/  IMAD.U32 R32, R32, 0x10000, RZ ;  /* 0x0001000020207824 */ /* 0x000fe200078e00ff */
[----:B------:R-:W-:Y:S01]  /*10c0*/  SHF.L.U32 R17, R25, 0x10, RZ ;  /* 0x0000001019117819 */ /* 0x000fe200000006ff */
[----:B------:R-:W-:Y:S02]  /*10d0*/  IMAD.U32 R23, R36, 0x10000, RZ ;  /* 0x0001000024177824 */ /* 0x000fe400078e00ff */
[----:B------:R-:W-:Y:S01]  /*10e0*/  FMUL.FTZ R29, R22, R29 ;  /* 0x0000001d161d7220 */ /* 0x000fe20000410000 */
[----:B------:R-:W-:Y:S01]  /*10f0*/  FFMA.FTZ R24, R21, R50, R24 ;  /* 0x0000003215187223 */ /* 0x000fe20000010018 */
[----:B------:R-:W-:Y:S01]  /*1100*/  SHF.L.U32 R21, R33, 0x10, RZ ;  /* 0x0000001021157819 */ /* 0x000fe200000006ff */
[----:B------:R-:W-:-:S02]  /*1110*/  IMAD.U32 R22, R37, 0x10000, RZ ;  /* 0x0001000025167824 */ /* 0x000fc400078e00ff */
[----:B------:R-:W-:Y:S01]  /*1120*/  FFMA.FTZ R32, R32, R23, R29 ;  /* 0x0000001720207223 */ /* 0x000fe2000001001d */
[----:B------:R-:W-:Y:S01]  /*1130*/  FFMA.FTZ R57, R57, R14, R12 ;  /* 0x0000000e39397223 */ /* 0x000fe2000001000c */
[----:B------:R-:W-:Y:S01]  /*1140*/  LOP3.LUT R25, R25, 0xffff0000, RZ, 0xc0, !PT ;  /* 0xffff000019197812 */ /* 0x000fe200078ec0ff */
[----:B------:R-:W-:Y:S01]  /*1150*/  FFMA.FTZ R28, R17, R28, R24 ;  /* 0x0000001c111c7223 */ /* 0x000fe20000010018 */
[----:B------:R-:W-:Y:S01]  /*1160*/  SHF.L.U32 R12, R19, 0x10, RZ ;  /* 0x00000010130c7819 */ /* 0x000fe200000006ff */
[----:B------:R-:W-:Y:S01]  /*1170*/  FFMA.FTZ R22, R21, R22, R32 ;  /* 0x0000001615167223 */ /* 0x000fe20000010020 */
[----:B------:R-:W-:Y:S02]  /*1180*/  LOP3.LUT R33, R33, 0xffff0000, RZ, 0xc0, !PT ;  /* 0xffff000021217812 */ /* 0x000fe400078ec0ff */
[----:B------:R-:W-:Y:S01]  /*1190*/  LOP3.LUT R24, R37, 0xffff0000, RZ, 0xc0, !PT ;  /* 0xffff000025187812 */ /* 0x000fe200078ec0ff */
[----:B------:R-:W-:Y:S01]  /*11a0*/  FFMA.FTZ R56, R56, R13, R57 ;  /* 0x0000000d38387223 */ /* 0x000fe20000010039 */
[----:B------:R-:W-:-:S02]  /*11b0*/  IMAD.U32 R13, R26, 0x10000, RZ ;  /* 0x000100001a0d7824 */ /* 0x000fc400078e00ff */
[----:B------:R-:W-:Y:S01]  /*11c0*/  FFMA.FTZ R28, R25, R20, R28 ;  /* 0x00000014191c7223 */ /* 0x000fe2000001001c */
[----:B------:R-:W-:Y:S01]  /*11d0*/  IMAD.U32 R18, R30, 0x10000, RZ ;  /* 0x000100001e127824 */ /* 0x000fe200078e00ff */
[----:B------:R-:W-:Y:S01]  /*11e0*/  SHF.L.U32 R20, R38, 0x10, RZ ;  /* 0x0000001026147819 */ /* 0x000fe200000006ff */
[----:B------:R-:W-:Y:S01]  /*11f0*/  FFMA.FTZ R12, R12, R15, R9 ;  /* 0x0000000f0c0c7223 */ /* 0x000fe20000010009 */
        /* <DEDUP_REMOVED lines=8> */
[----:B------:R-:W-:Y:S01]  /*1280*/  IMAD.U32 R9, R27, 0x10000, RZ ;  /* 0x000100001b097824 */ /* 0x000fe200078e00ff */
[----:B------:R-:W-:Y:S01]  /*1290*/  SHF.L.U32 R16, R31, 0x10, RZ ;  /* 0x000000101f107819 */ /* 0x000fe200000006ff */
[----:B------:R-:W-:Y:S01]  /*12a0*/  FFMA.FTZ R26, R26, R15, R13 ;  /* 0x0000000f1a1a7223 */ /* 0x000fe2000001000d */
[----:B------:R-:W-:Y:S02]  /*12b0*/  IMAD.U32 R13, R35, 0x10000, RZ ;  /* 0x00010000230d7824 */ /* 0x000fe400078e00ff */
[----:B------:R-:W-:Y:S01]  /*12c0*/  FFMA.FTZ R34, R34, R21, R17 ;  /* 0x0000001522227223 */ /* 0x000fe20000010011 */
[----:B------:R-:W-:Y:S02]  /*12d0*/  IMAD.U32 R18, R39, 0x10000, RZ ;  /* 0x0001000027127824 */ /* 0x000fe400078e00ff */
[----:B------:R-:W-:Y:S01]  /*12e0*/  FFMA.FTZ R26, R9, R16, R26 ;  /* 0x00000010091a7223 */ /* 0x000fe2000001001a */
[----:B------:R-:W-:-:S02]  /*12f0*/  LOP3.LUT R11, R11, 0xffff0000, RZ, 0xc0, !PT ;  /* 0xffff00000b0b7812 */ /* 0x000fc400078ec0ff */
[----:B------:R-:W-:Y:S01]  /*1300*/  LOP3.LUT R19, R19, 0xffff0000, RZ, 0xc0, !PT ;  /* 0xffff000013137812 */ /* 0x000fe200078ec0ff */
[----:B------:R-:W-:Y:S01]  /*1310*/  FFMA.FTZ R18, R13, R18, R34 ;  /* 0x000000120d127223 */ /* 0x000fe20000010022 */
[----:B------:R-:W-:Y:S02]  /*1320*/  LOP3.LUT R27, R27, 0xffff0000, RZ, 0xc0, !PT ;  /* 0xffff00001b1b7812 */ /* 0x000fe400078ec0ff */
[----:B------:R-:W-:Y:S02]  /*1330*/  LOP3.LUT R14, R31, 0xffff0000, RZ, 0xc0, !PT ;  /* 0xffff00001f0e7812 */ /* 0x000fe400078ec0ff */
[----:B------:R-:W-:Y:S02]  /*1340*/  LOP3.LUT R35, R35, 0xffff0000, RZ, 0xc0, !PT ;  /* 0xffff000023237812 */ /* 0x000fe400078ec0ff */
[----:B------:R-:W-:Y:S01]  /*1350*/  LOP3.LUT R16, R39, 0xffff0000, RZ, 0xc0, !PT ;  /* 0xffff000027107812 */ /* 0x000fe200078ec0ff */
[----:B------:R-:W-:Y:S01]  /*1360*/  FFMA.FTZ R10, R11, R10, R56 ;  /* 0x0000000a0b0a7223 */ /* 0x000fe20000010038 */
[----:B------:R-:W-:Y:S01]  /*1370*/  FFMA.FTZ R12, R19, R8, R12 ;  /* 0x00000008130c7223 */ /* 0x000fe2000001000c */
[----:B------:R-:W-:-:S02]  /*1380*/  FFMA.FTZ R26, R27, R14, R26 ;  /* 0x0000000e1b1a7223 */ /* 0x000fc4000001001a */
        /* <DEDUP_REMOVED lines=28> */
[----:B------:R-:W3:Y:S04]  /*1550*/  SHFL.BFLY PT, R18, R17, 0x1, 0x1f ;  /* 0x0c201f0011127f89 */ /* 0x000ee800000e0000 */
[----:B------:R-:W4:Y:S01]  /*1560*/  SHFL.BFLY PT, R22, R19, 0x1, 0x1f ;  /* 0x0c201f0013167f89 */ /* 0x000f2200000e0000 */
[----:B------:R-:W-:Y:S01]  /*1570*/  @P0 SHF.R.S32.HI R11, RZ, 0x1f, R48 ;  /* 0x0000001fff0b0819 */ /* 0x000fe20000011430 */
[----:B------:R-:W-:-:S03]  /*1580*/  IMAD.MOV.U32 R10, RZ, RZ, RZ ;  /* 0x000000ffff0a7224 */ /* 0x000fc600078e00ff */
[----:B------:R-:W-:-:S04]  /*1590*/  @P0 LEA.HI R11, R11, R48, RZ, 0x6 ;  /* 0x000000300b0b0211 */ /* 0x000fc800078f30ff */
[----:B------:R-:W-:Y:S02]  /*15a0*/  @P0 LOP3.LUT R10, R11, 0xffffffc0, RZ, 0xc0, !PT ;  /* 0xffffffc00b0a0812 */ /* 0x000fe400078ec0ff */
[----:B------:R-:W-:Y:S01]  /*15b0*/  ISETP.GE.AND P0, PT, R46, R47, PT ;  /* 0x0000002f2e00720c */ /* 0x000fe20003f06270 */
[----:B0-----:R-:W-:Y:S01]  /*15c0*/  FADD.FTZ R20, R12, R13 ;  /* 0x0000000d0c147221 */ /* 0x001fe20000010000 */
[----:B--2---:R-:W-:Y:S01]  /*15d0*/  FADD.FTZ R15, R15, R16 ;  /* 0x000000100f0f7221 */ /* 0x004fe20000010000 */
[----:B---3--:R-:W-:Y:S01]  /*15e0*/  FADD.FTZ R18, R17, R18 ;  /* 0x0000001211127221 */ /* 0x008fe20000010000 */
[----:B----4-:R-:W-:Y:S01]  /*15f0*/  FADD.FTZ R19, R19, R22 ;  /* 0x0000001613137221 */ /* 0x010fe20000010000 */
[----:B------:R-:W-:Y:S08]  /*1600*/  @P5 BRA `(.L_x_3678) ;  /* 0x0000000000645947 */ /* 0x000ff00003800000 */
[----:B------:R-:W0:Y:S01]  /*1610*/  LDC.64 R16, c[0x0][0x278] ;  /* 0x00009e00ff107b82 */ /* 0x000e220000000a00 */
[----:B------:R-:W-:Y:S01]  /*1620*/  SHF.R.S32.HI R14, RZ, 0x1f, R10 ;  /* 0x0000001fff0e7819 */ /* 0x000fe2000001140a */
[----:B------:R-:W-:Y:S01]  /*1630*/  ULDC.64 UR8, c[0x0][0x280] ;  /* 0x0000a00000087ab9 */ /* 0x000fe20000000a00 */
[----:B------:R-:W-:Y:S02]  /*1640*/  IADD3 R12, P5, R5, R10, RZ ;  /* 0x0000000a050c7210 */ /* 0x000fe40007fbe0ff */
[----:B------:R-:W-:Y:S02]  /*1650*/  FSEL R15, R15, RZ, !P4 ;  /* 0x000000ff0f0f7208 */ /* 0x000fe40006000000 */
[----:B------:R-:W-:Y:S02]  /*1660*/  LEA.HI.X.SX32 R13, R5, R14, 0x1, P5 ;  /* 0x0000000e050d7211 */ /* 0x000fe400028f0eff */
[----:B------:R-:W-:Y:S01]  /*1670*/  FSEL R19, R19, RZ, !P0 ;  /* 0x000000ff13137208 */ /* 0x000fe20004000000 */
[----:B0-----:R-:W-:-:S02]  /*1680*/  IMAD R14, R16, UR7, RZ ;  /* 0x00000007100e7c24 */ /* 0x001fc4000f8e02ff */
[----:B------:R-:W-:-:S04]  /*1690*/  IMAD.WIDE.U32 R12, R16, UR6, R12 ;  /* 0x00000006100c7c25 */ /* 0x000fc8000f8e000c */
[----:B------:R-:W-:Y:S01]  /*16a0*/  IMAD R11, R17, UR6, R14 ;  /* 0x00000006110b7c24 */ /* 0x000fe2000f8e020e */
[----:B------:R-:W-:Y:S01]  /*16b0*/  FSEL R17, R18, RZ, !P2 ;  /* 0x000000ff12117208 */ /* 0x000fe20005000000 */
[----:B------:R-:W-:Y:S02]  /*16c0*/  IMAD R14, R41, UR8, RZ ;  /* 0x00000008290e7c24 */ /* 0x000fe4000f8e02ff */
[----:B------:R-:W-:Y:S02]  /*16d0*/  IMAD.IADD R13, R13, 0x1, R11 ;  /* 0x000000010d0d7824 */ /* 0x000fe400078e020b */
[C---:B------:R-:W-:Y:S02]  /*16e0*/  IMAD R11, R7.reuse, UR9, R14 ;  /* 0x00000009070b7c24 */ /* 0x040fe4000f8e020e */
[----:B------:R-:W-:Y:S01]  /*16f0*/  IMAD.WIDE.U32 R12, R7, UR8, R12 ;  /* 0x00000008070c7c25 */ /* 0x000fe2000f8e000c */
[----:B------:R-:W-:Y:S02]  /*1700*/  ULDC.64 UR8, c[0x0][0x260] ;  /* 0x0000980000087ab9 */ /* 0x000fe40000000a00 */
[----:B------:R-:W-:-:S04]  /*1710*/  IADD3 R6, P5, R6, R12, RZ ;  /* 0x0000000c06067210 */ /* 0x000fc80007fbe0ff */
[----:B------:R-:W-:Y:S02]  /*1720*/  IADD3.X R13, R42, R13, R11, P5, !PT ;  /* 0x0000000d2a0d7210 */ /* 0x000fe40002ffe40b */
[----:B------:R-:W-:Y:S02]  /*1730*/  LEA R12, P5, R6, UR8, 0x2 ;  /* 0x00000008060c7c11 */ /* 0x000fe4000f8a10ff */
[----:B------:R-:W-:Y:S02]  /*1740*/  FSEL R11, R20, RZ, !P3 ;  /* 0x000000ff140b7208 */ /* 0x000fe40005800000 */
[----:B------:R-:W-:-:S05]  /*1750*/  LEA.HI.X R13, R6, UR9, R13, 0x2, P5 ;  /* 0x00000009060d7c11 */ /* 0x000fca000a8f140d */
[----:B------:R0:W-:Y:S04]  /*1760*/  STG.E desc[UR4][R12.64], R11 ;  /* 0x0000000b0c007986 */ /* 0x0001e8000c101904 */
[----:B------:R0:W-:Y:S04]  /*1770*/  STG.E desc[UR4][R12.64+0x40], R15 ;  /* 0x0000400f0c007986 */ /* 0x0001e8000c101904 */
[----:B------:R0:W-:Y:S04]  /*1780*/  STG.E desc[UR4][R12.64+0x80], R17 ;  /* 0x000080110c007986 */ /* 0x0001e8000c101904 */
[----:B------:R0:W-:Y:S02]  /*1790*/  STG.E desc[UR4][R12.64+0xc0], R19 ;  /* 0x0000c0130c007986 */ /* 0x0001e4000c101904 */
.L_x_3678:
[----:B------:R-:W-:Y:S05]  /*17a0*/  BSYNC B0 ;  /* 0x0000000000007941 */ /* 0x000fea0003800000 */
.L_x_3677:
[----:B------:R-:W-:Y:S01]  /*17b0*/  IADD3 R4, R4, 0x3f, RZ ;  /* 0x0000003f04047810 */ /* 0x000fe20007ffe0ff */
[----:B0-----:R-:W-:Y:S01]  /*17c0*/  IMAD.SHL.U32 R12, R10, 0x80, RZ ;  /* 0x000000800a0c7824 */ /* 0x001fe200078e00ff */
[----:B------:R-:W-:Y:S01]  /*17d0*/  SHF.L.U32 R6, R3, 0x2, RZ ;  /* 0x0000000203067819 */ /* 0x000fe200000006ff */
[----:B------:R-:W-:Y:S01]  /*17e0*/  IMAD.SHL.U32 R13, R2, 0x2000, RZ ;  /* 0x00002000020d7824 */ /* 0x000fe200078e00ff */
[----:B------:R-:W-:Y:S01]  /*17f0*/  SHF.R.S32.HI R11, RZ, 0x1f, R4 ;  /* 0x0000001fff0b7819 */ /* 0x000fe20000011404 */
[----:B------:R-:W-:Y:S01]  /*1800*/  BSSY B0, `(.L_x_3679) ;  /* 0x0000025000007945 */ /* 0x000fe20003800000 */
[----:B------:R-:W-:Y:S02]  /*1810*/  SHF.R.S32.HI R14, RZ, 0x1f, R12 ;  /* 0x0000001fff0e7819 */ /* 0x000fe4000001140c */
[----:B------:R-:W-:Y:S02]  /*1820*/  LEA.HI R11, R11, R4, RZ, 0x6 ;  /* 0x000000040b0b7211 */ /* 0x000fe400078f30ff */
[----:B------:R-:W-:-:S02]  /*1830*/  IADD3 R12, P0, P2, R12, R6, R13 ;  /* 0x000000060c0c7210 */ /* 0x000fc40007a1e00d */
[----:B------:R-:W-:Y:S02]  /*1840*/  LOP3.LUT R4, R11, 0xffffffc0, RZ, 0xc0, !PT ;  /* 0xffffffc00b047812 */ /* 0x000fe400078ec0ff */
[----:B------:R-:W-:Y:S02]  /*1850*/  SHF.R.S32.HI R13, RZ, 0x1f, R13 ;  /* 0x0000001fff0d7819 */ /* 0x000fe4000001140d */
[----:B------:R-:W-:Y:S01]  /*1860*/  SHF.R.S32.HI R6, RZ, 0x1f, R6 ;  /* 0x0000001fff067819 */ /* 0x000fe20000011406 */
[----:B------:R-:W-:-:S03]  /*1870*/  IMAD.IADD R4, R4, 0x1, -R5 ;  /* 0x0000000104047824 */ /* 0x000fc600078e0a05 */
[----:B------:R-:W-:Y:S01]  /*1880*/  IADD3.X R13, R14, R6, R13, P0, P2 ;  /* 0x000000060e0d7210 */ /* 0x000fe200007e440d */
[----:B-1----:R-:W-:Y:S01]  /*1890*/  IMAD R6, R8, UR7, RZ ;  /* 0x0000000708067c24 */ /* 0x002fe2000f8e02ff */
[----:B------:R-:W-:-:S03]  /*18a0*/  ISETP.GE.OR P1, PT, R3, R4, P1 ;  /* 0x000000040300720c */ /* 0x000fc60000f26670 */
[----:B------:R-:W-:Y:S02]  /*18b0*/  IMAD R9, R9, UR6, R6 ;  /* 0x0000000609097c24 */ /* 0x000fe4000f8e0206 */
[----:B------:R-:W-:-:S05]  /*18c0*/  IMAD.WIDE.U32 R12, R8, UR6, R12 ;  /* 0x00000006080c7c25 */ /* 0x000fca000f8e000c */
[----:B------:R-:W-:-:S03]  /*18d0*/  IADD3 R11, R13, R9, RZ ;  /* 0x000000090d0b7210 */ /* 0x000fc60007ffe0ff */
[----:B------:R-:W-:Y:S05]  /*18e0*/  @P1 BRA `(.L_x_3680) ;  /* 0x0000000000581947 */ /* 0x000fea0003800000 */
[----:B------:R-:W0:Y:S01]  /*18f0*/  LDC.64 R8, c[0x0][0x2a8] ;  /* 0x0000aa00ff087b82 */ /* 0x000e220000000a00 */
[----:B------:R-:W-:Y:S01]  /*1900*/  SHF.R.S32.HI R6, RZ, 0x1f, R5 ;  /* 0x0000001fff067819 */ /* 0x000fe20000011405 */
[----:B------:R-:W-:Y:S01]  /*1910*/  ULDC.64 UR8, c[0x0][0x2b0] ;  /* 0x0000ac0000087ab9 */ /* 0x000fe20000000a00 */
[--C-:B------:R-:W-:Y:S02]  /*1920*/  IADD3 R4, P0, P1, R10, R5, R3.reuse ;  /* 0x000000050a047210 */ /* 0x100fe4000791e003 */
[----:B------:R-:W-:Y:S02]  /*1930*/  SHF.R.S32.HI R14, RZ, 0x1f, R10 ;  /* 0x0000001fff0e7819 */ /* 0x000fe4000001140a */
[----:B------:R-:W-:-:S04]  /*1940*/  SHF.R.S32.HI R5, RZ, 0x1f, R3 ;  /* 0x0000001fff057819 */ /* 0x000fc80000011403 */
[----:B------:R-:W-:Y:S02]  /*1950*/  IADD3.X R5, R14, R6, R5, P0, P1 ;  /* 0x000000060e057210 */ /* 0x000fe400007e2405 */
[----:B-----5:R-:W-:Y:S01]  /*1960*/  FSETP.NEU.FTZ.AND P0, PT, R40, -INF , PT ;  /* 0xff8000002800780b */ /* 0x020fe20003f1d000 */
[C---:B0-----:R-:W-:Y:S02]  /*1970*/  IMAD R6, R8.reuse, UR7, RZ ;  /* 0x0000000708067c24 */ /* 0x041fe4000f8e02ff */
[----:B------:R-:W-:-:S04]  /*1980*/  IMAD.WIDE.U32 R4, R8, UR6, R4 ;  /* 0x0000000608047c25 */ /* 0x000fc8000f8e0004 */
[----:B------:R-:W-:Y:S02]  /*1990*/  IMAD R9, R9, UR6, R6 ;  /* 0x0000000609097c24 */ /* 0x000fe4000f8e0206 */
[----:B------:R-:W-:Y:S02]  /*19a0*/  IMAD R6, R41, UR8, RZ ;  /* 0x0000000829067c24 */ /* 0x000fe4000f8e02ff */
[----:B------:R-:W-:Y:S02]  /*19b0*/  IMAD.IADD R5, R5, 0x1, R9 ;  /* 0x0000000105057824 */ /* 0x000fe400078e0209 */
[C---:B------:R-:W-:Y:S02]  /*19c0*/  IMAD R9, R7.reuse, UR9, R6 ;  /* 0x0000000907097c24 */ /* 0x040fe4000f8e0206 */
[----:B------:R-:W-:Y:S01]  /*19d0*/  FMUL.FTZ R6, R40, 1.4426950216293334961 ;  /* 0x3fb8aa3b28067820 */ /* 0x000fe20000410000 */
[----:B------:R-:W-:Y:S01]  /*19e0*/  IMAD.WIDE.U32 R4, R7, UR8, R4 ;  /* 0x0000000807047c25 */ /* 0x000fe2000f8e0004 */
[----:B------:R-:W-:-:S04]  /*19f0*/  ULDC.64 UR8, c[0x0][0x2a0] ;  /* 0x0000a80000087ab9 */ /* 0x000fc80000000a00 */
[----:B------:R-:W-:Y:S02]  /*1a00*/  IADD3 R5, R5, R9, RZ ;  /* 0x0000000905057210 */ /* 0x000fe40007ffe0ff */
[----:B------:R-:W-:-:S04]  /*1a10*/  LEA R8, P1, R4, UR8, 0x2 ;  /* 0x0000000804087c11 */ /* 0x000fc8000f8210ff */
[----:B------:R-:W-:Y:S02]  /*1a20*/  LEA.HI.X R9, R4, UR9, R5, 0x2, P1 ;  /* 0x0000000904097c11 */ /* 0x000fe400088f1405 */
[----:B------:R-:W-:-:S05]  /*1a30*/  FSEL R5, R6, RZ, P0 ;  /* 0x000000ff06057208 */ /* 0x000fca0000000000 */
[----:B------:R0:W-:Y:S02]  /*1a40*/  STG.E desc[UR4][R8.64], R5 ;  /* 0x0000000508007986 */ /* 0x0001e4000c101904 */
.L_x_3680:
[----:B------:R-:W-:Y:S05]  /*1a50*/  BSYNC B0 ;  /* 0x0000000000007941 */ /* 0x000fea0003800000 */
.L_x_3679:
[----:B------:R-:W-:Y:S01]  /*1a60*/  ULDC.64 UR10, c[0x0][0x2e8] ;  /* 0x0000ba00000a7ab9 */ /* 0x000fe20000000a00 */
[----:B------:R-:W-:Y:S01]  /*1a70*/  ULDC.64 UR8, c[0x0][0x2d8] ;  /* 0x0000b60000087ab9 */ /* 0x000fe20000000a00 */
[----:B------:R-:W-:Y:S01]  /*1a80*/  ISETP.NE.U32.AND P0, PT, RZ, UR10, PT ;  /* 0x0000000aff007c0c */ /* 0x000fe2000bf05070 */
[----:B------:R-:W-:Y:S02]  /*1a90*/  IMAD.MOV.U32 R10, RZ, RZ, R12 ;  /* 0x000000ffff0a7224 */ /* 0x000fe400078e000c */
[----:B------:R-:W-:Y:S01]  /*1aa0*/  IMAD R6, R41, UR8, RZ ;  /* 0x0000000829067c24 */ /* 0x000fe2000f8e02ff */
[----:B------:R-:W-:Y:S01]  /*1ab0*/  ISETP.NE.AND.EX P0, PT, RZ, UR11, PT, P0 ;  /* 0x0000000bff007c0c */ /* 0x000fe2000bf05300 */
[----:B0-----:R-:W-:-:S03]  /*1ac0*/  IMAD.WIDE.U32 R4, R7, UR8, R10 ;  /* 0x0000000807047c25 */ /* 0x001fc6000f8e000a */
[----:B------:R-:W-:Y:S01]  /*1ad0*/  ISETP.NE.OR P0, PT, R3, RZ, !P0 ;  /* 0x000000ff0300720c */ /* 0x000fe20004705670 */
[----:B------:R-:W-:Y:S01]  /*1ae0*/  IMAD R7, R7, UR9, R6 ;  /* 0x0000000907077c24 */ /* 0x000fe2000f8e0206 */
[----:B------:R-:W-:Y:S02]  /*1af0*/  ULDC.64 UR8, c[0x0][0x2b8] ;  /* 0x0000ae0000087ab9 */ /* 0x000fe40000000a00 */
        /* <DEDUP_REMOVED lines=20> */
.L_x_3681:
        /* <DEDUP_REMOVED lines=12> */
.L_x_3712:


//--------------------- .nv.global.init           --------------------------
	.section	.nv.global.init,"aw",@progbits
.nv.global.init:
	.type		$str$23,@object
	.size		$str$23,($str$24 - $str$23)
$str$23:
        /*0000*/ 	.byte	0x28, 0x61, 0x64, 0x64, 0x72, 0x65, 0x73, 0x73, 0x20, 0x26, 0x20, 0x6d, 0x61, 0x73, 0x6b, 0x29
        /*0010*/ 	.byte	0x20, 0x3d, 0x3d, 0x20, 0x30, 0x00
	.type		$str$24,@object
	.size		$str$24,(__unnamed_4 - $str$24)
$str$24:
        /*0016*/ 	.byte	0x2f, 0x74, 0x6d, 0x70, 0x2f, 0x6f, 0x73, 0x73, 0x5f, 0x6b, 0x65, 0x72, 0x6e, 0x65, 0x6c, 0x73
        /*0026*/ 	.byte	0x5f, 0x73, 0x72, 0x63, 0x2f, 0x66, 0x6c, 0x61, 0x73, 0x68, 0x5f, 0x61, 0x74, 0x74, 0x65, 0x6e
        /*0036*/ 	.byte	0x74, 0x69, 0x6f, 0x6e, 0x2f, 0x63, 0x73, 0x72, 0x63, 0x2f, 0x63, 0x75, 0x74, 0x6c, 0x61, 0x73
        /*0046*/ 	.byte	0x73, 0x2f, 0x69, 0x6e, 0x63, 0x6c, 0x75, 0x64, 0x65, 0x2f, 0x63, 0x75, 0x74, 0x65, 0x2f, 0x70
        /*0056*/ 	.byte	0x6f, 0x69, 0x6e, 0x74, 0x65, 0x72, 0x5f, 0x66, 0x6c, 0x61, 0x67, 0x67, 0x65, 0x64, 0x2e, 0x68
        /*0066*/ 	.byte	0x70, 0x70, 0x00
	.type		__unnamed_4,@object
	.size		__unnamed_4,(__unnamed_2 - __unnamed_4)
__unnamed_4:
        /* <DEDUP_REMOVED lines=20> */
        /*01a9*/ 	.byte	0x75, 0x74, 0x65, 0x3a, 0x3a, 0x43, 0x3c, 0x36, 0x34, 0x3e, 0x3e, 0x3e, 0x3e, 0x5d, 0x00
	.type		__unnamed_2,@object
	.size		__unnamed_2,(__unnamed_6 - __unnamed_2)
__unnamed_2:
        /* <DEDUP_REMOVED lines=22> */
        /*0318*/ 	.byte	0x31, 0x39, 0x32, 0x3e, 0x3e, 0x3e, 0x3e, 0x20, 0x26, 0x5d, 0x00
	.type		__unnamed_6,@object
	.size		__unnamed_6,(__unnamed_3 - __unnamed_6)
__unnamed_6:
        /* <DEDUP_REMOVED lines=23> */
	.type		__unnamed_3,@object
	.size		__unnamed_3,(__unnamed_1 - __unnamed_3)
__unnamed_3:
        /* <DEDUP_REMOVED lines=24> */
        /*060f*/ 	.byte	0x5d, 0x00
	.type		__unnamed_1,@object
	.size		__unnamed_1,(__unnamed_5 - __unnamed_1)
__unnamed_1:
        /* <DEDUP_REMOVED lines=29> */
	.type		__unnamed_5,@object
	.size		__unnamed_5,(.L_4 - __unnamed_5)
__unnamed_5:
        /* <DEDUP_REMOVED lines=30> */
.L_4:


//--------------------- .nv.shared._ZN7cutlass13device_kernelIN5flash11enable_sm90INS1_16FlashAttnBwdSm90INS1_25CollectiveMainloopBwdSm90ILi2ELi2ELi2EN4cute5tupleIJNS5_1CILi1EEES8_S8_EEENS6_IJNS7_ILi80EEENS7_ILi128EEESB_EEENS_10bfloat16_tEfNS_4arch4Sm90ELb0ELb0ELb0ELb0ELb0ELb1ELb0ELb1ELi2ELi1ELi2ELi1ELb0EEENS1_21CollectiveEpilogueBwdISC_SD_SF_Li256ELb0ELb0ELi1EEENS1_19SingleTileSchedulerILb0ELb0ELb0ELi128EEEEEEEEEvNT_6ParamsE --------------------------
	.section	.nv.shared._ZN7cutlass13device_kernelIN5flash11enable_sm90INS1_16FlashAttnBwdSm90INS1_25CollectiveMainloopBwdSm90ILi2ELi2ELi2EN4cute5tupleIJNS5_1CILi1EEES8_S8_EEENS6_IJNS7_ILi80EEENS7_ILi128EEESB_EEENS_10bfloat16_tEfNS_4arch4Sm90ELb0ELb0ELb0ELb0ELb0ELb1ELb0ELb1ELi2ELi1ELi2ELi1ELb0EEENS1_21CollectiveEpilogueBwdISC_SD_SF_Li256ELb0ELb0ELi1EEENS1_19SingleTileSchedulerILb0ELb0ELb0ELi128EEEEEEEEEvNT_6ParamsE,"aw",@nobits
	.sectionflags	@""
	.align	16
	.zero		1024


//--------------------- .nv.shared.reserved.0     --------------------------
	.section	.nv.shared.reserved.0,"aw",@nobits
	.weak		__nv_reservedSMEM_offset_0_alias
	.size		__nv_reservedSMEM_offset_0_alias, 0, 0
	.other		__nv_reservedSMEM_offset_0_alias,@"STO_CUDA_RESERVED_SHARED STV_DEFAULT"
__nv_reservedSMEM_offset_0_alias:
	.zero		0


//--------------------- .nv.global                --------------------------
	.section	.nv.global,"aw",@nobits
.nv.global:
	.type		_ZN66_INTERNAL_1792fac5_30_flash_bwd_hdim128_bf16_sm90_cu_1f2e7571_28534cute1_E,@object
	.size		_ZN66_INTERNAL_1792fac5_30_flash_bwd_hdim128_bf16_sm90_cu_1f2e7571_28534cute1_E,(_ZN66_INTERNAL_1792fac5_30_flash_bwd_hdim128_bf16_sm90_cu_1f2e7571_28534cuda3std3__45__cpo6cbeginE - _ZN66_INTERNAL_1792fac5_30_flash_bwd_hdim128_bf16_sm90_cu_1f2e7571_28534cute1_E)
_ZN66_INTERNAL_1792fac5_30_flash_bwd_hdim128_bf16_sm90_cu_1f2e7571_28534cute1_E:
	.zero		1
	.type		_ZN66_INTERNAL_1792fac5_30_flash_bwd_hdim128_bf16_sm90_cu_1f2e7571_28534cuda3std3__45__cpo6cbeginE,@object
	.size		_ZN66_INTERNAL_1792fac5_30_flash_bwd_hdim128_bf16_sm90_cu_1f2e7571_28534cuda3std3__45__cpo6cbeginE,(_ZN66_INTERNAL_1792fac5_30_flash_bwd_hdim128_bf16_sm90_cu_1f2e7571_28534cuda3std3__48in_placeE - _ZN66_INTERNAL_1792fac5_30_flash_bwd_hdim128_bf16_sm90_cu_1f2e7571_28534cuda3std3__45__cpo6cbeginE)
_ZN66_INTERNAL_1792fac5_30_flash_bwd_hdim128_bf16_sm90_cu_1f2e7571_28534cuda3std3__45__cpo6cbeginE:
	.zero		1
	.type		_ZN66_INTERNAL_1792fac5_30_flash_bwd_hdim128_bf16_sm90_cu_1f2e7571_28534cuda3std3__48in_placeE,@object
	.size		_ZN66_INTERNAL_1792fac5_30_flash_bwd_hdim128_bf16_sm90_cu_1f2e7571_28534cuda3std3__48in_placeE,(_ZN66_INTERNAL_1792fac5_30_flash_bwd_hdim128_bf16_sm90_cu_1f2e7571_28534cuda3std6ranges3__45__cpo9iter_moveE - _ZN66_INTERNAL_1792fac5_30_flash_bwd_hdim128_bf16_sm90_cu_1f2e7571_28534cuda3std3__48in_placeE)
_ZN66_INTERNAL_1792fac5_30_flash_bwd_hdim128_bf16_sm90_cu_1f2e7571_28534cuda3std3__48in_placeE:
	.zero		1
	.type		_ZN66_INTERNAL_1792fac5_30_flash_bwd_hdim128_bf16_sm90_cu_1f2e7571_28534cuda3std6ranges3__45__cpo9iter_moveE,@object
	.size		_ZN66_INTERNAL_1792fac5_30_flash_bwd_hdim128_bf16_sm90_cu_1f2e7571_28534cuda3std6ranges3__45__cpo9iter_moveE,(_ZN66_INTERNAL_1792fac5_30_flash_bwd_hdim128_bf16_sm90_cu_1f2e7571_28534cuda3std3__45__cpo5beginE - _ZN66_INTERNAL_1792fac5_30_flash_bwd_hdim128_bf16_sm90_cu_1f2e7571_28534cuda3std6ranges3__45__cpo9iter_moveE)
_ZN66_INTERNAL_1792fac5_30_flash_bwd_hdim128_bf16_sm90_cu_1f2e7571_28534cuda3std6ranges3__45__cpo9iter_moveE:
	.zero		1
	.type		_ZN66_INTERNAL_1792fac5_30_flash_bwd_hdim128_bf16_sm90_cu_1f2e7571_28534cuda3std3__45__cpo5beginE,@object
	.size		_ZN66_INTERNAL_1792fac5_30_flash_bwd_hdim128_bf16_sm90_cu_1f2e7571_28534cuda3std3__45__cpo5beginE,(_ZN66_INTERNAL_1792fac5_30_flash_bwd_hdim128_bf16_sm90_cu_1f2e7571_28534cuda3std3__468_GLOBAL__N__1792fac5_30_flash_bwd_hdim128_bf16_sm90_cu_1f2e7571_28536ignoreE - _ZN66_INTERNAL_1792fac5_30_flash_bwd_hdim128_bf16_sm90_cu_1f2e7571_28534cuda3std3__45__cpo5beginE)
_ZN66_INTERNAL_1792fac5_30_flash_bwd_hdim128_bf16_sm90_cu_1f2e7571_28534cuda3std3__45__cpo5beginE:
	.zero		1
	.type		_ZN66_INTERNAL_1792fac5_30_flash_bwd_hdim128_bf16_sm90_cu_1f2e7571_28534cuda3std3__468_GLOBAL__N__1792fac5_30_flash_bwd_hdim128_bf16_sm90_cu_1f2e7571_28536ignoreE,@object
	.size		_ZN66_INTERNAL_1792fac5_30_flash_bwd_hdim128_bf16_sm90_cu_1f2e7571_28534cuda3std3__468_GLOBAL__N__1792fac5_30_flash_bwd_hdim128_bf16_sm90_cu_1f2e7571_28536ignoreE,(_ZN66_INTERNAL_1792fac5_30_flash_bwd_hdim128_bf16_sm90_cu_1f2e7571_28534cute7productE - _ZN66_INTERNAL_1792fac5_30_flash_bwd_hdim128_bf16_sm90_cu_1f2e7571_28534cuda3std3__468_GLOBAL__N__1792fac5_30_flash_bwd_hdim128_bf16_sm90_cu_1f2e7571_28536ignoreE)
_ZN66_INTERNAL_1792fac5_30_flash_bwd_hdim128_bf16_sm90_cu_1f2e7571_28534cuda3std3__468_GLOBAL__N__1792fac5_30_flash_bwd_hdim128_bf16_sm90_cu_1f2e7571_28536ignoreE:
	.zero		1
	.type		_ZN66_INTERNAL_1792fac5_30_flash_bwd_hdim128_bf16_sm90_cu_1f2e7571_28534cute7productE,@object
	.size		_ZN66_INTERNAL_1792fac5_30_flash_bwd_hdim128_bf16_sm90_cu_1f2e7571_28534cute7productE,(_ZN66_INTERNAL_1792fac5_30_flash_bwd_hdim128_bf16_sm90_cu_1f2e7571_28534cuda3std3__45__cpo3endE - _ZN66_INTERNAL_1792fac5_30_flash_bwd_hdim128_bf16_sm90_cu_1f2e7571_28534cute7productE)
_ZN66_INTERNAL_1792fac5_30_flash_bwd_hdim128_bf16_sm90_cu_1f2e7571_28534cute7productE:
	.zero		1
	.type		_ZN66_INTERNAL_1792fac5_30_flash_bwd_hdim128_bf16_sm90_cu_1f2e7571_28534cuda3std3__45__cpo3endE,@object
	.size		_ZN66_INTERNAL_1792fac5_30_flash_bwd_hdim128_bf16_sm90_cu_1f2e7571_28534cuda3std3__45__cpo3endE,(_ZN66_INTERNAL_1792fac5_30_flash_bwd_hdim128_bf16_sm90_cu_1f2e7571_28534cuda3std3__419piecewise_constructE - _ZN66_INTERNAL_1792fac5_30_flash_bwd_hdim128_bf16_sm90_cu_1f2e7571_28534cuda3std3__45__cpo3endE)
_ZN66_INTERNAL_1792fac5_30_flash_bwd_hdim128_bf16_sm90_cu_1f2e7571_28534cuda3std3__45__cpo3endE:
	.zero		1
	.type		_ZN66_INTERNAL_1792fac5_30_flash_bwd_hdim128_bf16_sm90_cu_1f2e7571_28534cuda3std3__419piecewise_constructE,@object
	.size		_ZN66_INTERNAL_1792fac5_30_flash_bwd_hdim128_bf16_sm90_cu_1f2e7571_28534cuda3std3__419piecewise_constructE,(_ZN66_INTERNAL_1792fac5_30_flash_bwd_hdim128_bf16_sm90_cu_1f2e7571_28534cuda3std3__45__cpo4cendE - _ZN66_INTERNAL_1792fac5_30_flash_bwd_hdim128_bf16_sm90_cu_1f2e7571_28534cuda3std3__419piecewise_constructE)
_ZN66_INTERNAL_1792fac5_30_flash_bwd_hdim128_bf16_sm90_cu_1f2e7571_28534cuda3std3__419piecewise_constructE:
	.zero		1
	.type		_ZN66_INTERNAL_1792fac5_30_flash_bwd_hdim128_bf16_sm90_cu_1f2e7571_28534cuda3std3__45__cpo4cendE,@object
	.size		_ZN66_INTERNAL_1792fac5_30_flash_bwd_hdim128_bf16_sm90_cu_1f2e7571_28534cuda3std3__45__cpo4cendE,(_ZN66_INTERNAL_1792fac5_30_flash_bwd_hdim128_bf16_sm90_cu_1f2e7571_28534cuda3std6ranges3__45__cpo4swapE - _ZN66_INTERNAL_1792fac5_30_flash_bwd_hdim128_bf16_sm90_cu_1f2e7571_28534cuda3std3__45__cpo4cendE)
_ZN66_INTERNAL_1792fac5_30_flash_bwd_hdim128_bf16_sm90_cu_1f2e7571_28534cuda3std3__45__cpo4cendE:
	.zero		1
	.type		_ZN66_INTERNAL_1792fac5_30_flash_bwd_hdim128_bf16_sm90_cu_1f2e7571_28534cuda3std6ranges3__45__cpo4swapE,@object
	.size		_ZN66_INTERNAL_1792fac5_30_flash_bwd_hdim128_bf16_sm90_cu_1f2e7571_28534cuda3std6ranges3__45__cpo4swapE,(.L_13 - _ZN66_INTERNAL_1792fac5_30_flash_bwd_hdim128_bf16_sm90_cu_1f2e7571_28534cuda3std6ranges3__45__cpo4swapE)
_ZN66_INTERNAL_1792fac5_30_flash_bwd_hdim128_bf16_sm90_cu_1f2e7571_28534cuda3std6ranges3__45__cpo4swapE:
	.zero		1
.L_13:


//--------------------- .nv.shared._ZN7cutlass13device_kernelIN5flash11enable_sm90INS1_16FlashAttnBwdSm90INS1_25CollectiveMainloopBwdSm90ILi2ELi2ELi2EN4cute5tupleIJNS5_1CILi1EEES8_S8_EEENS6_IJNS7_ILi80EEENS7_ILi128EEESB_EEENS_10bfloat16_tEfNS_4arch4Sm90ELb0ELb0ELb0ELb0ELb1ELb1ELb0ELb1ELi2ELi1ELi2ELi1ELb0EEENS1_21CollectiveEpilogueBwdISC_SD_SF_Li256ELb0ELb0ELi1EEENS1_19SingleTileSchedulerILb0ELb0ELb0ELi128EEEEEEEEEvNT_6ParamsE --------------------------
	.section	.nv.shared._ZN7cutlass13device_kernelIN5flash11enable_sm90INS1_16FlashAttnBwdSm90INS1_25CollectiveMainloopBwdSm90ILi2ELi2ELi2EN4cute5tupleIJNS5_1CILi1EEES8_S8_EEENS6_IJNS7_ILi80EEENS7_ILi128EEESB_EEENS_10bfloat16_tEfNS_4arch4Sm90ELb0ELb0ELb0ELb0ELb1ELb1ELb0ELb1ELi2ELi1ELi2ELi1ELb0EEENS1_21CollectiveEpilogueBwdISC_SD_SF_Li256ELb0ELb0ELi1EEENS1_19SingleTileSchedulerILb0ELb0ELb0ELi128EEEEEEEEEvNT_6ParamsE,"aw",@nobits
	.sectionflags	@""
	.align	16
	.zero		1024


//--------------------- .nv.shared._ZN7cutlass13device_kernelIN5flash11enable_sm90INS1_16FlashAttnBwdSm90INS1_25CollectiveMainloopBwdSm90ILi2ELi2ELi2EN4cute5tupleIJNS5_1CILi1EEES8_S8_EEENS6_IJNS7_ILi80EEENS7_ILi128EEESB_EEENS_10bfloat16_tEfNS_4arch4Sm90ELb0ELb0ELb0ELb0ELb0ELb1ELb0ELb1ELi2ELi1ELi2ELi1ELb0EEENS1_24CollectiveEpilogueBwdGQAISC_fSF_Li256ELb0ELb0EEENS1_19SingleTileSchedulerILb0ELb0ELb0ELi128EEEEEEEEEvNT_6ParamsE --------------------------
	.section	.nv.shared._ZN7cutlass13device_kernelIN5flash11enable_sm90INS1_16FlashAttnBwdSm90INS1_25CollectiveMainloopBwdSm90ILi2ELi2ELi2EN4cute5tupleIJNS5_1CILi1EEES8_S8_EEENS6_IJNS7_ILi80EEENS7_ILi128EEESB_EEENS_10bfloat16_tEfNS_4arch4Sm90ELb0ELb0ELb0ELb0ELb0ELb1ELb0ELb1ELi2ELi1ELi2ELi1ELb0EEENS1_24CollectiveEpilogueBwdGQAISC_fSF_Li256ELb0ELb0EEENS1_19SingleTileSchedulerILb0ELb0ELb0ELi128EEEEEEEEEvNT_6ParamsE,"aw",@nobits
	.sectionflags	@""
	.align	16
	.zero		1024


//--------------------- .nv.shared._ZN7cutlass13device_kernelIN5flash11enable_sm90INS1_16FlashAttnBwdSm90INS1_25CollectiveMainloopBwdSm90ILi2ELi2ELi2EN4cute5tupleIJNS5_1CILi1EEES8_S8_EEENS6_IJNS7_ILi80EEENS7_ILi128EEESB_EEENS_10bfloat16_tEfNS_4arch4Sm90ELb0ELb0ELb0ELb0ELb1ELb1ELb0ELb1ELi2ELi1ELi2ELi1ELb0EEENS1_24CollectiveEpilogueBwdGQAISC_fSF_Li256ELb0ELb1EEENS1_19SingleTileSchedulerILb0ELb0ELb0ELi128EEEEEEEEEvNT_6ParamsE --------------------------
	.section	.nv.shared._ZN7cutlass13device_kernelIN5flash11enable_sm90INS1_16FlashAttnBwdSm90INS1_25CollectiveMainloopBwdSm90ILi2ELi2ELi2EN4cute5tupleIJNS5_1CILi1EEES8_S8_EEENS6_IJNS7_ILi80EEENS7_ILi128EEESB_EEENS_10bfloat16_tEfNS_4arch4Sm90ELb0ELb0ELb0ELb0ELb1ELb1ELb0ELb1ELi2ELi1ELi2ELi1ELb0EEENS1_24CollectiveEpilogueBwdGQAISC_fSF_Li256ELb0ELb1EEENS1_19SingleTileSchedulerILb0ELb0ELb0ELi128EEEEEEEEEvNT_6ParamsE,"aw",@nobits
	.sectionflags	@""
	.align	16
	.zero		1024


//--------------------- .nv.shared._ZN7cutlass13device_kernelIN5flash22FlashAttnBwdPreprocessIN4cute5tupleIJNS3_1CILi80EEENS5_ILi128EEEEEENS_10bfloat16_tEfNS_4arch4Sm90ELb1ELb0EEEEEvNT_6ParamsE --------------------------
	.section	.nv.shared._ZN7cutlass13device_kernelIN5flash22FlashAttnBwdPreprocessIN4cute5tupleIJNS3_1CILi80EEENS5_ILi128EEEEEENS_10bfloat16_tEfNS_4arch4Sm90ELb1ELb0EEEEEvNT_6ParamsE,"aw",@nobits
	.sectionflags	@""
	.align	16
	.zero		1024


//--------------------- .nv.shared._ZN7cutlass13device_kernelIN5flash11enable_sm90INS1_16FlashAttnBwdSm90INS1_25CollectiveMainloopBwdSm90ILi2ELi2ELi2EN4cute5tupleIJNS5_1CILi1EEES8_S8_EEENS6_IJNS7_ILi80EEENS7_ILi128EEESB_EEENS_10bfloat16_tEfNS_4arch4Sm90ELb0ELb0ELb0ELb1ELb0ELb1ELb0ELb1ELi2ELi1ELi2ELi1ELb0EEENS1_21CollectiveEpilogueBwdISC_SD_SF_Li256ELb1ELb0ELi1EEENS1_19SingleTileSchedulerILb1ELb0ELb0ELi128EEEEEEEEEvNT_6ParamsE --------------------------
	.section	.nv.shared._ZN7cutlass13device_kernelIN5flash11enable_sm90INS1_16FlashAttnBwdSm90INS1_25CollectiveMainloopBwdSm90ILi2ELi2ELi2EN4cute5tupleIJNS5_1CILi1EEES8_S8_EEENS6_IJNS7_ILi80EEENS7_ILi128EEESB_EEENS_10bfloat16_tEfNS_4arch4Sm90ELb0ELb0ELb0ELb1ELb0ELb1ELb0ELb1ELi2ELi1ELi2ELi1ELb0EEENS1_21CollectiveEpilogueBwdISC_SD_SF_Li256ELb1ELb0ELi1EEENS1_19SingleTileSchedulerILb1ELb0ELb0ELi128EEEEEEEEEvNT_6ParamsE,"aw",@nobits
	.sectionflags	@""
	.align	16
	.zero		1024


//--------------------- .nv.shared._ZN7cutlass13device_kernelIN5flash11enable_sm90INS1_16FlashAttnBwdSm90INS1_25CollectiveMainloopBwdSm90ILi2ELi2ELi2EN4cute5tupleIJNS5_1CILi1EEES8_S8_EEENS6_IJNS7_ILi80EEENS7_ILi128EEESB_EEENS_10bfloat16_tEfNS_4arch4Sm90ELb0ELb0ELb0ELb1ELb1ELb1ELb0ELb1ELi2ELi1ELi2ELi1ELb0EEENS1_21CollectiveEpilogueBwdISC_SD_SF_Li256ELb1ELb0ELi1EEENS1_19SingleTileSchedulerILb1ELb0ELb0ELi128EEEEEEEEEvNT_6ParamsE --------------------------
	.section	.nv.shared._ZN7cutlass13device_kernelIN5flash11enable_sm90INS1_16FlashAttnBwdSm90INS1_25CollectiveMainloopBwdSm90ILi2ELi2ELi2EN4cute5tupleIJNS5_1CILi1EEES8_S8_EEENS6_IJNS7_ILi80EEENS7_ILi128EEESB_EEENS_10bfloat16_tEfNS_4arch4Sm90ELb0ELb0ELb0ELb1ELb1ELb1ELb0ELb1ELi2ELi1ELi2ELi1ELb0EEENS1_21CollectiveEpilogueBwdISC_SD_SF_Li256ELb1ELb0ELi1EEENS1_19SingleTileSchedulerILb1ELb0ELb0ELi128EEEEEEEEEvNT_6ParamsE,"aw",@nobits
	.sectionflags	@""
	.align	16
	.zero		1024


//--------------------- .nv.shared._ZN7cutlass13device_kernelIN5flash11enable_sm90INS1_16FlashAttnBwdSm90INS1_25CollectiveMainloopBwdSm90ILi2ELi2ELi2EN4cute5tupleIJNS5_1CILi1EEES8_S8_EEENS6_IJNS7_ILi80EEENS7_ILi128EEESB_EEENS_10bfloat16_tEfNS_4arch4Sm90ELb0ELb0ELb0ELb1ELb0ELb1ELb0ELb1ELi2ELi1ELi2ELi1ELb0EEENS1_24CollectiveEpilogueBwdGQAISC_fSF_Li256ELb1ELb0EEENS1_19SingleTileSchedulerILb1ELb0ELb0ELi128EEEEEEEEEvNT_6ParamsE --------------------------
	.section	.nv.shared._ZN7cutlass13device_kernelIN5flash11enable_sm90INS1_16FlashAttnBwdSm90INS1_25CollectiveMainloopBwdSm90ILi2ELi2ELi2EN4cute5tupleIJNS5_1CILi1EEES8_S8_EEENS6_IJNS7_ILi80EEENS7_ILi128EEESB_EEENS_10bfloat16_tEfNS_4arch4Sm90ELb0ELb0ELb0ELb1ELb0ELb1ELb0ELb1ELi2ELi1ELi2ELi1ELb0EEENS1_24CollectiveEpilogueBwdGQAISC_fSF_Li256ELb1ELb0EEENS1_19SingleTileSchedulerILb1ELb0ELb0ELi128EEEEEEEEEvNT_6ParamsE,"aw",@nobits
	.sectionflags	@""
	.align	16
	.zero		1024


//--------------------- .nv.shared._ZN7cutlass13device_kernelIN5flash32FlashAttnBwdPostprocessConvertdQIN4cute5tupleIJNS3_1CILi80EEENS5_ILi128EEEEEENS_10bfloat16_tEfNS_4arch4Sm90ELi256ENS3_8TiledMMAINS3_8MMA_AtomIJNS3_4SM904GMMA27MMA_64x16x16_F32BF16BF16_SSILNSF_5MajorE1ELSH_0ELNSF_7ScaleInE1ELSI_1EEEEEENS3_6LayoutINS4_IJNS5_ILi2EEENS5_ILi1EEESN_EEENS4_IJSN_NS5_ILi0EEESP_EEEEENS4_IJNS3_10UnderscoreESS_SS_EEEEELb1EEEEEvNT_6ParamsE --------------------------
	.section	.nv.shared._ZN7cutlass13device_kernelIN5flash32FlashAttnBwdPostprocessConvertdQIN4cute5tupleIJNS3_1CILi80EEENS5_ILi128EEEEEENS_10bfloat16_tEfNS_4arch4Sm90ELi256ENS3_8TiledMMAINS3_8MMA_AtomIJNS3_4SM904GMMA27MMA_64x16x16_F32BF16BF16_SSILNSF_5MajorE1ELSH_0ELNSF_7ScaleInE1ELSI_1EEEEEENS3_6LayoutINS4_IJNS5_ILi2EEENS5_ILi1EEESN_EEENS4_IJSN_NS5_ILi0EEESP_EEEEENS4_IJNS3_10UnderscoreESS_SS_EEEEELb1EEEEEvNT_6ParamsE,"aw",@nobits
	.sectionflags	@""
	.align	16
	.zero		1024


//--------------------- .nv.shared._ZN7cutlass13device_kernelIN5flash11enable_sm90INS1_16FlashAttnBwdSm90INS1_25CollectiveMainloopBwdSm90ILi2ELi2ELi2EN4cute5tupleIJNS5_1CILi1EEES8_S8_EEENS6_IJNS7_ILi80EEENS7_ILi128EEESB_EEENS_10bfloat16_tEfNS_4arch4Sm90ELb0ELb0ELb0ELb1ELb1ELb1ELb0ELb1ELi2ELi1ELi2ELi1ELb0EEENS1_24CollectiveEpilogueBwdGQAISC_fSF_Li256ELb1ELb1EEENS1_19SingleTileSchedulerILb1ELb0ELb0ELi128EEEEEEEEEvNT_6ParamsE --------------------------
	.section	.nv.shared._ZN7cutlass13device_kernelIN5flash11enable_sm90INS1_16FlashAttnBwdSm90INS1_25CollectiveMainloopBwdSm90ILi2ELi2ELi2EN4cute5tupleIJNS5_1CILi1EEES8_S8_EEENS6_IJNS7_ILi80EEENS7_ILi128EEESB_EEENS_10bfloat16_tEfNS_4arch4Sm90ELb0ELb0ELb0ELb1ELb1ELb1ELb0ELb1ELi2ELi1ELi2ELi1ELb0EEENS1_24CollectiveEpilogueBwdGQAISC_fSF_Li256ELb1ELb1EEENS1_19SingleTileSchedulerILb1ELb0ELb0ELi128EEEEEEEEEvNT_6ParamsE,"aw",@nobits
	.sectionflags	@""
	.align	16
	.zero		1024


//--------------------- .nv.shared._ZN7cutlass13device_kernelIN5flash22FlashAttnBwdPreprocessIN4cute5tupleIJNS3_1CILi80EEENS5_ILi128EEEEEENS_10bfloat16_tEfNS_4arch4Sm90ELb1ELb1EEEEEvNT_6ParamsE --------------------------
	.section	.nv.shared._ZN7cutlass13device_kernelIN5flash22FlashAttnBwdPreprocessIN4cute5tupleIJNS3_1CILi80EEENS5_ILi128EEEEEENS_10bfloat16_tEfNS_4arch4Sm90ELb1ELb1EEEEEvNT_6ParamsE,"aw",@nobits
	.sectionflags	@""
	.align	16
	.zero		1024


//--------------------- .nv.shared._ZN7cutlass13device_kernelIN5flash11enable_sm90INS1_16FlashAttnBwdSm90INS1_25CollectiveMainloopBwdSm90ILi2ELi2ELi2EN4cute5tupleIJNS5_1CILi1EEES8_S8_EEENS6_IJNS7_ILi64EEENS7_ILi128EEESB_EEENS_10bfloat16_tEfNS_4arch4Sm90ELb0ELb1ELb0ELb0ELb0ELb1ELb0ELb0ELi2ELi1ELi2ELi1ELb0EEENS1_21CollectiveEpilogueBwdISC_SD_SF_Li256ELb0ELb0ELi1EEENS1_19SingleTileSchedulerILb0ELb0ELb0ELi128EEEEEEEEEvNT_6ParamsE --------------------------
	.section	.nv.shared._ZN7cutlass13device_kernelIN5flash11enable_sm90INS1_16FlashAttnBwdSm90INS1_25CollectiveMainloopBwdSm90ILi2ELi2ELi2EN4cute5tupleIJNS5_1CILi1EEES8_S8_EEENS6_IJNS7_ILi64EEENS7_ILi128EEESB_EEENS_10bfloat16_tEfNS_4arch4Sm90ELb0ELb1ELb0ELb0ELb0ELb1ELb0ELb0ELi2ELi1ELi2ELi1ELb0EEENS1_21CollectiveEpilogueBwdISC_SD_SF_Li256ELb0ELb0ELi1EEENS1_19SingleTileSchedulerILb0ELb0ELb0ELi128EEEEEEEEEvNT_6ParamsE,"aw",@nobits
	.sectionflags	@""
	.align	16
	.zero		1024


//--------------------- .nv.shared._ZN7cutlass13device_kernelIN5flash11enable_sm90INS1_16FlashAttnBwdSm90INS1_25CollectiveMainloopBwdSm90ILi2ELi2ELi2EN4cute5tupleIJNS5_1CILi1EEES8_S8_EEENS6_IJNS7_ILi64EEENS7_ILi128EEESB_EEENS_10bfloat16_tEfNS_4arch4Sm90ELb0ELb1ELb0ELb0ELb1ELb1ELb0ELb0ELi2ELi1ELi2ELi1ELb0EEENS1_21CollectiveEpilogueBwdISC_SD_SF_Li256ELb0ELb0ELi1EEENS1_19SingleTileSchedulerILb0ELb0ELb0ELi128EEEEEEEEEvNT_6ParamsE --------------------------
	.section	.nv.shared._ZN7cutlass13device_kernelIN5flash11enable_sm90INS1_16FlashAttnBwdSm90INS1_25CollectiveMainloopBwdSm90ILi2ELi2ELi2EN4cute5tupleIJNS5_1CILi1EEES8_S8_EEENS6_IJNS7_ILi64EEENS7_ILi128EEESB_EEENS_10bfloat16_tEfNS_4arch4Sm90ELb0ELb1ELb0ELb0ELb1ELb1ELb0ELb0ELi2ELi1ELi2ELi1ELb0EEENS1_21CollectiveEpilogueBwdISC_SD_SF_Li256ELb0ELb0ELi1EEENS1_19SingleTileSchedulerILb0ELb0ELb0ELi128EEEEEEEEEvNT_6ParamsE,"aw",@nobits
	.sectionflags	@""
	.align	16
	.zero		1024


//--------------------- .nv.shared._ZN7cutlass13device_kernelIN5flash11enable_sm90INS1_16FlashAttnBwdSm90INS1_25CollectiveMainloopBwdSm90ILi2ELi2ELi2EN4cute5tupleIJNS5_1CILi1EEES8_S8_EEENS6_IJNS7_ILi64EEENS7_ILi128EEESB_EEENS_10bfloat16_tEfNS_4arch4Sm90ELb0ELb1ELb0ELb0ELb0ELb1ELb0ELb0ELi2ELi1ELi2ELi1ELb0EEENS1_24CollectiveEpilogueBwdGQAISC_fSF_Li256ELb0ELb0EEENS1_19SingleTileSchedulerILb0ELb0ELb0ELi128EEEEEEEEEvNT_6ParamsE --------------------------
	.section	.nv.shared._ZN7cutlass13device_kernelIN5flash11enable_sm90INS1_16FlashAttnBwdSm90INS1_25CollectiveMainloopBwdSm90ILi2ELi2ELi2EN4cute5tupleIJNS5_1CILi1EEES8_S8_EEENS6_IJNS7_ILi64EEENS7_ILi128EEESB_EEENS_10bfloat16_tEfNS_4arch4Sm90ELb0ELb1ELb0ELb0ELb0ELb1ELb0ELb0ELi2ELi1ELi2ELi1ELb0EEENS1_24CollectiveEpilogueBwdGQAISC_fSF_Li256ELb0ELb0EEENS1_19SingleTileSchedulerILb0ELb0ELb0ELi128EEEEEEEEEvNT_6ParamsE,"aw",@nobits
	.sectionflags	@""
	.align	16
	.zero		1024


//--------------------- .nv.shared._ZN7cutlass13device_kernelIN5flash11enable_sm90INS1_16FlashAttnBwdSm90INS1_25CollectiveMainloopBwdSm90ILi2ELi2ELi2EN4cute5tupleIJNS5_1CILi1EEES8_S8_EEENS6_IJNS7_ILi64EEENS7_ILi128EEESB_EEENS_10bfloat16_tEfNS_4arch4Sm90ELb0ELb1ELb0ELb0ELb1ELb1ELb0ELb0ELi2ELi1ELi2ELi1ELb0EEENS1_24CollectiveEpilogueBwdGQAISC_fSF_Li256ELb0ELb1EEENS1_19SingleTileSchedulerILb0ELb0ELb0ELi128EEEEEEEEEvNT_6ParamsE --------------------------
	.section	.nv.shared._ZN7cutlass13device_kernelIN5flash11enable_sm90INS1_16FlashAttnBwdSm90INS1_25CollectiveMainloopBwdSm90ILi2ELi2ELi2EN4cute5tupleIJNS5_1CILi1EEES8_S8_EEENS6_IJNS7_ILi64EEENS7_ILi128EEESB_EEENS_10bfloat16_tEfNS_4arch4Sm90ELb0ELb1ELb0ELb0ELb1ELb1ELb0ELb0ELi2ELi1ELi2ELi1ELb0EEENS1_24CollectiveEpilogueBwdGQAISC_fSF_Li256ELb0ELb1EEENS1_19SingleTileSchedulerILb0ELb0ELb0ELi128EEEEEEEEEvNT_6ParamsE,"aw",@nobits
	.sectionflags	@""
	.align	16
	.zero		1024


//--------------------- .nv.shared._ZN7cutlass13device_kernelIN5flash11enable_sm90INS1_16FlashAttnBwdSm90INS1_25CollectiveMainloopBwdSm90ILi2ELi2ELi2EN4cute5tupleIJNS5_1CILi1EEES8_S8_EEENS6_IJNS7_ILi64EEENS7_ILi128EEESB_EEENS_10bfloat16_tEfNS_4arch4Sm90ELb0ELb1ELb0ELb1ELb0ELb1ELb0ELb0ELi2ELi1ELi2ELi1ELb0EEENS1_21CollectiveEpilogueBwdISC_SD_SF_Li256ELb1ELb0ELi1EEENS1_19SingleTileSchedulerILb1ELb0ELb0ELi128EEEEEEEEEvNT_6ParamsE --------------------------
	.section	.nv.shared._ZN7cutlass13device_kernelIN5flash11enable_sm90INS1_16FlashAttnBwdSm90INS1_25CollectiveMainloopBwdSm90ILi2ELi2ELi2EN4cute5tupleIJNS5_1CILi1EEES8_S8_EEENS6_IJNS7_ILi64EEENS7_ILi128EEESB_EEENS_10bfloat16_tEfNS_4arch4Sm90ELb0ELb1ELb0ELb1ELb0ELb1ELb0ELb0ELi2ELi1ELi2ELi1ELb0EEENS1_21CollectiveEpilogueBwdISC_SD_SF_Li256ELb1ELb0ELi1EEENS1_19SingleTileSchedulerILb1ELb0ELb0ELi128EEEEEEEEEvNT_6ParamsE,"aw",@nobits
	.sectionflags	@""
	.align	16
	.zero		1024


//--------------------- .nv.shared._ZN7cutlass13device_kernelIN5flash11enable_sm90INS1_16FlashAttnBwdSm90INS1_25CollectiveMainloopBwdSm90ILi2ELi2ELi2EN4cute5tupleIJNS5_1CILi1EEES8_S8_EEENS6_IJNS7_ILi64EEENS7_ILi128EEESB_EEENS_10bfloat16_tEfNS_4arch4Sm90ELb0ELb1ELb0ELb1ELb1ELb1ELb0ELb0ELi2ELi1ELi2ELi1ELb0EEENS1_21CollectiveEpilogueBwdISC_SD_SF_Li256ELb1ELb0ELi1EEENS1_19SingleTileSchedulerILb1ELb0ELb0ELi128EEEEEEEEEvNT_6ParamsE --------------------------
	.section	.nv.shared._ZN7cutlass13device_kernelIN5flash11enable_sm90INS1_16FlashAttnBwdSm90INS1_25CollectiveMainloopBwdSm90ILi2ELi2ELi2EN4cute5tupleIJNS5_1CILi1EEES8_S8_EEENS6_IJNS7_ILi64EEENS7_ILi128EEESB_EEENS_10bfloat16_tEfNS_4arch4Sm90ELb0ELb1ELb0ELb1ELb1ELb1ELb0ELb0ELi2ELi1ELi2ELi1ELb0EEENS1_21CollectiveEpilogueBwdISC_SD_SF_Li256ELb1ELb0ELi1EEENS1_19SingleTileSchedulerILb1ELb0ELb0ELi128EEEEEEEEEvNT_6ParamsE,"aw",@nobits
	.sectionflags	@""
	.align	16
	.zero		1024


//--------------------- .nv.shared._ZN7cutlass13device_kernelIN5flash11enable_sm90INS1_16FlashAttnBwdSm90INS1_25CollectiveMainloopBwdSm90ILi2ELi2ELi2EN4cute5tupleIJNS5_1CILi1EEES8_S8_EEENS6_IJNS7_ILi64EEENS7_ILi128EEESB_EEENS_10bfloat16_tEfNS_4arch4Sm90ELb0ELb1ELb0ELb1ELb0ELb1ELb0ELb0ELi2ELi1ELi2ELi1ELb0EEENS1_24CollectiveEpilogueBwdGQAISC_fSF_Li256ELb1ELb0EEENS1_19SingleTileSchedulerILb1ELb0ELb0ELi128EEEEEEEEEvNT_6ParamsE --------------------------
	.section	.nv.shared._ZN7cutlass13device_kernelIN5flash11enable_sm90INS1_16FlashAttnBwdSm90INS1_25CollectiveMainloopBwdSm90ILi2ELi2ELi2EN4cute5tupleIJNS5_1CILi1EEES8_S8_EEENS6_IJNS7_ILi64EEENS7_ILi128EEESB_EEENS_10bfloat16_tEfNS_4arch4Sm90ELb0ELb1ELb0ELb1ELb0ELb1ELb0ELb0ELi2ELi1ELi2ELi1ELb0EEENS1_24CollectiveEpilogueBwdGQAISC_fSF_Li256ELb1ELb0EEENS1_19SingleTileSchedulerILb1ELb0ELb0ELi128EEEEEEEEEvNT_6ParamsE,"aw",@nobits
	.sectionflags	@""
	.align	16
	.zero		1024


//--------------------- .nv.shared._ZN7cutlass13device_kernelIN5flash11enable_sm90INS1_16FlashAttnBwdSm90INS1_25CollectiveMainloopBwdSm90ILi2ELi2ELi2EN4cute5tupleIJNS5_1CILi1EEES8_S8_EEENS6_IJNS7_ILi64EEENS7_ILi128EEESB_EEENS_10bfloat16_tEfNS_4arch4Sm90ELb0ELb1ELb0ELb1ELb1ELb1ELb0ELb0ELi2ELi1ELi2ELi1ELb0EEENS1_24CollectiveEpilogueBwdGQAISC_fSF_Li256ELb1ELb1EEENS1_19SingleTileSchedulerILb1ELb0ELb0ELi128EEEEEEEEEvNT_6ParamsE --------------------------
	.section	.nv.shared._ZN7cutlass13device_kernelIN5flash11enable_sm90INS1_16FlashAttnBwdSm90INS1_25CollectiveMainloopBwdSm90ILi2ELi2ELi2EN4cute5tupleIJNS5_1CILi1EEES8_S8_EEENS6_IJNS7_ILi64EEENS7_ILi128EEESB_EEENS_10bfloat16_tEfNS_4arch4Sm90ELb0ELb1ELb0ELb1ELb1ELb1ELb0ELb0ELi2ELi1ELi2ELi1ELb0EEENS1_24CollectiveEpilogueBwdGQAISC_fSF_Li256ELb1ELb1EEENS1_19SingleTileSchedulerILb1ELb0ELb0ELi128EEEEEEEEEvNT_6ParamsE,"aw",@nobits
	.sectionflags	@""
	.align	16
	.zero		1024


//--------------------- .nv.shared._ZN7cutlass13device_kernelIN5flash11enable_sm90INS1_16FlashAttnBwdSm90INS1_25CollectiveMainloopBwdSm90ILi2ELi2ELi2EN4cute5tupleIJNS5_1CILi1EEES8_S8_EEENS6_IJNS7_ILi64EEENS7_ILi128EEESB_EEENS_10bfloat16_tEfNS_4arch4Sm90ELb1ELb0ELb0ELb0ELb0ELb1ELb0ELb0ELi2ELi1ELi2ELi1ELb0EEENS1_21CollectiveEpilogueBwdISC_SD_SF_Li256ELb0ELb0ELi1EEENS1_25SingleTileBwdLPTSchedulerILb0ELi128ELb0EEEEEEEEEvNT_6ParamsE --------------------------
	.section	.nv.shared._ZN7cutlass13device_kernelIN5flash11enable_sm90INS1_16FlashAttnBwdSm90INS1_25CollectiveMainloopBwdSm90ILi2ELi2ELi2EN4cute5tupleIJNS5_1CILi1EEES8_S8_EEENS6_IJNS7_ILi64EEENS7_ILi128EEESB_EEENS_10bfloat16_tEfNS_4arch4Sm90ELb1ELb0ELb0ELb0ELb0ELb1ELb0ELb0ELi2ELi1ELi2ELi1ELb0EEENS1_21CollectiveEpilogueBwdISC_SD_SF_Li256ELb0ELb0ELi1EEENS1_25SingleTileBwdLPTSchedulerILb0ELi128ELb0EEEEEEEEEvNT_6ParamsE,"aw",@nobits
	.sectionflags	@""
	.align	16
	.zero		1024


//--------------------- .nv.shared._ZN7cutlass13device_kernelIN5flash11enable_sm90INS1_16FlashAttnBwdSm90INS1_25CollectiveMainloopBwdSm90ILi2ELi2ELi2EN4cute5tupleIJNS5_1CILi1EEES8_S8_EEENS6_IJNS7_ILi64EEENS7_ILi128EEESB_EEENS_10bfloat16_tEfNS_4arch4Sm90ELb1ELb0ELb0ELb0ELb1ELb1ELb0ELb0ELi2ELi1ELi2ELi1ELb0EEENS1_21CollectiveEpilogueBwdISC_SD_SF_Li256ELb0ELb0ELi1EEENS1_25SingleTileBwdLPTSchedulerILb0ELi128ELb1EEEEEEEEEvNT_6ParamsE --------------------------
	.section	.nv.shared._ZN7cutlass13device_kernelIN5flash11enable_sm90INS1_16FlashAttnBwdSm90INS1_25CollectiveMainloopBwdSm90ILi2ELi2ELi2EN4cute5tupleIJNS5_1CILi1EEES8_S8_EEENS6_IJNS7_ILi64EEENS7_ILi128EEESB_EEENS_10bfloat16_tEfNS_4arch4Sm90ELb1ELb0ELb0ELb0ELb1ELb1ELb0ELb0ELi2ELi1ELi2ELi1ELb0EEENS1_21CollectiveEpilogueBwdISC_SD_SF_Li256ELb0ELb0ELi1EEENS1_25SingleTileBwdLPTSchedulerILb0ELi128ELb1EEEEEEEEEvNT_6ParamsE,"aw",@nobits
	.sectionflags	@""
	.align	16
	.zero		1024


//--------------------- .nv.shared._ZN7cutlass13device_kernelIN5flash11enable_sm90INS1_16FlashAttnBwdSm90INS1_25CollectiveMainloopBwdSm90ILi2ELi2ELi2EN4cute5tupleIJNS5_1CILi1EEES8_S8_EEENS6_IJNS7_ILi64EEENS7_ILi128EEESB_EEENS_10bfloat16_tEfNS_4arch4Sm90ELb1ELb0ELb0ELb0ELb0ELb1ELb0ELb0ELi2ELi1ELi2ELi1ELb0EEENS1_24CollectiveEpilogueBwdGQAISC_fSF_Li256ELb0ELb0EEENS1_25SingleTileBwdLPTSchedulerILb0ELi128ELb0EEEEEEEEEvNT_6ParamsE --------------------------
	.section	.nv.shared._ZN7cutlass13device_kernelIN5flash11enable_sm90INS1_16FlashAttnBwdSm90INS1_25CollectiveMainloopBwdSm90ILi2ELi2ELi2EN4cute5tupleIJNS5_1CILi1EEES8_S8_EEENS6_IJNS7_ILi64EEENS7_ILi128EEESB_EEENS_10bfloat16_tEfNS_4arch4Sm90ELb1ELb0ELb0ELb0ELb0ELb1ELb0ELb0ELi2ELi1ELi2ELi1ELb0EEENS1_24CollectiveEpilogueBwdGQAISC_fSF_Li256ELb0ELb0EEENS1_25SingleTileBwdLPTSchedulerILb0ELi128ELb0EEEEEEEEEvNT_6ParamsE,"aw",@nobits
	.sectionflags	@""
	.align	16
	.zero		1024


//--------------------- .nv.shared._ZN7cutlass13device_kernelIN5flash11enable_sm90INS1_16FlashAttnBwdSm90INS1_25CollectiveMainloopBwdSm90ILi2ELi2ELi2EN4cute5tupleIJNS5_1CILi1EEES8_S8_EEENS6_IJNS7_ILi64EEENS7_ILi128EEESB_EEENS_10bfloat16_tEfNS_4arch4Sm90ELb1ELb0ELb0ELb0ELb1ELb1ELb0ELb0ELi2ELi1ELi2ELi1ELb0EEENS1_24CollectiveEpilogueBwdGQAISC_fSF_Li256ELb0ELb1EEENS1_25SingleTileBwdLPTSchedulerILb0ELi128ELb1EEEEEEEEEvNT_6ParamsE --------------------------
	.section	.nv.shared._ZN7cutlass13device_kernelIN5flash11enable_sm90INS1_16FlashAttnBwdSm90INS1_25CollectiveMainloopBwdSm90ILi2ELi2ELi2EN4cute5tupleIJNS5_1CILi1EEES8_S8_EEENS6_IJNS7_ILi64EEENS7_ILi128EEESB_EEENS_10bfloat16_tEfNS_4arch4Sm90ELb1ELb0ELb0ELb0ELb1ELb1ELb0ELb0ELi2ELi1ELi2ELi1ELb0EEENS1_24CollectiveEpilogueBwdGQAISC_fSF_Li256ELb0ELb1EEENS1_25SingleTileBwdLPTSchedulerILb0ELi128ELb1EEEEEEEEEvNT_6ParamsE,"aw",@nobits
	.sectionflags	@""
	.align	16
	.zero		1024


//--------------------- .nv.shared._ZN7cutlass13device_kernelIN5flash22FlashAttnBwdPreprocessIN4cute5tupleIJNS3_1CILi64EEENS5_ILi128EEEEEENS_10bfloat16_tEfNS_4arch4Sm90ELb1ELb0EEEEEvNT_6ParamsE --------------------------
	.section	.nv.shared._ZN7cutlass13device_kernelIN5flash22FlashAttnBwdPreprocessIN4cute5tupleIJNS3_1CILi64EEENS5_ILi128EEEEEENS_10bfloat16_tEfNS_4arch4Sm90ELb1ELb0EEEEEvNT_6ParamsE,"aw",@nobits
	.sectionflags	@""
	.align	16
	.zero		1024


//--------------------- .nv.shared._ZN7cutlass13device_kernelIN5flash11enable_sm90INS1_16FlashAttnBwdSm90INS1_25CollectiveMainloopBwdSm90ILi2ELi2ELi2EN4cute5tupleIJNS5_1CILi1EEES8_S8_EEENS6_IJNS7_ILi64EEENS7_ILi128EEESB_EEENS_10bfloat16_tEfNS_4arch4Sm90ELb1ELb0ELb0ELb1ELb0ELb1ELb0ELb0ELi2ELi1ELi2ELi1ELb0EEENS1_21CollectiveEpilogueBwdISC_SD_SF_Li256ELb1ELb0ELi1EEENS1_25SingleTileBwdLPTSchedulerILb1ELi128ELb0EEEEEEEEEvNT_6ParamsE --------------------------
	.section	.nv.shared._ZN7cutlass13device_kernelIN5flash11enable_sm90INS1_16FlashAttnBwdSm90INS1_25CollectiveMainloopBwdSm90ILi2ELi2ELi2EN4cute5tupleIJNS5_1CILi1EEES8_S8_EEENS6_IJNS7_ILi64EEENS7_ILi128EEESB_EEENS_10bfloat16_tEfNS_4arch4Sm90ELb1ELb0ELb0ELb1ELb0ELb1ELb0ELb0ELi2ELi1ELi2ELi1ELb0EEENS1_21CollectiveEpilogueBwdISC_SD_SF_Li256ELb1ELb0ELi1EEENS1_25SingleTileBwdLPTSchedulerILb1ELi128ELb0EEEEEEEEEvNT_6ParamsE,"aw",@nobits
	.sectionflags	@""
	.align	16
	.zero		1024


//--------------------- .nv.shared._ZN7cutlass13device_kernelIN5flash11enable_sm90INS1_16FlashAttnBwdSm90INS1_25CollectiveMainloopBwdSm90ILi2ELi2ELi2EN4cute5tupleIJNS5_1CILi1EEES8_S8_EEENS6_IJNS7_ILi64EEENS7_ILi128EEESB_EEENS_10bfloat16_tEfNS_4arch4Sm90ELb1ELb0ELb0ELb1ELb1ELb1ELb0ELb0ELi2ELi1ELi2ELi1ELb0EEENS1_21CollectiveEpilogueBwdISC_SD_SF_Li256ELb1ELb0ELi1EEENS1_25SingleTileBwdLPTSchedulerILb1ELi128ELb1EEEEEEEEEvNT_6ParamsE --------------------------
	.section	.nv.shared._ZN7cutlass13device_kernelIN5flash11enable_sm90INS1_16FlashAttnBwdSm90INS1_25CollectiveMainloopBwdSm90ILi2ELi2ELi2EN4cute5tupleIJNS5_1CILi1EEES8_S8_EEENS6_IJNS7_ILi64EEENS7_ILi128EEESB_EEENS_10bfloat16_tEfNS_4arch4Sm90ELb1ELb0ELb0ELb1ELb1ELb1ELb0ELb0ELi2ELi1ELi2ELi1ELb0EEENS1_21CollectiveEpilogueBwdISC_SD_SF_Li256ELb1ELb0ELi1EEENS1_25SingleTileBwdLPTSchedulerILb1ELi128ELb1EEEEEEEEEvNT_6ParamsE,"aw",@nobits
	.sectionflags	@""
	.align	16
	.zero		1024


//--------------------- .nv.shared._ZN7cutlass13device_kernelIN5flash11enable_sm90INS1_16FlashAttnBwdSm90INS1_25CollectiveMainloopBwdSm90ILi2ELi2ELi2EN4cute5tupleIJNS5_1CILi1EEES8_S8_EEENS6_IJNS7_ILi64EEENS7_ILi128EEESB_EEENS_10bfloat16_tEfNS_4arch4Sm90ELb1ELb0ELb0ELb1ELb0ELb1ELb0ELb0ELi2ELi1ELi2ELi1ELb0EEENS1_24CollectiveEpilogueBwdGQAISC_fSF_Li256ELb1ELb0EEENS1_25SingleTileBwdLPTSchedulerILb1ELi128ELb0EEEEEEEEEvNT_6ParamsE --------------------------
	.section	.nv.shared._ZN7cutlass13device_kernelIN5flash11enable_sm90INS1_16FlashAttnBwdSm90INS1_25CollectiveMainloopBwdSm90ILi2ELi2ELi2EN4cute5tupleIJNS5_1CILi1EEES8_S8_EEENS6_IJNS7_ILi64EEENS7_ILi128EEESB_EEENS_10bfloat16_tEfNS_4arch4Sm90ELb1ELb0ELb0ELb1ELb0ELb1ELb0ELb0ELi2ELi1ELi2ELi1ELb0EEENS1_24CollectiveEpilogueBwdGQAISC_fSF_Li256ELb1ELb0EEENS1_25SingleTileBwdLPTSchedulerILb1ELi128ELb0EEEEEEEEEvNT_6ParamsE,"aw",@nobits
	.sectionflags	@""
	.align	16
	.zero		1024


//--------------------- .nv.shared._ZN7cutlass13device_kernelIN5flash32FlashAttnBwdPostprocessConvertdQIN4cute5tupleIJNS3_1CILi128EEES6_EEENS_10bfloat16_tEfNS_4arch4Sm90ELi256ENS3_8TiledMMAINS3_8MMA_AtomIJNS3_4SM904GMMA28MMA_64x128x16_F32BF16BF16_RSILNSE_5MajorE0ELSG_1ELNSE_7ScaleInE1ELSH_1EEEEEENS3_6LayoutINS4_IJNS5_ILi2EEENS5_ILi1EEESM_EEENS4_IJSM_NS5_ILi0EEESO_EEEEENS4_IJNS3_10UnderscoreESR_SR_EEEEELb0EEEEEvNT_6ParamsE --------------------------
	.section	.nv.shared._ZN7cutlass13device_kernelIN5flash32FlashAttnBwdPostprocessConvertdQIN4cute5tupleIJNS3_1CILi128EEES6_EEENS_10bfloat16_tEfNS_4arch4Sm90ELi256ENS3_8TiledMMAINS3_8MMA_AtomIJNS3_4SM904GMMA28MMA_64x128x16_F32BF16BF16_RSILNSE_5MajorE0ELSG_1ELNSE_7ScaleInE1ELSH_1EEEEEENS3_6LayoutINS4_IJNS5_ILi2EEENS5_ILi1EEESM_EEENS4_IJSM_NS5_ILi0EEESO_EEEEENS4_IJNS3_10UnderscoreESR_SR_EEEEELb0EEEEEvNT_6ParamsE,"aw",@nobits
	.sectionflags	@""
	.align	16
	.zero		1024


//--------------------- .nv.shared._ZN7cutlass13device_kernelIN5flash32FlashAttnBwdPostprocessConvertdQIN4cute5tupleIJNS3_1CILi64EEENS5_ILi128EEEEEENS_10bfloat16_tEfNS_4arch4Sm90ELi256ENS3_8TiledMMAINS3_8MMA_AtomIJNS3_4SM904GMMA27MMA_64x64x16_F32BF16BF16_SSILNSF_5MajorE0ELSH_1ELNSF_7ScaleInE1ELSI_1EEEEEENS3_6LayoutINS4_IJNS5_ILi1EEENS5_ILi2EEESM_EEENS4_IJNS5_ILi0EEESM_SP_EEEEENS4_IJNS3_10UnderscoreESS_SS_EEEEELb0EEEEEvNT_6ParamsE --------------------------
	.section	.nv.shared._ZN7cutlass13device_kernelIN5flash32FlashAttnBwdPostprocessConvertdQIN4cute5tupleIJNS3_1CILi64EEENS5_ILi128EEEEEENS_10bfloat16_tEfNS_4arch4Sm90ELi256ENS3_8TiledMMAINS3_8MMA_AtomIJNS3_4SM904GMMA27MMA_64x64x16_F32BF16BF16_SSILNSF_5MajorE0ELSH_1ELNSF_7ScaleInE1ELSI_1EEEEEENS3_6LayoutINS4_IJNS5_ILi1EEENS5_ILi2EEESM_EEENS4_IJNS5_ILi0EEESM_SP_EEEEENS4_IJNS3_10UnderscoreESS_SS_EEEEELb0EEEEEvNT_6ParamsE,"aw",@nobits
	.sectionflags	@""
	.align	16
	.zero		1024


//--------------------- .nv.shared._ZN7cutlass13device_kernelIN5flash11enable_sm90INS1_16FlashAttnBwdSm90INS1_25CollectiveMainloopBwdSm90ILi2ELi2ELi2EN4cute5tupleIJNS5_1CILi1EEES8_S8_EEENS6_IJNS7_ILi64EEENS7_ILi128EEESB_EEENS_10bfloat16_tEfNS_4arch4Sm90ELb1ELb0ELb0ELb1ELb1ELb1ELb0ELb0ELi2ELi1ELi2ELi1ELb0EEENS1_24CollectiveEpilogueBwdGQAISC_fSF_Li256ELb1ELb1EEENS1_25SingleTileBwdLPTSchedulerILb1ELi128ELb1EEEEEEEEEvNT_6ParamsE --------------------------
	.section	.nv.shared._ZN7cutlass13device_kernelIN5flash11enable_sm90INS1_16FlashAttnBwdSm90INS1_25CollectiveMainloopBwdSm90ILi2ELi2ELi2EN4cute5tupleIJNS5_1CILi1EEES8_S8_EEENS6_IJNS7_ILi64EEENS7_ILi128EEESB_EEENS_10bfloat16_tEfNS_4arch4Sm90ELb1ELb0ELb0ELb1ELb1ELb1ELb0ELb0ELi2ELi1ELi2ELi1ELb0EEENS1_24CollectiveEpilogueBwdGQAISC_fSF_Li256ELb1ELb1EEENS1_25SingleTileBwdLPTSchedulerILb1ELi128ELb1EEEEEEEEEvNT_6ParamsE,"aw",@nobits
	.sectionflags	@""
	.align	16
	.zero		1024


//--------------------- .nv.shared._ZN7cutlass13device_kernelIN5flash22FlashAttnBwdPreprocessIN4cute5tupleIJNS3_1CILi64EEENS5_ILi128EEEEEENS_10bfloat16_tEfNS_4arch4Sm90ELb1ELb1EEEEEvNT_6ParamsE --------------------------
	.section	.nv.shared._ZN7cutlass13device_kernelIN5flash22FlashAttnBwdPreprocessIN4cute5tupleIJNS3_1CILi64EEENS5_ILi128EEEEEENS_10bfloat16_tEfNS_4arch4Sm90ELb1ELb1EEEEEvNT_6ParamsE,"aw",@nobits
	.sectionflags	@""
	.align	16
	.zero		1024


//--------------------- .nv.constant0._ZN7cutlass13device_kernelIN5flash11enable_sm90INS1_16FlashAttnBwdSm90INS1_25CollectiveMainloopBwdSm90ILi2ELi2ELi2EN4cute5tupleIJNS5_1CILi1EEES8_S8_EEENS6_IJNS7_ILi80EEENS7_ILi128EEESB_EEENS_10bfloat16_tEfNS_4arch4Sm90ELb0ELb0ELb0ELb0ELb0ELb1ELb0ELb1ELi2ELi1ELi2ELi1ELb0EEENS1_21CollectiveEpilogueBwdISC_SD_SF_Li256ELb0ELb0ELi1EEENS1_19SingleTileSchedulerILb0ELb0ELb0ELi128EEEEEEEEEvNT_6ParamsE --------------------------
	.section	.nv.constant0._ZN7cutlass13device_kernelIN5flash11enable_sm90INS1_16FlashAttnBwdSm90INS1_25CollectiveMainloopBwdSm90ILi2ELi2ELi2EN4cute5tupleIJNS5_1CILi1EEES8_S8_EEENS6_IJNS7_ILi80EEENS7_ILi128EEESB_EEENS_10bfloat16_tEfNS_4arch4Sm90ELb0ELb0ELb0ELb0ELb0ELb1ELb0ELb1ELi2ELi1ELi2ELi1ELb0EEENS1_21CollectiveEpilogueBwdISC_SD_SF_Li256ELb0ELb0ELi1EEENS1_19SingleTileSchedulerILb0ELb0ELb0ELi128EEEEEEEEEvNT_6ParamsE,"a",@progbits
	.sectionflags	@""
	.align	4
.nv.constant0._ZN7cutlass13device_kernelIN5flash11enable_sm90INS1_16FlashAttnBwdSm90INS1_25CollectiveMainloopBwdSm90ILi2ELi2ELi2EN4cute5tupleIJNS5_1CILi1EEES8_S8_EEENS6_IJNS7_ILi80EEENS7_ILi128EEESB_EEENS_10bfloat16_tEfNS_4arch4Sm90ELb0ELb0ELb0ELb0ELb0ELb1ELb0ELb1ELi2ELi1ELi2ELi1ELb0EEENS1_21CollectiveEpilogueBwdISC_SD_SF_Li256ELb0ELb0ELi1EEENS1_19SingleTileSchedulerILb0ELb0ELb0ELi128EEEEEEEEEvNT_6ParamsE:
	.zero		2944


//--------------------- .nv.constant0._ZN7cutlass13device_kernelIN5flash11enable_sm90INS1_16FlashAttnBwdSm90INS1_25CollectiveMainloopBwdSm90ILi2ELi2ELi2EN4cute5tupleIJNS5_1CILi1EEES8_S8_EEENS6_IJNS7_ILi80EEENS7_ILi128EEESB_EEENS_10bfloat16_tEfNS_4arch4Sm90ELb0ELb0ELb0ELb0ELb1ELb1ELb0ELb1ELi2ELi1ELi2ELi1ELb0EEENS1_21CollectiveEpilogueBwdISC_SD_SF_Li256ELb0ELb0ELi1EEENS1_19SingleTileSchedulerILb0ELb0ELb0ELi128EEEEEEEEEvNT_6ParamsE --------------------------
	.section	.nv.constant0._ZN7cutlass13device_kernelIN5flash11enable_sm90INS1_16FlashAttnBwdSm90INS1_25CollectiveMainloopBwdSm90ILi2ELi2ELi2EN4cute5tupleIJNS5_1CILi1EEES8_S8_EEENS6_IJNS7_ILi80EEENS7_ILi128EEESB_EEENS_10bfloat16_tEfNS_4arch4Sm90ELb0ELb0ELb0ELb0ELb1ELb1ELb0ELb1ELi2ELi1ELi2ELi1ELb0EEENS1_21CollectiveEpilogueBwdISC_SD_SF_Li256ELb0ELb0ELi1EEENS1_19SingleTileSchedulerILb0ELb0ELb0ELi128EEEEEEEEEvNT_6ParamsE,"a",@progbits
	.sectionflags	@""
	.align	4
.nv.constant0._ZN7cutlass13device_kernelIN5flash11enable_sm90INS1_16FlashAttnBwdSm90INS1_25CollectiveMainloopBwdSm90ILi2ELi2ELi2EN4cute5tupleIJNS5_1CILi1EEES8_S8_EEENS6_IJNS7_ILi80EEENS7_ILi128EEESB_EEENS_10bfloat16_tEfNS_4arch4Sm90ELb0ELb0ELb0ELb0ELb1ELb1ELb0ELb1ELi2ELi1ELi2ELi1ELb0EEENS1_21CollectiveEpilogueBwdISC_SD_SF_Li256ELb0ELb0ELi1EEENS1_19SingleTileSchedulerILb0ELb0ELb0ELi128EEEEEEEEEvNT_6ParamsE:
	.zero		2944


//--------------------- .nv.constant0._ZN7cutlass13device_kernelIN5flash11enable_sm90INS1_16FlashAttnBwdSm90INS1_25CollectiveMainloopBwdSm90ILi2ELi2ELi2EN4cute5tupleIJNS5_1CILi1EEES8_S8_EEENS6_IJNS7_ILi80EEENS7_ILi128EEESB_EEENS_10bfloat16_tEfNS_4arch4Sm90ELb0ELb0ELb0ELb0ELb0ELb1ELb0ELb1ELi2ELi1ELi2ELi1ELb0EEENS1_24CollectiveEpilogueBwdGQAISC_fSF_Li256ELb0ELb0EEENS1_19SingleTileSchedulerILb0ELb0ELb0ELi128EEEEEEEEEvNT_6ParamsE --------------------------
	.section	.nv.constant0._ZN7cutlass13device_kernelIN5flash11enable_sm90INS1_16FlashAttnBwdSm90INS1_25CollectiveMainloopBwdSm90ILi2ELi2ELi2EN4cute5tupleIJNS5_1CILi1EEES8_S8_EEENS6_IJNS7_ILi80EEENS7_ILi128EEESB_EEENS_10bfloat16_tEfNS_4arch4Sm90ELb0ELb0ELb0ELb0ELb0ELb1ELb0ELb1ELi2ELi1ELi2ELi1ELb0EEENS1_24CollectiveEpilogueBwdGQAISC_fSF_Li256ELb0ELb0EEENS1_19SingleTileSchedulerILb0ELb0ELb0ELi128EEEEEEEEEvNT_6ParamsE,"a",@progbits
	.sectionflags	@""
	.align	4
.nv.constant0._ZN7cutlass13device_kernelIN5flash11enable_sm90INS1_16FlashAttnBwdSm90INS1_25CollectiveMainloopBwdSm90ILi2ELi2ELi2EN4cute5tupleIJNS5_1CILi1EEES8_S8_EEENS6_IJNS7_ILi80EEENS7_ILi128EEESB_EEENS_10bfloat16_tEfNS_4arch4Sm90ELb0ELb0ELb0ELb0ELb0ELb1ELb0ELb1ELi2ELi1ELi2ELi1ELb0EEENS1_24CollectiveEpilogueBwdGQAISC_fSF_Li256ELb0ELb0EEENS1_19SingleTileSchedulerILb0ELb0ELb0ELi128EEEEEEEEEvNT_6ParamsE:
	.zero		2304


//--------------------- .nv.constant0._ZN7cutlass13device_kernelIN5flash11enable_sm90INS1_16FlashAttnBwdSm90INS1_25CollectiveMainloopBwdSm90ILi2ELi2ELi2EN4cute5tupleIJNS5_1CILi1EEES8_S8_EEENS6_IJNS7_ILi80EEENS7_ILi128EEESB_EEENS_10bfloat16_tEfNS_4arch4Sm90ELb0ELb0ELb0ELb0ELb1ELb1ELb0ELb1ELi2ELi1ELi2ELi1ELb0EEENS1_24CollectiveEpilogueBwdGQAISC_fSF_Li256ELb0ELb1EEENS1_19SingleTileSchedulerILb0ELb0ELb0ELi128EEEEEEEEEvNT_6ParamsE --------------------------
	.section	.nv.constant0._ZN7cutlass13device_kernelIN5flash11enable_sm90INS1_16FlashAttnBwdSm90INS1_25CollectiveMainloopBwdSm90ILi2ELi2ELi2EN4cute5tupleIJNS5_1CILi1EEES8_S8_EEENS6_IJNS7_ILi80EEENS7_ILi128EEESB_EEENS_10bfloat16_tEfNS_4arch4Sm90ELb0ELb0ELb0ELb0ELb1ELb1ELb0ELb1ELi2ELi1ELi2ELi1ELb0EEENS1_24CollectiveEpilogueBwdGQAISC_fSF_Li256ELb0ELb1EEENS1_19SingleTileSchedulerILb0ELb0ELb0ELi128EEEEEEEEEvNT_6ParamsE,"a",@progbits
	.sectionflags	@""
	.align	4
.nv.constant0._ZN7cutlass13device_kernelIN5flash11enable_sm90INS1_16FlashAttnBwdSm90INS1_25CollectiveMainloopBwdSm90ILi2ELi2ELi2EN4cute5tupleIJNS5_1CILi1EEES8_S8_EEENS6_IJNS7_ILi80EEENS7_ILi128EEESB_EEENS_10bfloat16_tEfNS_4arch4Sm90ELb0ELb0ELb0ELb0ELb1ELb1ELb0ELb1ELi2ELi1ELi2ELi1ELb0EEENS1_24CollectiveEpilogueBwdGQAISC_fSF_Li256ELb0ELb1EEENS1_19SingleTileSchedulerILb0ELb0ELb0ELi128EEEEEEEEEvNT_6ParamsE:
	.zero		2304


//--------------------- .nv.constant0._ZN7cutlass13device_kernelIN5flash22FlashAttnBwdPreprocessIN4cute5tupleIJNS3_1CILi80EEENS5_ILi128EEEEEENS_10bfloat16_tEfNS_4arch4Sm90ELb1ELb0EEEEEvNT_6ParamsE --------------------------
	.section	.nv.constant0._ZN7cutlass13device_kernelIN5flash22FlashAttnBwdPreprocessIN4cute5tupleIJNS3_1CILi80EEENS5_ILi128EEEEEENS_10bfloat16_tEfNS_4arch4Sm90ELb1ELb0EEEEEvNT_6ParamsE,"a",@progbits
	.sectionflags	@""
	.align	4
.nv.constant0._ZN7cutlass13device_kernelIN5flash22FlashAttnBwdPreprocessIN4cute5tupleIJNS3_1CILi80EEENS5_ILi128EEEEEENS_10bfloat16_tEfNS_4arch4Sm90ELb1ELb0EEEEEvNT_6ParamsE:
	.zero		768


//--------------------- .nv.constant0._ZN7cutlass13device_kernelIN5flash11enable_sm90INS1_16FlashAttnBwdSm90INS1_25CollectiveMainloopBwdSm90ILi2ELi2ELi2EN4cute5tupleIJNS5_1CILi1EEES8_S8_EEENS6_IJNS7_ILi80EEENS7_ILi128EEESB_EEENS_10bfloat16_tEfNS_4arch4Sm90ELb0ELb0ELb0ELb1ELb0ELb1ELb0ELb1ELi2ELi1ELi2ELi1ELb0EEENS1_21CollectiveEpilogueBwdISC_SD_SF_Li256ELb1ELb0ELi1EEENS1_19SingleTileSchedulerILb1ELb0ELb0ELi128EEEEEEEEEvNT_6ParamsE --------------------------
	.section	.nv.constant0._ZN7cutlass13device_kernelIN5flash11enable_sm90INS1_16FlashAttnBwdSm90INS1_25CollectiveMainloopBwdSm90ILi2ELi2ELi2EN4cute5tupleIJNS5_1CILi1EEES8_S8_EEENS6_IJNS7_ILi80EEENS7_ILi128EEESB_EEENS_10bfloat16_tEfNS_4arch4Sm90ELb0ELb0ELb0ELb1ELb0ELb1ELb0ELb1ELi2ELi1ELi2ELi1ELb0EEENS1_21CollectiveEpilogueBwdISC_SD_SF_Li256ELb1ELb0ELi1EEENS1_19SingleTileSchedulerILb1ELb0ELb0ELi128EEEEEEEEEvNT_6ParamsE,"a",@progbits
	.sectionflags	@""
	.align	4
.nv.constant0._ZN7cutlass13device_kernelIN5flash11enable_sm90INS1_16FlashAttnBwdSm90INS1_25CollectiveMainloopBwdSm90ILi2ELi2ELi2EN4cute5tupleIJNS5_1CILi1EEES8_S8_EEENS6_IJNS7_ILi80EEENS7_ILi128EEESB_EEENS_10bfloat16_tEfNS_4arch4Sm90ELb0ELb0ELb0ELb1ELb0ELb1ELb0ELb1ELi2ELi1ELi2ELi1ELb0EEENS1_21CollectiveEpilogueBwdISC_SD_SF_Li256ELb1ELb0ELi1EEENS1_19SingleTileSchedulerILb1ELb0ELb0ELi128EEEEEEEEEvNT_6ParamsE:
	.zero		2304


//--------------------- .nv.constant0._ZN7cutlass13device_kernelIN5flash11enable_sm90INS1_16FlashAttnBwdSm90INS1_25CollectiveMainloopBwdSm90ILi2ELi2ELi2EN4cute5tupleIJNS5_1CILi1EEES8_S8_EEENS6_IJNS7_ILi80EEENS7_ILi128EEESB_EEENS_10bfloat16_tEfNS_4arch4Sm90ELb0ELb0ELb0ELb1ELb1ELb1ELb0ELb1ELi2ELi1ELi2ELi1ELb0EEENS1_21CollectiveEpilogueBwdISC_SD_SF_Li256ELb1ELb0ELi1EEENS1_19SingleTileSchedulerILb1ELb0ELb0ELi128EEEEEEEEEvNT_6ParamsE --------------------------
	.section	.nv.constant0._ZN7cutlass13device_kernelIN5flash11enable_sm90INS1_16FlashAttnBwdSm90INS1_25CollectiveMainloopBwdSm90ILi2ELi2ELi2EN4cute5tupleIJNS5_1CILi1EEES8_S8_EEENS6_IJNS7_ILi80EEENS7_ILi128EEESB_EEENS_10bfloat16_tEfNS_4arch4Sm90ELb0ELb0ELb0ELb1ELb1ELb1ELb0ELb1ELi2ELi1ELi2ELi1ELb0EEENS1_21CollectiveEpilogueBwdISC_SD_SF_Li256ELb1ELb0ELi1EEENS1_19SingleTileSchedulerILb1ELb0ELb0ELi128EEEEEEEEEvNT_6ParamsE,"a",@progbits
	.sectionflags	@""
	.align	4
.nv.constant0._ZN7cutlass13device_kernelIN5flash11enable_sm90INS1_16FlashAttnBwdSm90INS1_25CollectiveMainloopBwdSm90ILi2ELi2ELi2EN4cute5tupleIJNS5_1CILi1EEES8_S8_EEENS6_IJNS7_ILi80EEENS7_ILi128EEESB_EEENS_10bfloat16_tEfNS_4arch4Sm90ELb0ELb0ELb0ELb1ELb1ELb1ELb0ELb1ELi2ELi1ELi2ELi1ELb0EEENS1_21CollectiveEpilogueBwdISC_SD_SF_Li256ELb1ELb0ELi1EEENS1_19SingleTileSchedulerILb1ELb0ELb0ELi128EEEEEEEEEvNT_6ParamsE:
	.zero		2304


//--------------------- .nv.constant0._ZN7cutlass13device_kernelIN5flash11enable_sm90INS1_16FlashAttnBwdSm90INS1_25CollectiveMainloopBwdSm90ILi2ELi2ELi2EN4cute5tupleIJNS5_1CILi1EEES8_S8_EEENS6_IJNS7_ILi80EEENS7_ILi128EEESB_EEENS_10bfloat16_tEfNS_4arch4Sm90ELb0ELb0ELb0ELb1ELb0ELb1ELb0ELb1ELi2ELi1ELi2ELi1ELb0EEENS1_24CollectiveEpilogueBwdGQAISC_fSF_Li256ELb1ELb0EEENS1_19SingleTileSchedulerILb1ELb0ELb0ELi128EEEEEEEEEvNT_6ParamsE --------------------------
	.section	.nv.constant0._ZN7cutlass13device_kernelIN5flash11enable_sm90INS1_16FlashAttnBwdSm90INS1_25CollectiveMainloopBwdSm90ILi2ELi2ELi2EN4cute5tupleIJNS5_1CILi1EEES8_S8_EEENS6_IJNS7_ILi80EEENS7_ILi128EEESB_EEENS_10bfloat16_tEfNS_4arch4Sm90ELb0ELb0ELb0ELb1ELb0ELb1ELb0ELb1ELi2ELi1ELi2ELi1ELb0EEENS1_24CollectiveEpilogueBwdGQAISC_fSF_Li256ELb1ELb0EEENS1_19SingleTileSchedulerILb1ELb0ELb0ELi128EEEEEEEEEvNT_6ParamsE,"a",@progbits
	.sectionflags	@""
	.align	4
.nv.constant0._ZN7cutlass13device_kernelIN5flash11enable_sm90INS1_16FlashAttnBwdSm90INS1_25CollectiveMainloopBwdSm90ILi2ELi2ELi2EN4cute5tupleIJNS5_1CILi1EEES8_S8_EEENS6_IJNS7_ILi80EEENS7_ILi128EEESB_EEENS_10bfloat16_tEfNS_4arch4Sm90ELb0ELb0ELb0ELb1ELb0ELb1ELb0ELb1ELi2ELi1ELi2ELi1ELb0EEENS1_24CollectiveEpilogueBwdGQAISC_fSF_Li256ELb1ELb0EEENS1_19SingleTileSchedulerILb1ELb0ELb0ELi128EEEEEEEEEvNT_6ParamsE:
	.zero		2304


//--------------------- .nv.constant0._ZN7cutlass13device_kernelIN5flash32FlashAttnBwdPostprocessConvertdQIN4cute5tupleIJNS3_1CILi80EEENS5_ILi128EEEEEENS_10bfloat16_tEfNS_4arch4Sm90ELi256ENS3_8TiledMMAINS3_8MMA_AtomIJNS3_4SM904GMMA27MMA_64x16x16_F32BF16BF16_SSILNSF_5MajorE1ELSH_0ELNSF_7ScaleInE1ELSI_1EEEEEENS3_6LayoutINS4_IJNS5_ILi2EEENS5_ILi1EEESN_EEENS4_IJSN_NS5_ILi0EEESP_EEEEENS4_IJNS3_10UnderscoreESS_SS_EEEEELb1EEEEEvNT_6ParamsE --------------------------
	.section	.nv.constant0._ZN7cutlass13device_kernelIN5flash32FlashAttnBwdPostprocessConvertdQIN4cute5tupleIJNS3_1CILi80EEENS5_ILi128EEEEEENS_10bfloat16_tEfNS_4arch4Sm90ELi256ENS3_8TiledMMAINS3_8MMA_AtomIJNS3_4SM904GMMA27MMA_64x16x16_F32BF16BF16_SSILNSF_5MajorE1ELSH_0ELNSF_7ScaleInE1ELSI_1EEEEEENS3_6LayoutINS4_IJNS5_ILi2EEENS5_ILi1EEESN_EEENS4_IJSN_NS5_ILi0EEESP_EEEEENS4_IJNS3_10UnderscoreESS_SS_EEEEELb1EEEEEvNT_6ParamsE,"a",@progbits
	.sectionflags	@""
	.align	4
.nv.constant0._ZN7cutlass13device_kernelIN5flash32FlashAttnBwdPostprocessConvertdQIN4cute5tupleIJNS3_1CILi80EEENS5_ILi128EEEEEENS_10bfloat16_tEfNS_4arch4Sm90ELi256ENS3_8TiledMMAINS3_8MMA_AtomIJNS3_4SM904GMMA27MMA_64x16x16_F32BF16BF16_SSILNSF_5MajorE1ELSH_0ELNSF_7ScaleInE1ELSI_1EEEEEENS3_6LayoutINS4_IJNS5_ILi2EEENS5_ILi1EEESN_EEENS4_IJSN_NS5_ILi0EEESP_EEEEENS4_IJNS3_10UnderscoreESS_SS_EEEEELb1EEEEEvNT_6ParamsE:
	.zero		640


//--------------------- .nv.constant0._ZN7cutlass13device_kernelIN5flash11enable_sm90INS1_16FlashAttnBwdSm90INS1_25CollectiveMainloopBwdSm90ILi2ELi2ELi2EN4cute5tupleIJNS5_1CILi1EEES8_S8_EEENS6_IJNS7_ILi80EEENS7_ILi128EEESB_EEENS_10bfloat16_tEfNS_4arch4Sm90ELb0ELb0ELb0ELb1ELb1ELb1ELb0ELb1ELi2ELi1ELi2ELi1ELb0EEENS1_24CollectiveEpilogueBwdGQAISC_fSF_Li256ELb1ELb1EEENS1_19SingleTileSchedulerILb1ELb0ELb0ELi128EEEEEEEEEvNT_6ParamsE --------------------------
	.section	.nv.constant0._ZN7cutlass13device_kernelIN5flash11enable_sm90INS1_16FlashAttnBwdSm90INS1_25CollectiveMainloopBwdSm90ILi2ELi2ELi2EN4cute5tupleIJNS5_1CILi1EEES8_S8_EEENS6_IJNS7_ILi80EEENS7_ILi128EEESB_EEENS_10bfloat16_tEfNS_4arch4Sm90ELb0ELb0ELb0ELb1ELb1ELb1ELb0ELb1ELi2ELi1ELi2ELi1ELb0EEENS1_24CollectiveEpilogueBwdGQAISC_fSF_Li256ELb1ELb1EEENS1_19SingleTileSchedulerILb1ELb0ELb0ELi128EEEEEEEEEvNT_6ParamsE,"a",@progbits
	.sectionflags	@""
	.align	4
.nv.constant0._ZN7cutlass13device_kernelIN5flash11enable_sm90INS1_16FlashAttnBwdSm90INS1_25CollectiveMainloopBwdSm90ILi2ELi2ELi2EN4cute5tupleIJNS5_1CILi1EEES8_S8_EEENS6_IJNS7_ILi80EEENS7_ILi128EEESB_EEENS_10bfloat16_tEfNS_4arch4Sm90ELb0ELb0ELb0ELb1ELb1ELb1ELb0ELb1ELi2ELi1ELi2ELi1ELb0EEENS1_24CollectiveEpilogueBwdGQAISC_fSF_Li256ELb1ELb1EEENS1_19SingleTileSchedulerILb1ELb0ELb0ELi128EEEEEEEEEvNT_6ParamsE:
	.zero		2304


//--------------------- .nv.constant0._ZN7cutlass13device_kernelIN5flash22FlashAttnBwdPreprocessIN4cute5tupleIJNS3_1CILi80EEENS5_ILi128EEEEEENS_10bfloat16_tEfNS_4arch4Sm90ELb1ELb1EEEEEvNT_6ParamsE --------------------------
	.section	.nv.constant0._ZN7cutlass13device_kernelIN5flash22FlashAttnBwdPreprocessIN4cute5tupleIJNS3_1CILi80EEENS5_ILi128EEEEEENS_10bfloat16_tEfNS_4arch4Sm90ELb1ELb1EEEEEvNT_6ParamsE,"a",@progbits
	.sectionflags	@""
	.align	4
.nv.constant0._ZN7cutlass13device_kernelIN5flash22FlashAttnBwdPreprocessIN4cute5tupleIJNS3_1CILi80EEENS5_ILi128EEEEEENS_10bfloat16_tEfNS_4arch4Sm90ELb1ELb1EEEEEvNT_6ParamsE:
	.zero		768


//--------------------- .nv.constant0._ZN7cutlass13device_kernelIN5flash11enable_sm90INS1_16FlashAttnBwdSm90INS1_25CollectiveMainloopBwdSm90ILi2ELi2ELi2EN4cute5tupleIJNS5_1CILi1EEES8_S8_EEENS6_IJNS7_ILi64EEENS7_ILi128EEESB_EEENS_10bfloat16_tEfNS_4arch4Sm90ELb0ELb1ELb0ELb0ELb0ELb1ELb0ELb0ELi2ELi1ELi2ELi1ELb0EEENS1_21CollectiveEpilogueBwdISC_SD_SF_Li256ELb0ELb0ELi1EEENS1_19SingleTileSchedulerILb0ELb0ELb0ELi128EEEEEEEEEvNT_6ParamsE --------------------------
	.section	.nv.constant0._ZN7cutlass13device_kernelIN5flash11enable_sm90INS1_16FlashAttnBwdSm90INS1_25CollectiveMainloopBwdSm90ILi2ELi2ELi2EN4cute5tupleIJNS5_1CILi1EEES8_S8_EEENS6_IJNS7_ILi64EEENS7_ILi128EEESB_EEENS_10bfloat16_tEfNS_4arch4Sm90ELb0ELb1ELb0ELb0ELb0ELb1ELb0ELb0ELi2ELi1ELi2ELi1ELb0EEENS1_21CollectiveEpilogueBwdISC_SD_SF_Li256ELb0ELb0ELi1EEENS1_19SingleTileSchedulerILb0ELb0ELb0ELi128EEEEEEEEEvNT_6ParamsE,"a",@progbits
	.sectionflags	@""
	.align	4
.nv.constant0._ZN7cutlass13device_kernelIN5flash11enable_sm90INS1_16FlashAttnBwdSm90INS1_25CollectiveMainloopBwdSm90ILi2ELi2ELi2EN4cute5tupleIJNS5_1CILi1EEES8_S8_EEENS6_IJNS7_ILi64EEENS7_ILi128EEESB_EEENS_10bfloat16_tEfNS_4arch4Sm90ELb0ELb1ELb0ELb0ELb0ELb1ELb0ELb0ELi2ELi1ELi2ELi1ELb0EEENS1_21CollectiveEpilogueBwdISC_SD_SF_Li256ELb0ELb0ELi1EEENS1_19SingleTileSchedulerILb0ELb0ELb0ELi128EEEEEEEEEvNT_6ParamsE:
	.zero		2944


//--------------------- .nv.constant0._ZN7cutlass13device_kernelIN5flash11enable_sm90INS1_16FlashAttnBwdSm90INS1_25CollectiveMainloopBwdSm90ILi2ELi2ELi2EN4cute5tupleIJNS5_1CILi1EEES8_S8_EEENS6_IJNS7_ILi64EEENS7_ILi128EEESB_EEENS_10bfloat16_tEfNS_4arch4Sm90ELb0ELb1ELb0ELb0ELb1ELb1ELb0ELb0ELi2ELi1ELi2ELi1ELb0EEENS1_21CollectiveEpilogueBwdISC_SD_SF_Li256ELb0ELb0ELi1EEENS1_19SingleTileSchedulerILb0ELb0ELb0ELi128EEEEEEEEEvNT_6ParamsE --------------------------
	.section	.nv.constant0._ZN7cutlass13device_kernelIN5flash11enable_sm90INS1_16FlashAttnBwdSm90INS1_25CollectiveMainloopBwdSm90ILi2ELi2ELi2EN4cute5tupleIJNS5_1CILi1EEES8_S8_EEENS6_IJNS7_ILi64EEENS7_ILi128EEESB_EEENS_10bfloat16_tEfNS_4arch4Sm90ELb0ELb1ELb0ELb0ELb1ELb1ELb0ELb0ELi2ELi1ELi2ELi1ELb0EEENS1_21CollectiveEpilogueBwdISC_SD_SF_Li256ELb0ELb0ELi1EEENS1_19SingleTileSchedulerILb0ELb0ELb0ELi128EEEEEEEEEvNT_6ParamsE,"a",@progbits
	.sectionflags	@""
	.align	4
.nv.constant0._ZN7cutlass13device_kernelIN5flash11enable_sm90INS1_16FlashAttnBwdSm90INS1_25CollectiveMainloopBwdSm90ILi2ELi2ELi2EN4cute5tupleIJNS5_1CILi1EEES8_S8_EEENS6_IJNS7_ILi64EEENS7_ILi128EEESB_EEENS_10bfloat16_tEfNS_4arch4Sm90ELb0ELb1ELb0ELb0ELb1ELb1ELb0ELb0ELi2ELi1ELi2ELi1ELb0EEENS1_21CollectiveEpilogueBwdISC_SD_SF_Li256ELb0ELb0ELi1EEENS1_19SingleTileSchedulerILb0ELb0ELb0ELi128EEEEEEEEEvNT_6ParamsE:
	.zero		2944


//--------------------- .nv.constant0._ZN7cutlass13device_kernelIN5flash11enable_sm90INS1_16FlashAttnBwdSm90INS1_25CollectiveMainloopBwdSm90ILi2ELi2ELi2EN4cute5tupleIJNS5_1CILi1EEES8_S8_EEENS6_IJNS7_ILi64EEENS7_ILi128EEESB_EEENS_10bfloat16_tEfNS_4arch4Sm90ELb0ELb1ELb0ELb0ELb0ELb1ELb0ELb0ELi2ELi1ELi2ELi1ELb0EEENS1_24CollectiveEpilogueBwdGQAISC_fSF_Li256ELb0ELb0EEENS1_19SingleTileSchedulerILb0ELb0ELb0ELi128EEEEEEEEEvNT_6ParamsE --------------------------
	.section	.nv.constant0._ZN7cutlass13device_kernelIN5flash11enable_sm90INS1_16FlashAttnBwdSm90INS1_25CollectiveMainloopBwdSm90ILi2ELi2ELi2EN4cute5tupleIJNS5_1CILi1EEES8_S8_EEENS6_IJNS7_ILi64EEENS7_ILi128EEESB_EEENS_10bfloat16_tEfNS_4arch4Sm90ELb0ELb1ELb0ELb0ELb0ELb1ELb0ELb0ELi2ELi1ELi2ELi1ELb0EEENS1_24CollectiveEpilogueBwdGQAISC_fSF_Li256ELb0ELb0EEENS1_19SingleTileSchedulerILb0ELb0ELb0ELi128EEEEEEEEEvNT_6ParamsE,"a",@progbits
	.sectionflags	@""
	.align	4
.nv.constant0._ZN7cutlass13device_kernelIN5flash11enable_sm90INS1_16FlashAttnBwdSm90INS1_25CollectiveMainloopBwdSm90ILi2ELi2ELi2EN4cute5tupleIJNS5_1CILi1EEES8_S8_EEENS6_IJNS7_ILi64EEENS7_ILi128EEESB_EEENS_10bfloat16_tEfNS_4arch4Sm90ELb0ELb1ELb0ELb0ELb0ELb1ELb0ELb0ELi2ELi1ELi2ELi1ELb0EEENS1_24CollectiveEpilogueBwdGQAISC_fSF_Li256ELb0ELb0EEENS1_19SingleTileSchedulerILb0ELb0ELb0ELi128EEEEEEEEEvNT_6ParamsE:
	.zero		2304


//--------------------- .nv.constant0._ZN7cutlass13device_kernelIN5flash11enable_sm90INS1_16FlashAttnBwdSm90INS1_25CollectiveMainloopBwdSm90ILi2ELi2ELi2EN4cute5tupleIJNS5_1CILi1EEES8_S8_EEENS6_IJNS7_ILi64EEENS7_ILi128EEESB_EEENS_10bfloat16_tEfNS_4arch4Sm90ELb0ELb1ELb0ELb0ELb1ELb1ELb0ELb0ELi2ELi1ELi2ELi1ELb0EEENS1_24CollectiveEpilogueBwdGQAISC_fSF_Li256ELb0ELb1EEENS1_19SingleTileSchedulerILb0ELb0ELb0ELi128EEEEEEEEEvNT_6ParamsE --------------------------
	.section	.nv.constant0._ZN7cutlass13device_kernelIN5flash11enable_sm90INS1_16FlashAttnBwdSm90INS1_25CollectiveMainloopBwdSm90ILi2ELi2ELi2EN4cute5tupleIJNS5_1CILi1EEES8_S8_EEENS6_IJNS7_ILi64EEENS7_ILi128EEESB_EEENS_10bfloat16_tEfNS_4arch4Sm90ELb0ELb1ELb0ELb0ELb1ELb1ELb0ELb0ELi2ELi1ELi2ELi1ELb0EEENS1_24CollectiveEpilogueBwdGQAISC_fSF_Li256ELb0ELb1EEENS1_19SingleTileSchedulerILb0ELb0ELb0ELi128EEEEEEEEEvNT_6ParamsE,"a",@progbits
	.sectionflags	@""
	.align	4
.nv.constant0._ZN7cutlass13device_kernelIN5flash11enable_sm90INS1_16FlashAttnBwdSm90INS1_25CollectiveMainloopBwdSm90ILi2ELi2ELi2EN4cute5tupleIJNS5_1CILi1EEES8_S8_EEENS6_IJNS7_ILi64EEENS7_ILi128EEESB_EEENS_10bfloat16_tEfNS_4arch4Sm90ELb0ELb1ELb0ELb0ELb1ELb1ELb0ELb0ELi2ELi1ELi2ELi1ELb0EEENS1_24CollectiveEpilogueBwdGQAISC_fSF_Li256ELb0ELb1EEENS1_19SingleTileSchedulerILb0ELb0ELb0ELi128EEEEEEEEEvNT_6ParamsE:
	.zero		2304


//--------------------- .nv.constant0._ZN7cutlass13device_kernelIN5flash11enable_sm90INS1_16FlashAttnBwdSm90INS1_25CollectiveMainloopBwdSm90ILi2ELi2ELi2EN4cute5tupleIJNS5_1CILi1EEES8_S8_EEENS6_IJNS7_ILi64EEENS7_ILi128EEESB_EEENS_10bfloat16_tEfNS_4arch4Sm90ELb0ELb1ELb0ELb1ELb0ELb1ELb0ELb0ELi2ELi1ELi2ELi1ELb0EEENS1_21CollectiveEpilogueBwdISC_SD_SF_Li256ELb1ELb0ELi1EEENS1_19SingleTileSchedulerILb1ELb0ELb0ELi128EEEEEEEEEvNT_6ParamsE --------------------------
	.section	.nv.constant0._ZN7cutlass13device_kernelIN5flash11enable_sm90INS1_16FlashAttnBwdSm90INS1_25CollectiveMainloopBwdSm90ILi2ELi2ELi2EN4cute5tupleIJNS5_1CILi1EEES8_S8_EEENS6_IJNS7_ILi64EEENS7_ILi128EEESB_EEENS_10bfloat16_tEfNS_4arch4Sm90ELb0ELb1ELb0ELb1ELb0ELb1ELb0ELb0ELi2ELi1ELi2ELi1ELb0EEENS1_21CollectiveEpilogueBwdISC_SD_SF_Li256ELb1ELb0ELi1EEENS1_19SingleTileSchedulerILb1ELb0ELb0ELi128EEEEEEEEEvNT_6ParamsE,"a",@progbits
	.sectionflags	@""
	.align	4
.nv.constant0._ZN7cutlass13device_kernelIN5flash11enable_sm90INS1_16FlashAttnBwdSm90INS1_25CollectiveMainloopBwdSm90ILi2ELi2ELi2EN4cute5tupleIJNS5_1CILi1EEES8_S8_EEENS6_IJNS7_ILi64EEENS7_ILi128EEESB_EEENS_10bfloat16_tEfNS_4arch4Sm90ELb0ELb1ELb0ELb1ELb0ELb1ELb0ELb0ELi2ELi1ELi2ELi1ELb0EEENS1_21CollectiveEpilogueBwdISC_SD_SF_Li256ELb1ELb0ELi1EEENS1_19SingleTileSchedulerILb1ELb0ELb0ELi128EEEEEEEEEvNT_6ParamsE:
	.zero		2304


//--------------------- .nv.constant0._ZN7cutlass13device_kernelIN5flash11enable_sm90INS1_16FlashAttnBwdSm90INS1_25CollectiveMainloopBwdSm90ILi2ELi2ELi2EN4cute5tupleIJNS5_1CILi1EEES8_S8_EEENS6_IJNS7_ILi64EEENS7_ILi128EEESB_EEENS_10bfloat16_tEfNS_4arch4Sm90ELb0ELb1ELb0ELb1ELb1ELb1ELb0ELb0ELi2ELi1ELi2ELi1ELb0EEENS1_21CollectiveEpilogueBwdISC_SD_SF_Li256ELb1ELb0ELi1EEENS1_19SingleTileSchedulerILb1ELb0ELb0ELi128EEEEEEEEEvNT_6ParamsE --------------------------
	.section	.nv.constant0._ZN7cutlass13device_kernelIN5flash11enable_sm90INS1_16FlashAttnBwdSm90INS1_25CollectiveMainloopBwdSm90ILi2ELi2ELi2EN4cute5tupleIJNS5_1CILi1EEES8_S8_EEENS6_IJNS7_ILi64EEENS7_ILi128EEESB_EEENS_10bfloat16_tEfNS_4arch4Sm90ELb0ELb1ELb0ELb1ELb1ELb1ELb0ELb0ELi2ELi1ELi2ELi1ELb0EEENS1_21CollectiveEpilogueBwdISC_SD_SF_Li256ELb1ELb0ELi1EEENS1_19SingleTileSchedulerILb1ELb0ELb0ELi128EEEEEEEEEvNT_6ParamsE,"a",@progbits
	.sectionflags	@""
	.align	4
.nv.constant0._ZN7cutlass13device_kernelIN5flash11enable_sm90INS1_16FlashAttnBwdSm90INS1_25CollectiveMainloopBwdSm90ILi2ELi2ELi2EN4cute5tupleIJNS5_1CILi1EEES8_S8_EEENS6_IJNS7_ILi64EEENS7_ILi128EEESB_EEENS_10bfloat16_tEfNS_4arch4Sm90ELb0ELb1ELb0ELb1ELb1ELb1ELb0ELb0ELi2ELi1ELi2ELi1ELb0EEENS1_21CollectiveEpilogueBwdISC_SD_SF_Li256ELb1ELb0ELi1EEENS1_19SingleTileSchedulerILb1ELb0ELb0ELi128EEEEEEEEEvNT_6ParamsE:
	.zero		2304


//--------------------- .nv.constant0._ZN7cutlass13device_kernelIN5flash11enable_sm90INS1_16FlashAttnBwdSm90INS1_25CollectiveMainloopBwdSm90ILi2ELi2ELi2EN4cute5tupleIJNS5_1CILi1EEES8_S8_EEENS6_IJNS7_ILi64EEENS7_ILi128EEESB_EEENS_10bfloat16_tEfNS_4arch4Sm90ELb0ELb1ELb0ELb1ELb0ELb1ELb0ELb0ELi2ELi1ELi2ELi1ELb0EEENS1_24CollectiveEpilogueBwdGQAISC_fSF_Li256ELb1ELb0EEENS1_19SingleTileSchedulerILb1ELb0ELb0ELi128EEEEEEEEEvNT_6ParamsE --------------------------
	.section	.nv.constant0._ZN7cutlass13device_kernelIN5flash11enable_sm90INS1_16FlashAttnBwdSm90INS1_25CollectiveMainloopBwdSm90ILi2ELi2ELi2EN4cute5tupleIJNS5_1CILi1EEES8_S8_EEENS6_IJNS7_ILi64EEENS7_ILi128EEESB_EEENS_10bfloat16_tEfNS_4arch4Sm90ELb0ELb1ELb0ELb1ELb0ELb1ELb0ELb0ELi2ELi1ELi2ELi1ELb0EEENS1_24CollectiveEpilogueBwdGQAISC_fSF_Li256ELb1ELb0EEENS1_19SingleTileSchedulerILb1ELb0ELb0ELi128EEEEEEEEEvNT_6ParamsE,"a",@progbits
	.sectionflags	@""
	.align	4
.nv.constant0._ZN7cutlass13device_kernelIN5flash11enable_sm90INS1_16FlashAttnBwdSm90INS1_25CollectiveMainloopBwdSm90ILi2ELi2ELi2EN4cute5tupleIJNS5_1CILi1EEES8_S8_EEENS6_IJNS7_ILi64EEENS7_ILi128EEESB_EEENS_10bfloat16_tEfNS_4arch4Sm90ELb0ELb1ELb0ELb1ELb0ELb1ELb0ELb0ELi2ELi1ELi2ELi1ELb0EEENS1_24CollectiveEpilogueBwdGQAISC_fSF_Li256ELb1ELb0EEENS1_19SingleTileSchedulerILb1ELb0ELb0ELi128EEEEEEEEEvNT_6ParamsE:
	.zero		2304


//--------------------- .nv.constant0._ZN7cutlass13device_kernelIN5flash11enable_sm90INS1_16FlashAttnBwdSm90INS1_25CollectiveMainloopBwdSm90ILi2ELi2ELi2EN4cute5tupleIJNS5_1CILi1EEES8_S8_EEENS6_IJNS7_ILi64EEENS7_ILi128EEESB_EEENS_10bfloat16_tEfNS_4arch4Sm90ELb0ELb1ELb0ELb1ELb1ELb1ELb0ELb0ELi2ELi1ELi2ELi1ELb0EEENS1_24CollectiveEpilogueBwdGQAISC_fSF_Li256ELb1ELb1EEENS1_19SingleTileSchedulerILb1ELb0ELb0ELi128EEEEEEEEEvNT_6ParamsE --------------------------
	.section	.nv.constant0._ZN7cutlass13device_kernelIN5flash11enable_sm90INS1_16FlashAttnBwdSm90INS1_25CollectiveMainloopBwdSm90ILi2ELi2ELi2EN4cute5tupleIJNS5_1CILi1EEES8_S8_EEENS6_IJNS7_ILi64EEENS7_ILi128EEESB_EEENS_10bfloat16_tEfNS_4arch4Sm90ELb0ELb1ELb0ELb1ELb1ELb1ELb0ELb0ELi2ELi1ELi2ELi1ELb0EEENS1_24CollectiveEpilogueBwdGQAISC_fSF_Li256ELb1ELb1EEENS1_19SingleTileSchedulerILb1ELb0ELb0ELi128EEEEEEEEEvNT_6ParamsE,"a",@progbits
	.sectionflags	@""
	.align	4
.nv.constant0._ZN7cutlass13device_kernelIN5flash11enable_sm90INS1_16FlashAttnBwdSm90INS1_25CollectiveMainloopBwdSm90ILi2ELi2ELi2EN4cute5tupleIJNS5_1CILi1EEES8_S8_EEENS6_IJNS7_ILi64EEENS7_ILi128EEESB_EEENS_10bfloat16_tEfNS_4arch4Sm90ELb0ELb1ELb0ELb1ELb1ELb1ELb0ELb0ELi2ELi1ELi2ELi1ELb0EEENS1_24CollectiveEpilogueBwdGQAISC_fSF_Li256ELb1ELb1EEENS1_19SingleTileSchedulerILb1ELb0ELb0ELi128EEEEEEEEEvNT_6ParamsE:
	.zero		2304


//--------------------- .nv.constant0._ZN7cutlass13device_kernelIN5flash11enable_sm90INS1_16FlashAttnBwdSm90INS1_25CollectiveMainloopBwdSm90ILi2ELi2ELi2EN4cute5tupleIJNS5_1CILi1EEES8_S8_EEENS6_IJNS7_ILi64EEENS7_ILi128EEESB_EEENS_10bfloat16_tEfNS_4arch4Sm90ELb1ELb0ELb0ELb0ELb0ELb1ELb0ELb0ELi2ELi1ELi2ELi1ELb0EEENS1_21CollectiveEpilogueBwdISC_SD_SF_Li256ELb0ELb0ELi1EEENS1_25SingleTileBwdLPTSchedulerILb0ELi128ELb0EEEEEEEEEvNT_6ParamsE --------------------------
	.section	.nv.constant0._ZN7cutlass13device_kernelIN5flash11enable_sm90INS1_16FlashAttnBwdSm90INS1_25CollectiveMainloopBwdSm90ILi2ELi2ELi2EN4cute5tupleIJNS5_1CILi1EEES8_S8_EEENS6_IJNS7_ILi64EEENS7_ILi128EEESB_EEENS_10bfloat16_tEfNS_4arch4Sm90ELb1ELb0ELb0ELb0ELb0ELb1ELb0ELb0ELi2ELi1ELi2ELi1ELb0EEENS1_21CollectiveEpilogueBwdISC_SD_SF_Li256ELb0ELb0ELi1EEENS1_25SingleTileBwdLPTSchedulerILb0ELi128ELb0EEEEEEEEEvNT_6ParamsE,"a",@progbits
	.sectionflags	@""
	.align	4
.nv.constant0._ZN7cutlass13device_kernelIN5flash11enable_sm90INS1_16FlashAttnBwdSm90INS1_25CollectiveMainloopBwdSm90ILi2ELi2ELi2EN4cute5tupleIJNS5_1CILi1EEES8_S8_EEENS6_IJNS7_ILi64EEENS7_ILi128EEESB_EEENS_10bfloat16_tEfNS_4arch4Sm90ELb1ELb0ELb0ELb0ELb0ELb1ELb0ELb0ELi2ELi1ELi2ELi1ELb0EEENS1_21CollectiveEpilogueBwdISC_SD_SF_Li256ELb0ELb0ELi1EEENS1_25SingleTileBwdLPTSchedulerILb0ELi128ELb0EEEEEEEEEvNT_6ParamsE:
	.zero		2944


//--------------------- .nv.constant0._ZN7cutlass13device_kernelIN5flash11enable_sm90INS1_16FlashAttnBwdSm90INS1_25CollectiveMainloopBwdSm90ILi2ELi2ELi2EN4cute5tupleIJNS5_1CILi1EEES8_S8_EEENS6_IJNS7_ILi64EEENS7_ILi128EEESB_EEENS_10bfloat16_tEfNS_4arch4Sm90ELb1ELb0ELb0ELb0ELb1ELb1ELb0ELb0ELi2ELi1ELi2ELi1ELb0EEENS1_21CollectiveEpilogueBwdISC_SD_SF_Li256ELb0ELb0ELi1EEENS1_25SingleTileBwdLPTSchedulerILb0ELi128ELb1EEEEEEEEEvNT_6ParamsE --------------------------
	.section	.nv.constant0._ZN7cutlass13device_kernelIN5flash11enable_sm90INS1_16FlashAttnBwdSm90INS1_25CollectiveMainloopBwdSm90ILi2ELi2ELi2EN4cute5tupleIJNS5_1CILi1EEES8_S8_EEENS6_IJNS7_ILi64EEENS7_ILi128EEESB_EEENS_10bfloat16_tEfNS_4arch4Sm90ELb1ELb0ELb0ELb0ELb1ELb1ELb0ELb0ELi2ELi1ELi2ELi1ELb0EEENS1_21CollectiveEpilogueBwdISC_SD_SF_Li256ELb0ELb0ELi1EEENS1_25SingleTileBwdLPTSchedulerILb0ELi128ELb1EEEEEEEEEvNT_6ParamsE,"a",@progbits
	.sectionflags	@""
	.align	4
.nv.constant0._ZN7cutlass13device_kernelIN5flash11enable_sm90INS1_16FlashAttnBwdSm90INS1_25CollectiveMainloopBwdSm90ILi2ELi2ELi2EN4cute5tupleIJNS5_1CILi1EEES8_S8_EEENS6_IJNS7_ILi64EEENS7_ILi128EEESB_EEENS_10bfloat16_tEfNS_4arch4Sm90ELb1ELb0ELb0ELb0ELb1ELb1ELb0ELb0ELi2ELi1ELi2ELi1ELb0EEENS1_21CollectiveEpilogueBwdISC_SD_SF_Li256ELb0ELb0ELi1EEENS1_25SingleTileBwdLPTSchedulerILb0ELi128ELb1EEEEEEEEEvNT_6ParamsE:
	.zero		2944


//--------------------- .nv.constant0._ZN7cutlass13device_kernelIN5flash11enable_sm90INS1_16FlashAttnBwdSm90INS1_25CollectiveMainloopBwdSm90ILi2ELi2ELi2EN4cute5tupleIJNS5_1CILi1EEES8_S8_EEENS6_IJNS7_ILi64EEENS7_ILi128EEESB_EEENS_10bfloat16_tEfNS_4arch4Sm90ELb1ELb0ELb0ELb0ELb0ELb1ELb0ELb0ELi2ELi1ELi2ELi1ELb0EEENS1_24CollectiveEpilogueBwdGQAISC_fSF_Li256ELb0ELb0EEENS1_25SingleTileBwdLPTSchedulerILb0ELi128ELb0EEEEEEEEEvNT_6ParamsE --------------------------
	.section	.nv.constant0._ZN7cutlass13device_kernelIN5flash11enable_sm90INS1_16FlashAttnBwdSm90INS1_25CollectiveMainloopBwdSm90ILi2ELi2ELi2EN4cute5tupleIJNS5_1CILi1EEES8_S8_EEENS6_IJNS7_ILi64EEENS7_ILi128EEESB_EEENS_10bfloat16_tEfNS_4arch4Sm90ELb1ELb0ELb0ELb0ELb0ELb1ELb0ELb0ELi2ELi1ELi2ELi1ELb0EEENS1_24CollectiveEpilogueBwdGQAISC_fSF_Li256ELb0ELb0EEENS1_25SingleTileBwdLPTSchedulerILb0ELi128ELb0EEEEEEEEEvNT_6ParamsE,"a",@progbits
	.sectionflags	@""
	.align	4
.nv.constant0._ZN7cutlass13device_kernelIN5flash11enable_sm90INS1_16FlashAttnBwdSm90INS1_25CollectiveMainloopBwdSm90ILi2ELi2ELi2EN4cute5tupleIJNS5_1CILi1EEES8_S8_EEENS6_IJNS7_ILi64EEENS7_ILi128EEESB_EEENS_10bfloat16_tEfNS_4arch4Sm90ELb1ELb0ELb0ELb0ELb0ELb1ELb0ELb0ELi2ELi1ELi2ELi1ELb0EEENS1_24CollectiveEpilogueBwdGQAISC_fSF_Li256ELb0ELb0EEENS1_25SingleTileBwdLPTSchedulerILb0ELi128ELb0EEEEEEEEEvNT_6ParamsE:
	.zero		2432


//--------------------- .nv.constant0._ZN7cutlass13device_kernelIN5flash11enable_sm90INS1_16FlashAttnBwdSm90INS1_25CollectiveMainloopBwdSm90ILi2ELi2ELi2EN4cute5tupleIJNS5_1CILi1EEES8_S8_EEENS6_IJNS7_ILi64EEENS7_ILi128EEESB_EEENS_10bfloat16_tEfNS_4arch4Sm90ELb1ELb0ELb0ELb0ELb1ELb1ELb0ELb0ELi2ELi1ELi2ELi1ELb0EEENS1_24CollectiveEpilogueBwdGQAISC_fSF_Li256ELb0ELb1EEENS1_25SingleTileBwdLPTSchedulerILb0ELi128ELb1EEEEEEEEEvNT_6ParamsE --------------------------
	.section	.nv.constant0._ZN7cutlass13device_kernelIN5flash11enable_sm90INS1_16FlashAttnBwdSm90INS1_25CollectiveMainloopBwdSm90ILi2ELi2ELi2EN4cute5tupleIJNS5_1CILi1EEES8_S8_EEENS6_IJNS7_ILi64EEENS7_ILi128EEESB_EEENS_10bfloat16_tEfNS_4arch4Sm90ELb1ELb0ELb0ELb0ELb1ELb1ELb0ELb0ELi2ELi1ELi2ELi1ELb0EEENS1_24CollectiveEpilogueBwdGQAISC_fSF_Li256ELb0ELb1EEENS1_25SingleTileBwdLPTSchedulerILb0ELi128ELb1EEEEEEEEEvNT_6ParamsE,"a",@progbits
	.sectionflags	@""
	.align	4
.nv.constant0._ZN7cutlass13device_kernelIN5flash11enable_sm90INS1_16FlashAttnBwdSm90INS1_25CollectiveMainloopBwdSm90ILi2ELi2ELi2EN4cute5tupleIJNS5_1CILi1EEES8_S8_EEENS6_IJNS7_ILi64EEENS7_ILi128EEESB_EEENS_10bfloat16_tEfNS_4arch4Sm90ELb1ELb0ELb0ELb0ELb1ELb1ELb0ELb0ELi2ELi1ELi2ELi1ELb0EEENS1_24CollectiveEpilogueBwdGQAISC_fSF_Li256ELb0ELb1EEENS1_25SingleTileBwdLPTSchedulerILb0ELi128ELb1EEEEEEEEEvNT_6ParamsE:
	.zero		2432


//--------------------- .nv.constant0._ZN7cutlass13device_kernelIN5flash22FlashAttnBwdPreprocessIN4cute5tupleIJNS3_1CILi64EEENS5_ILi128EEEEEENS_10bfloat16_tEfNS_4arch4Sm90ELb1ELb0EEEEEvNT_6ParamsE --------------------------
	.section	.nv.constant0._ZN7cutlass13device_kernelIN5flash22FlashAttnBwdPreprocessIN4cute5tupleIJNS3_1CILi64EEENS5_ILi128EEEEEENS_10bfloat16_tEfNS_4arch4Sm90ELb1ELb0EEEEEvNT_6ParamsE,"a",@progbits
	.sectionflags	@""
	.align	4
.nv.constant0._ZN7cutlass13device_kernelIN5flash22FlashAttnBwdPreprocessIN4cute5tupleIJNS3_1CILi64EEENS5_ILi128EEEEEENS_10bfloat16_tEfNS_4arch4Sm90ELb1ELb0EEEEEvNT_6ParamsE:
	.zero		768


//--------------------- .nv.constant0._ZN7cutlass13device_kernelIN5flash11enable_sm90INS1_16FlashAttnBwdSm90INS1_25CollectiveMainloopBwdSm90ILi2ELi2ELi2EN4cute5tupleIJNS5_1CILi1EEES8_S8_EEENS6_IJNS7_ILi64EEENS7_ILi128EEESB_EEENS_10bfloat16_tEfNS_4arch4Sm90ELb1ELb0ELb0ELb1ELb0ELb1ELb0ELb0ELi2ELi1ELi2ELi1ELb0EEENS1_21CollectiveEpilogueBwdISC_SD_SF_Li256ELb1ELb0ELi1EEENS1_25SingleTileBwdLPTSchedulerILb1ELi128ELb0EEEEEEEEEvNT_6ParamsE --------------------------
	.section	.nv.constant0._ZN7cutlass13device_kernelIN5flash11enable_sm90INS1_16FlashAttnBwdSm90INS1_25CollectiveMainloopBwdSm90ILi2ELi2ELi2EN4cute5tupleIJNS5_1CILi1EEES8_S8_EEENS6_IJNS7_ILi64EEENS7_ILi128EEESB_EEENS_10bfloat16_tEfNS_4arch4Sm90ELb1ELb0ELb0ELb1ELb0ELb1ELb0ELb0ELi2ELi1ELi2ELi1ELb0EEENS1_21CollectiveEpilogueBwdISC_SD_SF_Li256ELb1ELb0ELi1EEENS1_25SingleTileBwdLPTSchedulerILb1ELi128ELb0EEEEEEEEEvNT_6ParamsE,"a",@progbits
	.sectionflags	@""
	.align	4
.nv.constant0._ZN7cutlass13device_kernelIN5flash11enable_sm90INS1_16FlashAttnBwdSm90INS1_25CollectiveMainloopBwdSm90ILi2ELi2ELi2EN4cute5tupleIJNS5_1CILi1EEES8_S8_EEENS6_IJNS7_ILi64EEENS7_ILi128EEESB_EEENS_10bfloat16_tEfNS_4arch4Sm90ELb1ELb0ELb0ELb1ELb0ELb1ELb0ELb0ELi2ELi1ELi2ELi1ELb0EEENS1_21CollectiveEpilogueBwdISC_SD_SF_Li256ELb1ELb0ELi1EEENS1_25SingleTileBwdLPTSchedulerILb1ELi128ELb0EEEEEEEEEvNT_6ParamsE:
	.zero		2304


//--------------------- .nv.constant0._ZN7cutlass13device_kernelIN5flash11enable_sm90INS1_16FlashAttnBwdSm90INS1_25CollectiveMainloopBwdSm90ILi2ELi2ELi2EN4cute5tupleIJNS5_1CILi1EEES8_S8_EEENS6_IJNS7_ILi64EEENS7_ILi128EEESB_EEENS_10bfloat16_tEfNS_4arch4Sm90ELb1ELb0ELb0ELb1ELb1ELb1ELb0ELb0ELi2ELi1ELi2ELi1ELb0EEENS1_21CollectiveEpilogueBwdISC_SD_SF_Li256ELb1ELb0ELi1EEENS1_25SingleTileBwdLPTSchedulerILb1ELi128ELb1EEEEEEEEEvNT_6ParamsE --------------------------
	.section	.nv.constant0._ZN7cutlass13device_kernelIN5flash11enable_sm90INS1_16FlashAttnBwdSm90INS1_25CollectiveMainloopBwdSm90ILi2ELi2ELi2EN4cute5tupleIJNS5_1CILi1EEES8_S8_EEENS6_IJNS7_ILi64EEENS7_ILi128EEESB_EEENS_10bfloat16_tEfNS_4arch4Sm90ELb1ELb0ELb0ELb1ELb1ELb1ELb0ELb0ELi2ELi1ELi2ELi1ELb0EEENS1_21CollectiveEpilogueBwdISC_SD_SF_Li256ELb1ELb0ELi1EEENS1_25SingleTileBwdLPTSchedulerILb1ELi128ELb1EEEEEEEEEvNT_6ParamsE,"a",@progbits
	.sectionflags	@""
	.align	4
.nv.constant0._ZN7cutlass13device_kernelIN5flash11enable_sm90INS1_16FlashAttnBwdSm90INS1_25CollectiveMainloopBwdSm90ILi2ELi2ELi2EN4cute5tupleIJNS5_1CILi1EEES8_S8_EEENS6_IJNS7_ILi64EEENS7_ILi128EEESB_EEENS_10bfloat16_tEfNS_4arch4Sm90ELb1ELb0ELb0ELb1ELb1ELb1ELb0ELb0ELi2ELi1ELi2ELi1ELb0EEENS1_21CollectiveEpilogueBwdISC_SD_SF_Li256ELb1ELb0ELi1EEENS1_25SingleTileBwdLPTSchedulerILb1ELi128ELb1EEEEEEEEEvNT_6ParamsE:
	.zero		2304


//--------------------- .nv.constant0._ZN7cutlass13device_kernelIN5flash11enable_sm90INS1_16FlashAttnBwdSm90INS1_25CollectiveMainloopBwdSm90ILi2ELi2ELi2EN4cute5tupleIJNS5_1CILi1EEES8_S8_EEENS6_IJNS7_ILi64EEENS7_ILi128EEESB_EEENS_10bfloat16_tEfNS_4arch4Sm90ELb1ELb0ELb0ELb1ELb0ELb1ELb0ELb0ELi2ELi1ELi2ELi1ELb0EEENS1_24CollectiveEpilogueBwdGQAISC_fSF_Li256ELb1ELb0EEENS1_25SingleTileBwdLPTSchedulerILb1ELi128ELb0EEEEEEEEEvNT_6ParamsE --------------------------
	.section	.nv.constant0._ZN7cutlass13device_kernelIN5flash11enable_sm90INS1_16FlashAttnBwdSm90INS1_25CollectiveMainloopBwdSm90ILi2ELi2ELi2EN4cute5tupleIJNS5_1CILi1EEES8_S8_EEENS6_IJNS7_ILi64EEENS7_ILi128EEESB_EEENS_10bfloat16_tEfNS_4arch4Sm90ELb1ELb0ELb0ELb1ELb0ELb1ELb0ELb0ELi2ELi1ELi2ELi1ELb0EEENS1_24CollectiveEpilogueBwdGQAISC_fSF_Li256ELb1ELb0EEENS1_25SingleTileBwdLPTSchedulerILb1ELi128ELb0EEEEEEEEEvNT_6ParamsE,"a",@progbits
	.sectionflags	@""
	.align	4
.nv.constant0._ZN7cutlass13device_kernelIN5flash11enable_sm90INS1_16FlashAttnBwdSm90INS1_25CollectiveMainloopBwdSm90ILi2ELi2ELi2EN4cute5tupleIJNS5_1CILi1EEES8_S8_EEENS6_IJNS7_ILi64EEENS7_ILi128EEESB_EEENS_10bfloat16_tEfNS_4arch4Sm90ELb1ELb0ELb0ELb1ELb0ELb1ELb0ELb0ELi2ELi1ELi2ELi1ELb0EEENS1_24CollectiveEpilogueBwdGQAISC_fSF_Li256ELb1ELb0EEENS1_25SingleTileBwdLPTSchedulerILb1ELi128ELb0EEEEEEEEEvNT_6ParamsE:
	.zero		2432


//--------------------- .nv.constant0._ZN7cutlass13device_kernelIN5flash32FlashAttnBwdPostprocessConvertdQIN4cute5tupleIJNS3_1CILi128EEES6_EEENS_10bfloat16_tEfNS_4arch4Sm90ELi256ENS3_8TiledMMAINS3_8MMA_AtomIJNS3_4SM904GMMA28MMA_64x128x16_F32BF16BF16_RSILNSE_5MajorE0ELSG_1ELNSE_7ScaleInE1ELSH_1EEEEEENS3_6LayoutINS4_IJNS5_ILi2EEENS5_ILi1EEESM_EEENS4_IJSM_NS5_ILi0EEESO_EEEEENS4_IJNS3_10UnderscoreESR_SR_EEEEELb0EEEEEvNT_6ParamsE --------------------------
	.section	.nv.constant0._ZN7cutlass13device_kernelIN5flash32FlashAttnBwdPostprocessConvertdQIN4cute5tupleIJNS3_1CILi128EEES6_EEENS_10bfloat16_tEfNS_4arch4Sm90ELi256ENS3_8TiledMMAINS3_8MMA_AtomIJNS3_4SM904GMMA28MMA_64x128x16_F32BF16BF16_RSILNSE_5MajorE0ELSG_1ELNSE_7ScaleInE1ELSH_1EEEEEENS3_6LayoutINS4_IJNS5_ILi2EEENS5_ILi1EEESM_EEENS4_IJSM_NS5_ILi0EEESO_EEEEENS4_IJNS3_10UnderscoreESR_SR_EEEEELb0EEEEEvNT_6ParamsE,"a",@progbits
	.sectionflags	@""
	.align	4
.nv.constant0._ZN7cutlass13device_kernelIN5flash32FlashAttnBwdPostprocessConvertdQIN4cute5tupleIJNS3_1CILi128EEES6_EEENS_10bfloat16_tEfNS_4arch4Sm90ELi256ENS3_8TiledMMAINS3_8MMA_AtomIJNS3_4SM904GMMA28MMA_64x128x16_F32BF16BF16_RSILNSE_5MajorE0ELSG_1ELNSE_7ScaleInE1ELSH_1EEEEEENS3_6LayoutINS4_IJNS5_ILi2EEENS5_ILi1EEESM_EEENS4_IJSM_NS5_ILi0EEESO_EEEEENS4_IJNS3_10UnderscoreESR_SR_EEEEELb0EEEEEvNT_6ParamsE:
	.zero		640


//--------------------- .nv.constant0._ZN7cutlass13device_kernelIN5flash32FlashAttnBwdPostprocessConvertdQIN4cute5tupleIJNS3_1CILi64EEENS5_ILi128EEEEEENS_10bfloat16_tEfNS_4arch4Sm90ELi256ENS3_8TiledMMAINS3_8MMA_AtomIJNS3_4SM904GMMA27MMA_64x64x16_F32BF16BF16_SSILNSF_5MajorE0ELSH_1ELNSF_7ScaleInE1ELSI_1EEEEEENS3_6LayoutINS4_IJNS5_ILi1EEENS5_ILi2EEESM_EEENS4_IJNS5_ILi0EEESM_SP_EEEEENS4_IJNS3_10UnderscoreESS_SS_EEEEELb0EEEEEvNT_6ParamsE --------------------------
	.section	.nv.constant0._ZN7cutlass13device_kernelIN5flash32FlashAttnBwdPostprocessConvertdQIN4cute5tupleIJNS3_1CILi64EEENS5_ILi128EEEEEENS_10bfloat16_tEfNS_4arch4Sm90ELi256ENS3_8TiledMMAINS3_8MMA_AtomIJNS3_4SM904GMMA27MMA_64x64x16_F32BF16BF16_SSILNSF_5MajorE0ELSH_1ELNSF_7ScaleInE1ELSI_1EEEEEENS3_6LayoutINS4_IJNS5_ILi1EEENS5_ILi2EEESM_EEENS4_IJNS5_ILi0EEESM_SP_EEEEENS4_IJNS3_10UnderscoreESS_SS_EEEEELb0EEEEEvNT_6ParamsE,"a",@progbits
	.sectionflags	@""
	.align	4
.nv.constant0._ZN7cutlass13device_kernelIN5flash32FlashAttnBwdPostprocessConvertdQIN4cute5tupleIJNS3_1CILi64EEENS5_ILi128EEEEEENS_10bfloat16_tEfNS_4arch4Sm90ELi256ENS3_8TiledMMAINS3_8MMA_AtomIJNS3_4SM904GMMA27MMA_64x64x16_F32BF16BF16_SSILNSF_5MajorE0ELSH_1ELNSF_7ScaleInE1ELSI_1EEEEEENS3_6LayoutINS4_IJNS5_ILi1EEENS5_ILi2EEESM_EEENS4_IJNS5_ILi0EEESM_SP_EEEEENS4_IJNS3_10UnderscoreESS_SS_EEEEELb0EEEEEvNT_6ParamsE:
	.zero		640


//--------------------- .nv.constant0._ZN7cutlass13device_kernelIN5flash11enable_sm90INS1_16FlashAttnBwdSm90INS1_25CollectiveMainloopBwdSm90ILi2ELi2ELi2EN4cute5tupleIJNS5_1CILi1EEES8_S8_EEENS6_IJNS7_ILi64EEENS7_ILi128EEESB_EEENS_10bfloat16_tEfNS_4arch4Sm90ELb1ELb0ELb0ELb1ELb1ELb1ELb0ELb0ELi2ELi1ELi2ELi1ELb0EEENS1_24CollectiveEpilogueBwdGQAISC_fSF_Li256ELb1ELb1EEENS1_25SingleTileBwdLPTSchedulerILb1ELi128ELb1EEEEEEEEEvNT_6ParamsE --------------------------
	.section	.nv.constant0._ZN7cutlass13device_kernelIN5flash11enable_sm90INS1_16FlashAttnBwdSm90INS1_25CollectiveMainloopBwdSm90ILi2ELi2ELi2EN4cute5tupleIJNS5_1CILi1EEES8_S8_EEENS6_IJNS7_ILi64EEENS7_ILi128EEESB_EEENS_10bfloat16_tEfNS_4arch4Sm90ELb1ELb0ELb0ELb1ELb1ELb1ELb0ELb0ELi2ELi1ELi2ELi1ELb0EEENS1_24CollectiveEpilogueBwdGQAISC_fSF_Li256ELb1ELb1EEENS1_25SingleTileBwdLPTSchedulerILb1ELi128ELb1EEEEEEEEEvNT_6ParamsE,"a",@progbits
	.sectionflags	@""
	.align	4
.nv.constant0._ZN7cutlass13device_kernelIN5flash11enable_sm90INS1_16FlashAttnBwdSm90INS1_25CollectiveMainloopBwdSm90ILi2ELi2ELi2EN4cute5tupleIJNS5_1CILi1EEES8_S8_EEENS6_IJNS7_ILi64EEENS7_ILi128EEESB_EEENS_10bfloat16_tEfNS_4arch4Sm90ELb1ELb0ELb0ELb1ELb1ELb1ELb0ELb0ELi2ELi1ELi2ELi1ELb0EEENS1_24CollectiveEpilogueBwdGQAISC_fSF_Li256ELb1ELb1EEENS1_25SingleTileBwdLPTSchedulerILb1ELi128ELb1EEEEEEEEEvNT_6ParamsE:
	.zero		2432


//--------------------- .nv.constant0._ZN7cutlass13device_kernelIN5flash22FlashAttnBwdPreprocessIN4cute5tupleIJNS3_1CILi64EEENS5_ILi128EEEEEENS_10bfloat16_tEfNS_4arch4Sm90ELb1ELb1EEEEEvNT_6ParamsE --------------------------
	.section	.nv.constant0._ZN7cutlass13device_kernelIN5flash22FlashAttnBwdPreprocessIN4cute5tupleIJNS3_1CILi64EEENS5_ILi128EEEEEENS_10bfloat16_tEfNS_4arch4Sm90ELb1ELb1EEEEEvNT_6ParamsE,"a",@progbits
	.sectionflags	@""
	.align	4
.nv.constant0._ZN7cutlass13device_kernelIN5flash22FlashAttnBwdPreprocessIN4cute5tupleIJNS3_1CILi64EEENS5_ILi128EEEEEENS_10bfloat16_tEfNS_4arch4Sm90ELb1ELb1EEEEEvNT_6ParamsE:
	.zero		768


//--------------------- SYMBOLS --------------------------

	.type		.nv.reservedSmem.offset0,@object
	.size		.nv.reservedSmem.offset0,0x4
	.type		__assertfail,@function
